	.target	sm_90a

	.elftype	@"ET_EXEC"


//--------------------- .note.nv.tkinfo           --------------------------
	.section	.note.nv.tkinfo,"",@"SHT_NOTE"
	.sectionflags	@"SHF_NOTE_NV_TKINFO"
	.tkinfo
        /*0018*/ 	.word	0x00000002
        /*0030*/ 	.string	""
        /*0030*/ 	.string	"ptxas"
        /*0030*/ 	.string	"Cuda compilation tools, release 13.0, V13.0.88"
        /*0030*/ 	.string	"Build cuda_13.0.r13.0/compiler.36424714_0"
        /*0030*/ 	.string	"-v  -suppress-debug-info  -lineinfo  -arch sm_90a "



//--------------------- .note.nv.cuinfo           --------------------------
	.section	.note.nv.cuinfo,"",@"SHT_NOTE"
	.sectionflags	@"SHF_NOTE_NV_CUINFO"
        /*0018*/ 	.short	0x0002
        /*001a*/ 	.short	0x005a
        /*001c*/ 	.short	0x0082
	.zero		2


//--------------------- .nv.info                  --------------------------
	.section	.nv.info,"",@"SHT_CUDA_INFO"
	.align	4


	//----- nvinfo : EIATTR_REGCOUNT
	.align		4
        /*0000*/ 	.byte	0x04, 0x2f
        /*0002*/ 	.short	(.L_1 - .L_0)
	.align		4
.L_0:
        /*0004*/ 	.word	index@(matmul_kernel)
        /*0008*/ 	.word	0x000000ff


	//----- nvinfo : EIATTR_FRAME_SIZE
	.align		4
.L_1:
        /*000c*/ 	.byte	0x04, 0x11
        /*000e*/ 	.short	(.L_3 - .L_2)
	.align		4
.L_2:
        /*0010*/ 	.word	index@(matmul_kernel)
        /*0014*/ 	.word	0x00000258


	//----- nvinfo : EIATTR_MIN_STACK_SIZE
	.align		4
.L_3:
        /*0018*/ 	.byte	0x04, 0x12
        /*001a*/ 	.short	(.L_5 - .L_4)
	.align		4
.L_4:
        /*001c*/ 	.word	index@(matmul_kernel)
        /*0020*/ 	.word	0x00000258
.L_5:


//--------------------- .nv.compat                --------------------------
	.section	.nv.compat,"",@"SHT_CUDA_COMPAT_INFO"
	.align	4
        /*0000*/ 	.byte	0x02, 0x09, 0x01, 0x00, 0x02, 0x02, 0x04, 0x00, 0x02, 0x05, 0x05, 0x00, 0x03, 0x07, 0x01, 0x01
        /*0010*/ 	.byte	0x02, 0x03, 0x00, 0x00, 0x02, 0x06, 0x01, 0x00, 0x04, 0x0b, 0x08, 0x00, 0x00, 0x00, 0x00, 0x00
        /*0020*/ 	.byte	0x00, 0x00, 0x00, 0x00


//--------------------- .nv.info.matmul_kernel    --------------------------
	.section	.nv.info.matmul_kernel,"",@"SHT_CUDA_INFO"
	.sectionflags	@""
	.align	4


	//----- nvinfo : EIATTR_CUDA_API_VERSION
	.align		4
        /*0000*/ 	.byte	0x04, 0x37
        /*0002*/ 	.short	(.L_7 - .L_6)
.L_6:
        /*0004*/ 	.word	0x00000082


	//----- nvinfo : EIATTR_KPARAM_INFO
	.align		4
.L_7:
        /*0008*/ 	.byte	0x04, 0x17
        /*000a*/ 	.short	(.L_9 - .L_8)
.L_8:
        /*000c*/ 	.word	0x00000000
        /*0010*/ 	.short	0x000d
        /*0012*/ 	.short	0x0048
        /*0014*/ 	.byte	0x00, 0xf4, 0x21, 0x00


	//----- nvinfo : EIATTR_KPARAM_INFO
	.align		4
.L_9:
        /*0018*/ 	.byte	0x04, 0x17
        /*001a*/ 	.short	(.L_11 - .L_10)
.L_10:
        /*001c*/ 	.word	0x00000000
        /*0020*/ 	.short	0x000c
        /*0022*/ 	.short	0x0040
        /*0024*/ 	.byte	0x00, 0xf4, 0x21, 0x00


	//----- nvinfo : EIATTR_KPARAM_INFO
	.align		4
.L_11:
        /*0028*/ 	.byte	0x04, 0x17
        /*002a*/ 	.short	(.L_13 - .L_12)
.L_12:
        /*002c*/ 	.word	0x00000000
        /*0030*/ 	.short	0x000b
        /*0032*/ 	.short	0x0038
        /*0034*/ 	.byte	0x00, 0xf0, 0x11, 0x00


	//----- nvinfo : EIATTR_KPARAM_INFO
	.align		4
.L_13:
        /*0038*/ 	.byte	0x04, 0x17
        /*003a*/ 	.short	(.L_15 - .L_14)
.L_14:
        /*003c*/ 	.word	0x00000000
        /*0040*/ 	.short	0x000a
        /*0042*/ 	.short	0x0034
        /*0044*/ 	.byte	0x00, 0xf0, 0x11, 0x00


	//----- nvinfo : EIATTR_KPARAM_INFO
	.align		4
.L_15:
        /*0048*/ 	.byte	0x04, 0x17
        /*004a*/ 	.short	(.L_17 - .L_16)
.L_16:
        /*004c*/ 	.word	0x00000000
        /*0050*/ 	.short	0x0009
        /*0052*/ 	.short	0x0030
        /*0054*/ 	.byte	0x00, 0xf0, 0x11, 0x00


	//----- nvinfo : EIATTR_KPARAM_INFO
	.align		4
.L_17:
        /*0058*/ 	.byte	0x04, 0x17
        /*005a*/ 	.short	(.L_19 - .L_18)
.L_18:
        /*005c*/ 	.word	0x00000000
        /*0060*/ 	.short	0x0008
        /*0062*/ 	.short	0x002c
        /*0064*/ 	.byte	0x00, 0xf0, 0x11, 0x00


	//----- nvinfo : EIATTR_KPARAM_INFO
	.align		4
.L_19:
        /*0068*/ 	.byte	0x04, 0x17
        /*006a*/ 	.short	(.L_21 - .L_20)
.L_20:
        /*006c*/ 	.word	0x00000000
        /*0070*/ 	.short	0x0007
        /*0072*/ 	.short	0x0028
        /*0074*/ 	.byte	0x00, 0xf0, 0x11, 0x00


	//----- nvinfo : EIATTR_KPARAM_INFO
	.align		4
.L_21:
        /*0078*/ 	.byte	0x04, 0x17
        /*007a*/ 	.short	(.L_23 - .L_22)
.L_22:
        /*007c*/ 	.word	0x00000000
        /*0080*/ 	.short	0x0006
        /*0082*/ 	.short	0x0024
        /*0084*/ 	.byte	0x00, 0xf0, 0x11, 0x00


	//----- nvinfo : EIATTR_KPARAM_INFO
	.align		4
.L_23:
        /*0088*/ 	.byte	0x04, 0x17
        /*008a*/ 	.short	(.L_25 - .L_24)
.L_24:
        /*008c*/ 	.word	0x00000000
        /*0090*/ 	.short	0x0005
        /*0092*/ 	.short	0x0020
        /*0094*/ 	.byte	0x00, 0xf0, 0x11, 0x00


	//----- nvinfo : EIATTR_KPARAM_INFO
	.align		4
.L_25:
        /*0098*/ 	.byte	0x04, 0x17
        /*009a*/ 	.short	(.L_27 - .L_26)
.L_26:
        /*009c*/ 	.word	0x00000000
        /*00a0*/ 	.short	0x0004
        /*00a2*/ 	.short	0x001c
        /*00a4*/ 	.byte	0x00, 0xf0, 0x11, 0x00


	//----- nvinfo : EIATTR_KPARAM_INFO
	.align		4
.L_27:
        /*00a8*/ 	.byte	0x04, 0x17
        /*00aa*/ 	.short	(.L_29 - .L_28)
.L_28:
        /*00ac*/ 	.word	0x00000000
        /*00b0*/ 	.short	0x0003
        /*00b2*/ 	.short	0x0018
        /*00b4*/ 	.byte	0x00, 0xf0, 0x11, 0x00


	//----- nvinfo : EIATTR_KPARAM_INFO
	.align		4
.L_29:
        /*00b8*/ 	.byte	0x04, 0x17
        /*00ba*/ 	.short	(.L_31 - .L_30)
.L_30:
        /*00bc*/ 	.word	0x00000000
        /*00c0*/ 	.short	0x0002
        /*00c2*/ 	.short	0x0010
        /*00c4*/ 	.byte	0x00, 0xf4, 0x21, 0x00


	//----- nvinfo : EIATTR_KPARAM_INFO
	.align		4
.L_31:
        /*00c8*/ 	.byte	0x04, 0x17
        /*00ca*/ 	.short	(.L_33 - .L_32)
.L_32:
        /*00cc*/ 	.word	0x00000000
        /*00d0*/ 	.short	0x0001
        /*00d2*/ 	.short	0x0008
        /*00d4*/ 	.byte	0x00, 0xf4, 0x21, 0x00


	//----- nvinfo : EIATTR_KPARAM_INFO
	.align		4
.L_33:
        /*00d8*/ 	.byte	0x04, 0x17
        /*00da*/ 	.short	(.L_35 - .L_34)
.L_34:
        /*00dc*/ 	.word	0x00000000
        /*00e0*/ 	.short	0x0000
        /*00e2*/ 	.short	0x0000
        /*00e4*/ 	.byte	0x00, 0xf4, 0x21, 0x00


	//----- nvinfo : EIATTR_EXPLICIT_CLUSTER
	.align		4
.L_35:
        /*00e8*/ 	.byte	0x01, 0x3e
	.zero		2


	//----- nvinfo : EIATTR_CTA_PER_CLUSTER
	.align		4
        /*00ec*/ 	.byte	0x04, 0x3d
        /*00ee*/ 	.short	(.L_37 - .L_36)
.L_36:
        /*00f0*/ 	.word	0x00000004
        /*00f4*/ 	.word	0x00000001
        /*00f8*/ 	.word	0x00000001


	//----- nvinfo : EIATTR_SPARSE_MMA_MASK
	.align		4
.L_37:
        /*00fc*/ 	.byte	0x03, 0x50
        /*00fe*/ 	.short	0x0000


	//----- nvinfo : EIATTR_MAXREG_COUNT
	.align		4
        /*0100*/ 	.byte	0x03, 0x1b
        /*0102*/ 	.short	0x00ff


	//----- nvinfo : EIATTR_NUM_BARRIERS
	.align		4
        /*0104*/ 	.byte	0x02, 0x4c
        /*0106*/ 	.byte	0x01
	.zero		1


	//----- nvinfo : EIATTR_ANNOTATIONS
	.align		4
        /*0108*/ 	.byte	0x04, 0x55
        /*010a*/ 	.short	(.L_39 - .L_38)


	//   ....[0]....
.L_38:
        /*010c*/ 	.word	0x00000001
        /*0110*/ 	.byte	0x40, 0x2e, 0x00, 0x00, 0x01, 0x00, 0x00, 0x00, 0x70, 0x2e, 0x00, 0x00, 0x01, 0x00, 0x00, 0x00
        /* <DEDUP_REMOVED lines=124> */
        /*08e0*/ 	.byte	0xa0, 0x04, 0x01, 0x00


	//----- nvinfo : EIATTR_MERCURY_ISA_VERSION
	.align		4
.L_39:
        /*08e4*/ 	.byte	0x03, 0x5f
        /*08e6*/ 	.short	0x0101


	//----- nvinfo : EIATTR_EXIT_INSTR_OFFSETS
	.align		4
        /*08e8*/ 	.byte	0x04, 0x1c
        /*08ea*/ 	.short	(.L_41 - .L_40)


	//   ....[0]....
.L_40:
        /*08ec*/ 	.word	0x00011250


	//   ....[1]....
        /*08f0*/ 	.word	0x00011270


	//----- nvinfo : EIATTR_REQNTID
	.align		4
.L_41:
        /*08f4*/ 	.byte	0x04, 0x10
        /*08f6*/ 	.short	(.L_43 - .L_42)
.L_42:
        /*08f8*/ 	.word	0x00000080
        /*08fc*/ 	.word	0x00000001
        /*0900*/ 	.word	0x00000001


	//----- nvinfo : EIATTR_CBANK_PARAM_SIZE
	.align		4
.L_43:
        /*0904*/ 	.byte	0x03, 0x19
        /*0906*/ 	.short	0x0050


	//----- nvinfo : EIATTR_PARAM_CBANK
	.align		4
        /*0908*/ 	.byte	0x04, 0x0a
        /*090a*/ 	.short	(.L_45 - .L_44)
	.align		4
.L_44:
        /*090c*/ 	.word	index@(.nv.constant0.matmul_kernel)
        /*0910*/ 	.short	0x0210
        /*0912*/ 	.short	0x0050


	//----- nvinfo : EIATTR_SW_WAR
	.align		4
.L_45:
        /*0914*/ 	.byte	0x04, 0x36
        /*0916*/ 	.short	(.L_47 - .L_46)
.L_46:
        /*0918*/ 	.word	0x00000008
.L_47:


//--------------------- .nv.callgraph             --------------------------
	.section	.nv.callgraph,"",@"SHT_CUDA_CALLGRAPH"
	.align	4
	.sectionentsize	8
	.align		4
        /*0000*/ 	.word	0x00000000
	.align		4
        /*0004*/ 	.word	0xffffffff
	.align		4
        /*0008*/ 	.word	0x00000000
	.align		4
        /*000c*/ 	.word	0xfffffffe
	.align		4
        /*0010*/ 	.word	0x00000000
	.align		4
        /*0014*/ 	.word	0xfffffffd
	.align		4
        /*0018*/ 	.word	0x00000000
	.align		4
        /*001c*/ 	.word	0xfffffffc


//--------------------- .text.matmul_kernel       --------------------------
	.section	.text.matmul_kernel,"ax",@progbits
	.align	128
        .global         matmul_kernel
        .type           matmul_kernel,@function
        .size           matmul_kernel,(.L_x_3 - matmul_kernel)
        .other          matmul_kernel,@"STO_CUDA_ENTRY STV_DEFAULT"
matmul_kernel:
.text.matmul_kernel:
[----:B------:R-:W1:Y:S08]  /*0000*/  LDC R1, c[0x0][0x28] ;  /* 0x00000a00ff017b82 */ /* 0x000e700000000800 */
[----:B------:R-:W2:Y:S01]  /*0010*/  LDC.64 R138, c[0x0][0x228] ;  /* 0x00008a00ff8a7b82 */ /* 0x000ea20000000a00 */
[----:B------:R-:W3:Y:S01]  /*0020*/  S2R R14, SR_TID.X ;  /* 0x00000000000e7919 */ /* 0x000ee20000002100 */
[----:B------:R-:W-:Y:S01]  /*0030*/  ULDC UR5, c[0x0][0x230] ;  /* 0x00008c0000057ab9 */ /* 0x000fe20000000800 */
[----:B-1----:R-:W-:Y:S01]  /*0040*/  VIADD R1, R1, 0xfffffda8 ;  /* 0xfffffda801017836 */ /* 0x002fe20000000000 */
[----:B------:R-:W-:Y:S01]  /*0050*/  ULDC UR6, c[0x0][0x230] ;  /* 0x00008c0000067ab9 */ /* 0x000fe20000000800 */
[----:B------:R-:W1:Y:S01]  /*0060*/  S2R R97, SR_CgaCtaId ;  /* 0x0000000000617919 */ /* 0x000e620000008800 */
[----:B------:R-:W-:Y:S01]  /*0070*/  ULDC.64 UR22, c[0x0][0x210] ;  /* 0x0000840000167ab9 */ /* 0x000fe20000000a00 */
[----:B------:R-:W-:Y:S01]  /*0080*/  ULDC.64 UR20, c[0x0][0x218] ;  /* 0x0000860000147ab9 */ /* 0x000fe20000000a00 */
[----:B------:R-:W4:Y:S01]  /*0090*/  S2UR UR4, SR_CTAID.X ;  /* 0x00000000000479c3 */ /* 0x000f220000002500 */
[----:B------:R-:W-:Y:S01]  /*00a0*/  ULDC UR7, c[0x0][0x230] ;  /* 0x00008c0000077ab9 */ /* 0x000fe20000000800 */
[----:B------:R-:W-:Y:S01]  /*00b0*/  ULDC.64 UR16, c[0x0][0x208] ;  /* 0x0000820000107ab9 */ /* 0x000fe20000000a00 */
[----:B------:R-:W-:Y:S01]  /*00c0*/  ULDC UR8, c[0x0][0x230] ;  /* 0x00008c0000087ab9 */ /* 0x000fe20000000800 */
[----:B------:R-:W-:-:S04]  /*00d0*/  ULDC UR13, c[0x0][0x230] ;  /* 0x00008c00000d7ab9 */ /* 0x000fc80000000800 */
[----:B------:R-:W1:Y:S01]  /*00e0*/  LDC.64 R64, c[0x0][0x238] ;  /* 0x00008e00ff407b82 */ /* 0x000e620000000a00 */
[----:B--2---:R-:W-:Y:S01]  /*00f0*/  VIADD R0, R139, 0xff ;  /* 0x000000ff8b007836 */ /* 0x004fe20000000000 */
[-C--:B------:R-:W-:Y:S02]  /*0100*/  IABS R16, R139.reuse ;  /* 0x0000008b00107213 */ /* 0x080fe40000000000 */
[----:B------:R-:W-:Y:S02]  /*0110*/  IABS R15, R138 ;  /* 0x0000008a000f7213 */ /* 0x000fe40000000000 */
[----:B------:R-:W-:Y:S02]  /*0120*/  SHF.R.S32.HI R3, RZ, 0x1f, R0 ;  /* 0x0000001fff037819 */ /* 0x000fe40000011400 */
[----:B------:R-:W-:Y:S02]  /*0130*/  LOP3.LUT R95, RZ, R139, RZ, 0x33, !PT ;  /* 0x0000008bff5f7212 */ /* 0x000fe400078e33ff */
[----:B------:R-:W-:Y:S01]  /*0140*/  LEA.HI R3, R3, R0, RZ, 0x8 ;  /* 0x0000000003037211 */ /* 0x000fe200078f40ff */
[C---:B---3--:R-:W-:Y:S01]  /*0150*/  IMAD.SHL.U32 R8, R14.reuse, 0x10, RZ ;  /* 0x000000100e087824 */ /* 0x048fe200078e00ff */
[----:B----4-:R-:W-:Y:S01]  /*0160*/  I2FP.F32.U32 R5, UR4 ;  /* 0x0000000400057c45 */ /* 0x010fe20008201000 */
[----:B------:R-:W-:Y:S01]  /*0170*/  ULDC UR4, c[0x0][0x150] ;  /* 0x0000540000047ab9 */ /* 0x000fe20000000800 */
[----:B------:R-:W-:Y:S01]  /*0180*/  SHF.R.S32.HI R3, RZ, 0x8, R3 ;  /* 0x00000008ff037819 */ /* 0x000fe20000011403 */
[----:B-1----:R-:W-:Y:S01]  /*0190*/  IMAD.SHL.U32 R19, R97, 0x40, RZ ;  /* 0x0000004061137824 */ /* 0x002fe200078e00ff */
[C---:B------:R-:W-:Y:S01]  /*01a0*/  LEA.HI R103, R14.reuse, 0xe, RZ, 0x1a ;  /* 0x0000000e0e677811 */ /* 0x040fe200078fd0ff */
[----:B------:R-:W-:Y:S01]  /*01b0*/  FMUL R5, R5, UR4 ;  /* 0x0000000405057c20 */ /* 0x000fe20008400000 */
[----:B------:R-:W-:Y:S01]  /*01c0*/  ULDC UR4, c[0x0][0x230] ;  /* 0x00008c0000047ab9 */ /* 0x000fe20000000800 */
[----:B------:R-:W-:Y:S01]  /*01d0*/  IMAD.SHL.U32 R4, R3, 0x8, RZ ;  /* 0x0000000803047824 */ /* 0x000fe200078e00ff */
[----:B------:R-:W-:Y:S01]  /*01e0*/  LOP3.LUT R19, R19, 0xc0, RZ, 0xc0, !PT ;  /* 0x000000c013137812 */ /* 0x000fe200078ec0ff */
[----:B------:R-:W-:Y:S01]  /*01f0*/  IMAD R236, R103, R64, RZ ;  /* 0x0000004067ec7224 */ /* 0x000fe200078e02ff */
[----:B------:R-:W-:Y:S01]  /*0200*/  LEA.HI R101, R14, 0x4e, RZ, 0x1a ;  /* 0x0000004e0e657811 */ /* 0x000fe200078fd0ff */
[----:B------:R-:W1:Y:S01]  /*0210*/  F2I.U32.TRUNC.NTZ R5, R5 ;  /* 0x0000000500057305 */ /* 0x000e62000020f000 */
[----:B------:R-:W-:-:S02]  /*0220*/  IABS R7, R4 ;  /* 0x0000000400077213 */ /* 0x000fc40000000000 */
[----:B------:R-:W-:Y:S01]  /*0230*/  LEA.HI R245, R14, 0x7e, RZ, 0x1a ;  /* 0x0000007e0ef57811 */ /* 0x000fe200078fd0ff */
[----:B------:R-:W-:-:S04]  /*0240*/  IMAD R234, R101, R64, RZ ;  /* 0x0000004065ea7224 */ /* 0x000fc800078e02ff */
[----:B------:R-:W2:Y:S01]  /*0250*/  I2F.RP R0, R7 ;  /* 0x0000000700007306 */ /* 0x000ea20000209400 */
[----:B-1----:R-:W-:-:S07]  /*0260*/  IABS R11, R5 ;  /* 0x00000005000b7213 */ /* 0x002fce0000000000 */
[----:B--2---:R-:W1:Y:S02]  /*0270*/  MUFU.RCP R0, R0 ;  /* 0x0000000000007308 */ /* 0x004e640000001000 */
[----:B-1----:R-:W-:Y:S01]  /*0280*/  VIADD R2, R0, 0xffffffe ;  /* 0x0ffffffe00027836 */ /* 0x002fe20000000000 */
[----:B------:R-:W-:-:S05]  /*0290*/  IABS R0, R4 ;  /* 0x0000000400007213 */ /* 0x000fca0000000000 */
[----:B------:R1:W2:Y:S01]  /*02a0*/  F2I.FTZ.U32.TRUNC.NTZ R3, R2 ;  /* 0x0000000200037305 */ /* 0x0002a2000021f000 */
[----:B------:R-:W-:Y:S02]  /*02b0*/  IMAD.MOV R0, RZ, RZ, -R0 ;  /* 0x000000ffff007224 */ /* 0x000fe400078e0a00 */
[----:B-1----:R-:W-:Y:S02]  /*02c0*/  IMAD.MOV.U32 R2, RZ, RZ, RZ ;  /* 0x000000ffff027224 */ /* 0x002fe400078e00ff */
[----:B--2---:R-:W-:-:S04]  /*02d0*/  IMAD.MOV R6, RZ, RZ, -R3 ;  /* 0x000000ffff067224 */ /* 0x004fc800078e0a03 */
[----:B------:R-:W-:-:S04]  /*02e0*/  IMAD R9, R6, R7, RZ ;  /* 0x0000000706097224 */ /* 0x000fc800078e02ff */
[----:B------:R-:W-:-:S06]  /*02f0*/  IMAD.HI.U32 R2, R3, R9, R2 ;  /* 0x0000000903027227 */ /* 0x000fcc00078e0002 */
[----:B------:R-:W-:-:S04]  /*0300*/  IMAD.HI.U32 R2, R2, R11, RZ ;  /* 0x0000000b02027227 */ /* 0x000fc800078e00ff */
[----:B------:R-:W-:-:S05]  /*0310*/  IMAD R0, R2, R0, R11 ;  /* 0x0000000002007224 */ /* 0x000fca00078e020b */
[----:B------:R-:W-:-:S13]  /*0320*/  ISETP.GT.U32.AND P1, PT, R7, R0, PT ;  /* 0x000000000700720c */ /* 0x000fda0003f24070 */
[----:B------:R-:W-:Y:S02]  /*0330*/  @!P1 IMAD.IADD R0, R0, 0x1, -R7 ;  /* 0x0000000100009824 */ /* 0x000fe400078e0a07 */
[----:B------:R-:W-:Y:S01]  /*0340*/  @!P1 VIADD R2, R2, 0x1 ;  /* 0x0000000102029836 */ /* 0x000fe20000000000 */
[----:B------:R-:W-:Y:S02]  /*0350*/  ISETP.NE.AND P1, PT, R4, RZ, PT ;  /* 0x000000ff0400720c */ /* 0x000fe40003f25270 */
[----:B------:R-:W-:Y:S02]  /*0360*/  ISETP.GE.U32.AND P0, PT, R0, R7, PT ;  /* 0x000000070000720c */ /* 0x000fe40003f06070 */
[----:B------:R-:W-:-:S04]  /*0370*/  LOP3.LUT R0, R5, R4, RZ, 0x3c, !PT ;  /* 0x0000000405007212 */ /* 0x000fc800078e3cff */
[----:B------:R-:W-:Y:S01]  /*0380*/  ISETP.GE.AND P2, PT, R0, RZ, PT ;  /* 0x000000ff0000720c */ /* 0x000fe20003f46270 */
[----:B------:R-:W-:-:S05]  /*0390*/  VIADD R0, R138, 0x3f ;  /* 0x0000003f8a007836 */ /* 0x000fca0000000000 */
[----:B------:R-:W-:Y:S01]  /*03a0*/  SHF.R.S32.HI R3, RZ, 0x1f, R0 ;  /* 0x0000001fff037819 */ /* 0x000fe20000011400 */
[----:B------:R-:W-:-:S03]  /*03b0*/  @P0 VIADD R2, R2, 0x1 ;  /* 0x0000000102020836 */ /* 0x000fc60000000000 */
[----:B------:R-:W-:-:S03]  /*03c0*/  LEA.HI R3, R3, R0, RZ, 0x6 ;  /* 0x0000000003037211 */ /* 0x000fc600078f30ff */
[----:B------:R-:W-:Y:S01]  /*03d0*/  @!P2 IMAD.MOV R2, RZ, RZ, -R2 ;  /* 0x000000ffff02a224 */ /* 0x000fe200078e0a02 */
[----:B------:R-:W-:-:S05]  /*03e0*/  @!P1 LOP3.LUT R2, RZ, R4, RZ, 0x33, !PT ;  /* 0x00000004ff029212 */ /* 0x000fca00078e33ff */
[----:B------:R-:W-:Y:S02]  /*03f0*/  IMAD.SHL.U32 R10, R2, 0x8, RZ ;  /* 0x00000008020a7824 */ /* 0x000fe400078e00ff */
[----:B------:R-:W-:-:S03]  /*0400*/  IMAD.MOV R2, RZ, RZ, -R2 ;  /* 0x000000ffff027224 */ /* 0x000fc600078e0a02 */
[----:B------:R-:W-:Y:S01]  /*0410*/  LEA.HI.SX32 R3, R3, -R10, 0x1a ;  /* 0x8000000a03037211 */ /* 0x000fe200078fd2ff */
[----:B------:R-:W-:Y:S02]  /*0420*/  IMAD R9, R4, R2, R5 ;  /* 0x0000000204097224 */ /* 0x000fe400078e0205 */
[----:B------:R-:W-:Y:S01]  /*0430*/  IMAD.MOV.U32 R2, RZ, RZ, RZ ;  /* 0x000000ffff027224 */ /* 0x000fe200078e00ff */
[----:B------:R-:W-:Y:S02]  /*0440*/  VIMNMX R12, R3, 0x8, PT ;  /* 0x00000008030c7848 */ /* 0x000fe40003fe0100 */
[----:B------:R-:W-:Y:S02]  /*0450*/  IABS R4, R9 ;  /* 0x0000000900047213 */ /* 0x000fe40000000000 */
[----:B------:R-:W-:-:S04]  /*0460*/  IABS R7, R12 ;  /* 0x0000000c00077213 */ /* 0x000fc80000000000 */
[----:B------:R-:W1:Y:S08]  /*0470*/  I2F.RP R0, R7 ;  /* 0x0000000700007306 */ /* 0x000e700000209400 */
[----:B-1----:R-:W1:Y:S02]  /*0480*/  MUFU.RCP R0, R0 ;  /* 0x0000000000007308 */ /* 0x002e640000001000 */
[----:B-1----:R-:W-:-:S06]  /*0490*/  VIADD R3, R0, 0xffffffe ;  /* 0x0ffffffe00037836 */ /* 0x002fcc0000000000 */
[----:B------:R-:W1:Y:S02]  /*04a0*/  F2I.FTZ.U32.TRUNC.NTZ R3, R3 ;  /* 0x0000000300037305 */ /* 0x000e64000021f000 */
[----:B-1----:R-:W-:-:S04]  /*04b0*/  IMAD.MOV R6, RZ, RZ, -R3 ;  /* 0x000000ffff067224 */ /* 0x002fc800078e0a03 */
[----:B------:R-:W-:Y:S01]  /*04c0*/  IMAD R5, R6, R7, RZ ;  /* 0x0000000706057224 */ /* 0x000fe200078e02ff */
[----:B------:R-:W-:-:S03]  /*04d0*/  IABS R6, R12 ;  /* 0x0000000c00067213 */ /* 0x000fc60000000000 */
[----:B------:R-:W-:-:S04]  /*04e0*/  IMAD.HI.U32 R2, R3, R5, R2 ;  /* 0x0000000503027227 */ /* 0x000fc800078e0002 */
[----:B------:R-:W-:Y:S02]  /*04f0*/  IMAD.MOV.U32 R3, RZ, RZ, R4 ;  /* 0x000000ffff037224 */ /* 0x000fe400078e0004 */
[----:B------:R-:W-:Y:S01]  /*0500*/  IMAD.MOV R0, RZ, RZ, -R6 ;  /* 0x000000ffff007224 */ /* 0x000fe200078e0a06 */
[----:B------:R-:W1:Y:S01]  /*0510*/  I2F.RP R4, R16 ;  /* 0x0000001000047306 */ /* 0x000e620000209400 */
[----:B------:R-:W-:-:S04]  /*0520*/  IMAD.HI.U32 R2, R2, R3, RZ ;  /* 0x0000000302027227 */ /* 0x000fc800078e00ff */
[----:B------:R-:W-:-:S03]  /*0530*/  IMAD R0, R2, R0, R3 ;  /* 0x0000000002007224 */ /* 0x000fc600078e0203 */
[----:B------:R-:W2:Y:S02]  /*0540*/  I2F.RP R3, R15 ;  /* 0x0000000f00037306 */ /* 0x000ea40000209400 */
[----:B------:R-:W-:-:S06]  /*0550*/  ISETP.GT.U32.AND P1, PT, R7, R0, PT ;  /* 0x000000000700720c */ /* 0x000fcc0003f24070 */
[----:B-1----:R-:W1:Y:S07]  /*0560*/  MUFU.RCP R4, R4 ;  /* 0x0000000400047308 */ /* 0x002e6e0000001000 */
[----:B------:R-:W-:Y:S01]  /*0570*/  @!P1 IMAD.IADD R0, R0, 0x1, -R7 ;  /* 0x0000000100009824 */ /* 0x000fe200078e0a07 */
[----:B--2---:R-:W2:Y:S01]  /*0580*/  MUFU.RCP R3, R3 ;  /* 0x0000000300037308 */ /* 0x004ea20000001000 */
[----:B------:R-:W-:Y:S01]  /*0590*/  @!P1 VIADD R2, R2, 0x1 ;  /* 0x0000000102029836 */ /* 0x000fe20000000000 */
[----:B------:R-:W-:-:S02]  /*05a0*/  ISETP.NE.AND P1, PT, R12, RZ, PT ;  /* 0x000000ff0c00720c */ /* 0x000fc40003f25270 */
[----:B------:R-:W-:Y:S02]  /*05b0*/  ISETP.GE.U32.AND P0, PT, R0, R7, PT ;  /* 0x000000070000720c */ /* 0x000fe40003f06070 */
[----:B------:R-:W-:Y:S01]  /*05c0*/  LOP3.LUT R0, R9, R12, RZ, 0x3c, !PT ;  /* 0x0000000c09007212 */ /* 0x000fe200078e3cff */
[----:B-1----:R-:W-:-:S03]  /*05d0*/  VIADD R6, R4, 0xffffffe ;  /* 0x0ffffffe04067836 */ /* 0x002fc60000000000 */
[----:B------:R-:W-:Y:S01]  /*05e0*/  ISETP.GE.AND P2, PT, R0, RZ, PT ;  /* 0x000000ff0000720c */ /* 0x000fe20003f46270 */
[----:B------:R-:W-:Y:S01]  /*05f0*/  IMAD.SHL.U32 R0, R14, 0x100, RZ ;  /* 0x000001000e007824 */ /* 0x000fe200078e00ff */
[----:B------:R1:W3:Y:S01]  /*0600*/  F2I.FTZ.U32.TRUNC.NTZ R7, R6 ;  /* 0x0000000600077305 */ /* 0x0002e2000021f000 */
[----:B--2---:R-:W-:-:S04]  /*0610*/  VIADD R4, R3, 0xffffffe ;  /* 0x0ffffffe03047836 */ /* 0x004fc80000000000 */
[----:B------:R-:W-:-:S03]  /*0620*/  @P0 VIADD R2, R2, 0x1 ;  /* 0x0000000102020836 */ /* 0x000fc60000000000 */
[----:B------:R-:W2:Y:S01]  /*0630*/  F2I.FTZ.U32.TRUNC.NTZ R5, R4 ;  /* 0x0000000400057305 */ /* 0x000ea2000021f000 */
[----:B------:R-:W-:Y:S02]  /*0640*/  IMAD.SHL.U32 R3, R14, 0x4, RZ ;  /* 0x000000040e037824 */ /* 0x000fe400078e00ff */
[----:B------:R-:W-:Y:S01]  /*0650*/  IMAD.MOV.U32 R11, RZ, RZ, R2 ;  /* 0x000000ffff0b7224 */ /* 0x000fe200078e0002 */
[----:B------:R-:W-:Y:S01]  /*0660*/  LOP3.LUT R2, R8, 0x70, RZ, 0xc0, !PT ;  /* 0x0000007008027812 */ /* 0x000fe200078ec0ff */
[----:B-1----:R-:W-:Y:S01]  /*0670*/  IMAD.MOV.U32 R6, RZ, RZ, RZ ;  /* 0x000000ffff067224 */ /* 0x002fe200078e00ff */
[----:B------:R-:W-:Y:S01]  /*0680*/  LOP3.LUT R0, R0, 0x607c, R3, 0xc8, !PT ;  /* 0x0000607c00007812 */ /* 0x000fe200078ec803 */
[----:B------:R-:W-:Y:S01]  /*0690*/  @!P2 IMAD.MOV R11, RZ, RZ, -R11 ;  /* 0x000000ffff0ba224 */ /* 0x000fe200078e0a0b */
[----:B------:R-:W-:Y:S01]  /*06a0*/  @!P1 LOP3.LUT R11, RZ, R12, RZ, 0x33, !PT ;  /* 0x0000000cff0b9212 */ /* 0x000fe200078e33ff */
[----:B------:R-:W-:Y:S02]  /*06b0*/  IMAD.SHL.U32 R3, R14, 0x80, RZ ;  /* 0x000000800e037824 */ /* 0x000fe400078e00ff */
[----:B---3--:R-:W-:-:S02]  /*06c0*/  IMAD.MOV R17, RZ, RZ, -R7 ;  /* 0x000000ffff117224 */ /* 0x008fc400078e0a07 */
[----:B------:R-:W-:Y:S01]  /*06d0*/  IMAD.SHL.U32 R246, R11, 0x100, RZ ;  /* 0x000001000bf67824 */ /* 0x000fe200078e00ff */
[----:B------:R-:W-:Y:S01]  /*06e0*/  LEA.HI R3, R14, R3, RZ, 0x1c ;  /* 0x000000030e037211 */ /* 0x000fe200078fe0ff */
[----:B--2---:R-:W-:Y:S02]  /*06f0*/  IMAD.MOV R4, RZ, RZ, -R5 ;  /* 0x000000ffff047224 */ /* 0x004fe400078e0a05 */
[----:B------:R-:W-:Y:S01]  /*0700*/  IMAD R17, R17, R16, RZ ;  /* 0x0000001011117224 */ /* 0x000fe200078e02ff */
[----:B------:R-:W-:Y:S01]  /*0710*/  LOP3.LUT R8, R246, R19, RZ, 0xfc, !PT ;  /* 0x00000013f6087212 */ /* 0x000fe200078efcff */
[----:B------:R-:W-:Y:S01]  /*0720*/  IMAD.MOV R11, RZ, RZ, -R11 ;  /* 0x000000ffff0b7224 */ /* 0x000fe200078e0a0b */
[----:B------:R-:W-:Y:S01]  /*0730*/  LOP3.LUT R2, R2, 0x1f84, R3, 0xf8, !PT ;  /* 0x00001f8402027812 */ /* 0x000fe200078ef803 */
[----:B------:R-:W-:Y:S01]  /*0740*/  IMAD.HI.U32 R17, R7, R17, R6 ;  /* 0x0000001107117227 */ /* 0x000fe200078e0006 */
[----:B------:R-:W-:Y:S02]  /*0750*/  IABS R82, R8 ;  /* 0x0000000800527213 */ /* 0x000fe40000000000 */
[--C-:B------:R-:W-:Y:S01]  /*0760*/  LOP3.LUT R6, R246, 0x1, R19.reuse, 0xfe, !PT ;  /* 0x00000001f6067812 */ /* 0x100fe200078efe13 */
[----:B------:R-:W-:Y:S01]  /*0770*/  IMAD R3, R4, R15, RZ ;  /* 0x0000000f04037224 */ /* 0x000fe200078e02ff */
[----:B------:R-:W-:Y:S01]  /*0780*/  LOP3.LUT R7, R246, 0x2, R19, 0xfe, !PT ;  /* 0x00000002f6077812 */ /* 0x000fe200078efe13 */
[----:B------:R-:W-:Y:S01]  /*0790*/  IMAD.MOV.U32 R4, RZ, RZ, RZ ;  /* 0x000000ffff047224 */ /* 0x000fe200078e00ff */
[----:B------:R-:W-:Y:S01]  /*07a0*/  IABS R81, R6 ;  /* 0x0000000600517213 */ /* 0x000fe20000000000 */
[----:B------:R-:W-:Y:S01]  /*07b0*/  IMAD R11, R12, R11, R9 ;  /* 0x0000000b0c0b7224 */ /* 0x000fe200078e0209 */
[----:B------:R-:W-:Y:S01]  /*07c0*/  IABS R80, R7 ;  /* 0x0000000700507213 */ /* 0x000fe20000000000 */
[----:B------:R-:W-:Y:S01]  /*07d0*/  IMAD.HI.U32 R18, R5, R3, R4 ;  /* 0x0000000305127227 */ /* 0x000fe200078e0004 */
[----:B------:R-:W-:-:S02]  /*07e0*/  ISETP.GE.AND P4, PT, R6, RZ, PT ;  /* 0x000000ff0600720c */ /* 0x000fc40003f86270 */
[--C-:B------:R-:W-:Y:S01]  /*07f0*/  LOP3.LUT R6, R246, 0x3, R19.reuse, 0xfe, !PT ;  /* 0x00000003f6067812 */ /* 0x100fe200078efe13 */
[C---:B------:R-:W-:Y:S01]  /*0800*/  IMAD.HI.U32 R3, R17.reuse, R82, RZ ;  /* 0x0000005211037227 */ /* 0x040fe200078e00ff */
[----:B------:R-:W-:Y:S02]  /*0810*/  ISETP.GE.AND P5, PT, R8, RZ, PT ;  /* 0x000000ff0800720c */ /* 0x000fe40003fa6270 */
[C---:B------:R-:W-:Y:S01]  /*0820*/  LOP3.LUT R8, R246.reuse, 0x4, R19, 0xfe, !PT ;  /* 0x00000004f6087812 */ /* 0x040fe200078efe13 */
[----:B------:R-:W-:Y:S01]  /*0830*/  IMAD.MOV R5, RZ, RZ, -R3 ;  /* 0x000000ffff057224 */ /* 0x000fe200078e0a03 */
[----:B------:R-:W-:Y:S01]  /*0840*/  IABS R78, R6 ;  /* 0x00000006004e7213 */ /* 0x000fe20000000000 */
[----:B------:R-:W-:Y:S01]  /*0850*/  IMAD.HI.U32 R3, R17, R81, RZ ;  /* 0x0000005111037227 */ /* 0x000fe200078e00ff */
[----:B------:R-:W-:Y:S02]  /*0860*/  IABS R77, R8 ;  /* 0x00000008004d7213 */ /* 0x000fe40000000000 */
[----:B------:R-:W-:Y:S01]  /*0870*/  LOP3.LUT R9, R246, 0x5, R19, 0xfe, !PT ;  /* 0x00000005f6097812 */ /* 0x000fe200078efe13 */
[C---:B------:R-:W-:Y:S01]  /*0880*/  IMAD R82, R16.reuse, R5, R82 ;  /* 0x0000000510527224 */ /* 0x040fe200078e0252 */
[----:B------:R-:W-:Y:S01]  /*0890*/  ISETP.GE.AND P1, PT, R7, RZ, PT ;  /* 0x000000ff0700720c */ /* 0x000fe20003f26270 */
[----:B------:R-:W-:Y:S01]  /*08a0*/  IMAD.MOV R3, RZ, RZ, -R3 ;  /* 0x000000ffff037224 */ /* 0x000fe200078e0a03 */
[----:B------:R-:W-:Y:S01]  /*08b0*/  IABS R76, R9 ;  /* 0x00000009004c7213 */ /* 0x000fe20000000000 */
[----:B------:R-:W-:Y:S01]  /*08c0*/  IMAD.HI.U32 R4, R17, R80, RZ ;  /* 0x0000005011047227 */ /* 0x000fe200078e00ff */
[----:B------:R-:W-:-:S02]  /*08d0*/  ISETP.GT.U32.AND P0, PT, R16, R82, PT ;  /* 0x000000521000720c */ /* 0x000fc40003f04070 */
[----:B------:R-:W-:Y:S01]  /*08e0*/  LOP3.LUT R7, R246, 0x6, R19, 0xfe, !PT ;  /* 0x00000006f6077812 */ /* 0x000fe200078efe13 */
[----:B------:R-:W-:Y:S01]  /*08f0*/  IMAD R81, R16, R3, R81 ;  /* 0x0000000310517224 */ /* 0x000fe200078e0251 */
[--C-:B------:R-:W-:Y:S01]  /*0900*/  LOP3.LUT R12, R246, 0x15, R19.reuse, 0xfe, !PT ;  /* 0x00000015f60c7812 */ /* 0x100fe200078efe13 */
[----:B------:R-:W-:Y:S01]  /*0910*/  IMAD.MOV R5, RZ, RZ, -R4 ;  /* 0x000000ffff057224 */ /* 0x000fe200078e0a04 */
[----:B------:R-:W-:Y:S01]  /*0920*/  IABS R74, R7 ;  /* 0x00000007004a7213 */ /* 0x000fe20000000000 */
[C---:B------:R-:W-:Y:S01]  /*0930*/  IMAD.HI.U32 R3, R17.reuse, R78, RZ ;  /* 0x0000004e11037227 */ /* 0x040fe200078e00ff */
[C---:B------:R-:W-:Y:S02]  /*0940*/  ISETP.GT.U32.AND P2, PT, R16.reuse, R81, PT ;  /* 0x000000511000720c */ /* 0x040fe40003f44070 */
[----:B------:R-:W-:Y:S01]  /*0950*/  IABS R52, R12 ;  /* 0x0000000c00347213 */ /* 0x000fe20000000000 */
[----:B------:R-:W-:Y:S01]  /*0960*/  IMAD R80, R16, R5, R80 ;  /* 0x0000000510507224 */ /* 0x000fe200078e0250 */
[--C-:B------:R-:W-:Y:S01]  /*0970*/  LOP3.LUT R85, R246, 0x37, R19.reuse, 0xfe, !PT ;  /* 0x00000037f6557812 */ /* 0x100fe200078efe13 */
[----:B------:R-:W-:Y:S01]  /*0980*/  @!P0 IMAD.IADD R82, R82, 0x1, -R16 ;  /* 0x0000000152528824 */ /* 0x000fe200078e0a10 */
[----:B------:R-:W-:Y:S01]  /*0990*/  LOP3.LUT R86, R246, 0x38, R19, 0xfe, !PT ;  /* 0x00000038f6567812 */ /* 0x000fe200078efe13 */
[----:B------:R-:W-:Y:S01]  /*09a0*/  IMAD.HI.U32 R4, R17, R77, RZ ;  /* 0x0000004d11047227 */ /* 0x000fe200078e00ff */
[----:B------:R-:W-:-:S02]  /*09b0*/  ISETP.GT.U32.AND P3, PT, R16, R80, PT ;  /* 0x000000501000720c */ /* 0x000fc40003f64070 */
[----:B------:R-:W-:Y:S01]  /*09c0*/  ISETP.GT.U32.AND P0, PT, R16, R82, PT ;  /* 0x000000521000720c */ /* 0x000fe20003f04070 */
[----:B------:R-:W-:Y:S01]  /*09d0*/  IMAD.MOV R5, RZ, RZ, -R3 ;  /* 0x000000ffff057224 */ /* 0x000fe200078e0a03 */
[----:B------:R-:W-:Y:S01]  /*09e0*/  IABS R51, R85 ;  /* 0x0000005500337213 */ /* 0x000fe20000000000 */
[----:B------:R-:W-:Y:S01]  /*09f0*/  @!P2 IMAD.IADD R81, R81, 0x1, -R16 ;  /* 0x000000015151a824 */ /* 0x000fe200078e0a10 */
[----:B------:R-:W-:Y:S01]  /*0a00*/  IABS R55, R86 ;  /* 0x0000005600377213 */ /* 0x000fe20000000000 */
[----:B------:R-:W-:Y:S01]  /*0a10*/  IMAD.MOV R4, RZ, RZ, -R4 ;  /* 0x000000ffff047224 */ /* 0x000fe200078e0a04 */
[--C-:B------:R-:W-:Y:S01]  /*0a20*/  LOP3.LUT R87, R246, 0x39, R19.reuse, 0xfe, !PT ;  /* 0x00000039f6577812 */ /* 0x100fe200078efe13 */
[C---:B------:R-:W-:Y:S01]  /*0a30*/  IMAD R78, R16.reuse, R5, R78 ;  /* 0x00000005104e7224 */ /* 0x040fe200078e024e */
[----:B------:R-:W-:Y:S01]  /*0a40*/  ISETP.GT.U32.AND P6, PT, R16, R81, PT ;  /* 0x000000511000720c */ /* 0x000fe20003fc4070 */
[----:B------:R-:W-:Y:S01]  /*0a50*/  IMAD.HI.U32 R3, R17, R76, RZ ;  /* 0x0000004c11037227 */ /* 0x000fe200078e00ff */
[----:B------:R-:W-:-:S02]  /*0a60*/  LOP3.LUT R88, R246, 0x3a, R19, 0xfe, !PT ;  /* 0x0000003af6587812 */ /* 0x000fc400078efe13 */
[----:B------:R-:W-:Y:S01]  /*0a70*/  IABS R63, R87 ;  /* 0x00000057003f7213 */ /* 0x000fe20000000000 */
[--C-:B------:R-:W-:Y:S01]  /*0a80*/  @!P3 IMAD.IADD R80, R80, 0x1, -R16.reuse ;  /* 0x000000015050b824 */ /* 0x100fe200078e0a10 */
[----:B------:R-:W-:Y:S01]  /*0a90*/  IABS R67, R88 ;  /* 0x0000005800437213 */ /* 0x000fe20000000000 */
[----:B------:R-:W-:Y:S01]  /*0aa0*/  IMAD R77, R16, R4, R77 ;  /* 0x00000004104d7224 */ /* 0x000fe200078e024d */
[----:B------:R-:W-:Y:S01]  /*0ab0*/  LOP3.LUT R4, R246, 0x7, R19, 0xfe, !PT ;  /* 0x00000007f6047812 */ /* 0x000fe200078efe13 */
[--C-:B------:R-:W-:Y:S01]  /*0ac0*/  @!P0 IMAD.IADD R82, R82, 0x1, -R16.reuse ;  /* 0x0000000152528824 */ /* 0x100fe200078e0a10 */
[C---:B------:R-:W-:Y:S01]  /*0ad0*/  ISETP.GT.U32.AND P0, PT, R16.reuse, R78, PT ;  /* 0x0000004e1000720c */ /* 0x040fe20003f04070 */
[----:B------:R-:W-:Y:S01]  /*0ae0*/  IMAD.MOV R3, RZ, RZ, -R3 ;  /* 0x000000ffff037224 */ /* 0x000fe200078e0a03 */
[C---:B------:R-:W-:Y:S01]  /*0af0*/  ISETP.GT.U32.AND P2, PT, R16.reuse, R80, PT ;  /* 0x000000501000720c */ /* 0x040fe20003f44070 */
[----:B------:R-:W-:Y:S01]  /*0b00*/  @!P6 IMAD.IADD R81, R81, 0x1, -R16 ;  /* 0x000000015151e824 */ /* 0x000fe200078e0a10 */
[C---:B------:R-:W-:Y:S01]  /*0b10*/  ISETP.GT.U32.AND P3, PT, R16.reuse, R77, PT ;  /* 0x0000004d1000720c */ /* 0x040fe20003f64070 */
[----:B------:R-:W-:Y:S01]  /*0b20*/  IMAD R76, R16, R3, R76 ;  /* 0x00000003104c7224 */ /* 0x000fe200078e024c */
[----:B------:R-:W-:Y:S01]  /*0b30*/  IABS R73, R4 ;  /* 0x0000000400497213 */ /* 0x000fe20000000000 */
[----:B------:R-:W-:Y:S01]  /*0b40*/  IMAD.HI.U32 R3, R17, R74, RZ ;  /* 0x0000004a11037227 */ /* 0x000fe200078e00ff */
[----:B------:R-:W-:-:S02]  /*0b50*/  LOP3.LUT R89, R246, 0x3b, R19, 0xfe, !PT ;  /* 0x0000003bf6597812 */ /* 0x000fc400078efe13 */
[----:B------:R-:W-:Y:S01]  /*0b60*/  ISETP.GT.U32.AND P6, PT, R16, R76, PT ;  /* 0x0000004c1000720c */ /* 0x000fe20003fc4070 */
[----:B------:R-:W-:Y:S01]  /*0b70*/  IMAD.MOV R5, RZ, RZ, -R3 ;  /* 0x000000ffff057224 */ /* 0x000fe200078e0a03 */
[--C-:B------:R-:W-:Y:S01]  /*0b80*/  LOP3.LUT R90, R246, 0x3c, R19.reuse, 0xfe, !PT ;  /* 0x0000003cf65a7812 */ /* 0x100fe200078efe13 */
[--C-:B------:R-:W-:Y:S01]  /*0b90*/  @!P0 IMAD.IADD R78, R78, 0x1, -R16.reuse ;  /* 0x000000014e4e8824 */ /* 0x100fe200078e0a10 */
[----:B------:R-:W-:Y:S01]  /*0ba0*/  ISETP.GE.AND P0, PT, R9, RZ, PT ;  /* 0x000000ff0900720c */ /* 0x000fe20003f06270 */
[----:B------:R-:W-:Y:S01]  /*0bb0*/  @!P2 IMAD.IADD R80, R80, 0x1, -R16 ;  /* 0x000000015050a824 */ /* 0x000fe200078e0a10 */
[----:B------:R-:W-:Y:S01]  /*0bc0*/  ISETP.GE.AND P2, PT, R8, RZ, PT ;  /* 0x000000ff0800720c */ /* 0x000fe20003f46270 */
[----:B------:R-:W-:Y:S01]  /*0bd0*/  IMAD R74, R16, R5, R74 ;  /* 0x00000005104a7224 */ /* 0x000fe200078e024a */
[----:B------:R-:W-:Y:S01]  /*0be0*/  LOP3.LUT R5, R246, 0x8, R19, 0xfe, !PT ;  /* 0x00000008f6057812 */ /* 0x000fe200078efe13 */
[----:B------:R-:W-:Y:S01]  /*0bf0*/  @!P3 IMAD.IADD R77, R77, 0x1, -R16 ;  /* 0x000000014d4db824 */ /* 0x000fe200078e0a10 */
[C---:B------:R-:W-:Y:S01]  /*0c00*/  ISETP.GT.U32.AND P3, PT, R16.reuse, R78, PT ;  /* 0x0000004e1000720c */ /* 0x040fe20003f64070 */
[----:B------:R-:W-:Y:S01]  /*0c10*/  @!P1 IMAD.MOV R80, RZ, RZ, -R80 ;  /* 0x000000ffff509224 */ /* 0x000fe200078e0a50 */
[----:B------:R-:W-:Y:S01]  /*0c20*/  ISETP.GT.U32.AND P1, PT, R16, R74, PT ;  /* 0x0000004a1000720c */ /* 0x000fe20003f24070 */
[----:B------:R-:W-:Y:S01]  /*0c30*/  @!P5 IMAD.MOV R82, RZ, RZ, -R82 ;  /* 0x000000ffff52d224 */ /* 0x000fe200078e0a52 */
[----:B------:R-:W-:Y:S01]  /*0c40*/  ISETP.GE.AND P5, PT, R6, RZ, PT ;  /* 0x000000ff0600720c */ /* 0x000fe20003fa6270 */
[----:B------:R-:W-:Y:S01]  /*0c50*/  @!P6 IMAD.IADD R76, R76, 0x1, -R16 ;  /* 0x000000014c4ce824 */ /* 0x000fe200078e0a10 */
[----:B------:R-:W-:Y:S01]  /*0c60*/  ISETP.GT.U32.AND P6, PT, R16, R77, PT ;  /* 0x0000004d1000720c */ /* 0x000fe20003fc4070 */
[----:B------:R-:W-:Y:S01]  /*0c70*/  IMAD.HI.U32 R3, R17, R73, RZ ;  /* 0x0000004911037227 */ /* 0x000fe200078e00ff */
[----:B------:R-:W-:-:S02]  /*0c80*/  IABS R72, R5 ;  /* 0x0000000500487213 */ /* 0x000fc40000000000 */
[C---:B------:R-:W-:Y:S01]  /*0c90*/  LOP3.LUT R6, R246.reuse, 0x9, R19, 0xfe, !PT ;  /* 0x00000009f6067812 */ /* 0x040fe200078efe13 */
[----:B------:R-:W-:Y:S01]  /*0ca0*/  IMAD.MOV R3, RZ, RZ, -R3 ;  /* 0x000000ffff037224 */ /* 0x000fe200078e0a03 */
[----:B------:R-:W-:Y:S01]  /*0cb0*/  LOP3.LUT R8, R246, 0xd, R19, 0xfe, !PT ;  /* 0x0000000df6087812 */ /* 0x000fe200078efe13 */
[--C-:B------:R-:W-:Y:S01]  /*0cc0*/  @!P3 IMAD.IADD R78, R78, 0x1, -R16.reuse ;  /* 0x000000014e4eb824 */ /* 0x100fe200078e0a10 */
[----:B------:R-:W-:Y:S01]  /*0cd0*/  ISETP.GE.AND P3, PT, R7, RZ, PT ;  /* 0x000000ff0700720c */ /* 0x000fe20003f66270 */
[----:B------:R-:W-:Y:S01]  /*0ce0*/  IMAD R73, R16, R3, R73 ;  /* 0x0000000310497224 */ /* 0x000fe200078e0249 */
[----:B------:R-:W-:Y:S01]  /*0cf0*/  LOP3.LUT R7, R246, 0xa, R19, 0xfe, !PT ;  /* 0x0000000af6077812 */ /* 0x000fe200078efe13 */
[----:B------:R-:W-:Y:S01]  /*0d00*/  @!P1 IMAD.IADD R74, R74, 0x1, -R16 ;  /* 0x000000014a4a9824 */ /* 0x000fe200078e0a10 */
[----:B------:R-:W-:Y:S01]  /*0d10*/  IABS R70, R6 ;  /* 0x0000000600467213 */ /* 0x000fe20000000000 */
[----:B------:R-:W-:Y:S01]  /*0d20*/  IMAD.HI.U32 R3, R17, R72, RZ ;  /* 0x0000004811037227 */ /* 0x000fe200078e00ff */
[----:B------:R-:W-:-:S02]  /*0d30*/  IABS R69, R7 ;  /* 0x0000000700457213 */ /* 0x000fc40000000000 */
[----:B------:R-:W-:Y:S01]  /*0d40*/  ISETP.GE.AND P1, PT, R5, RZ, PT ;  /* 0x000000ff0500720c */ /* 0x000fe20003f26270 */
[----:B------:R-:W-:Y:S01]  /*0d50*/  @!P6 IMAD.IADD R77, R77, 0x1, -R16 ;  /* 0x000000014d4de824 */ /* 0x000fe200078e0a10 */
[C---:B------:R-:W-:Y:S01]  /*0d60*/  ISETP.GT.U32.AND P6, PT, R16.reuse, R73, PT ;  /* 0x000000491000720c */ /* 0x040fe20003fc4070 */
[----:B------:R-:W-:Y:S01]  /*0d70*/  @!P5 IMAD.MOV R78, RZ, RZ, -R78 ;  /* 0x000000ffff4ed224 */ /* 0x000fe200078e0a4e */
[C---:B------:R-:W-:Y:S01]  /*0d80*/  ISETP.GT.U32.AND P5, PT, R16.reuse, R74, PT ;  /* 0x0000004a1000720c */ /* 0x040fe20003fa4070 */
[----:B------:R-:W-:Y:S01]  /*0d90*/  IMAD.MOV R3, RZ, RZ, -R3 ;  /* 0x000000ffff037224 */ /* 0x000fe200078e0a03 */
[----:B------:R-:W-:Y:S01]  /*0da0*/  IABS R62, R8 ;  /* 0x00000008003e7213 */ /* 0x000fe20000000000 */
[----:B------:R-:W-:Y:S01]  /*0db0*/  @!P4 IMAD.MOV R81, RZ, RZ, -R81 ;  /* 0x000000ffff51c224 */ /* 0x000fe200078e0a51 */
[C---:B------:R-:W-:Y:S01]  /*0dc0*/  ISETP.GT.U32.AND P4, PT, R16.reuse, R76, PT ;  /* 0x0000004c1000720c */ /* 0x040fe20003f84070 */
[----:B------:R-:W-:Y:S01]  /*0dd0*/  IMAD R72, R16, R3, R72 ;  /* 0x0000000310487224 */ /* 0x000fe200078e0248 */
[----:B------:R-:W-:Y:S01]  /*0de0*/  LOP3.LUT R9, R246, 0x10, R19, 0xfe, !PT ;  /* 0x00000010f6097812 */ /* 0x000fe200078efe13 */
[----:B------:R-:W-:Y:S01]  /*0df0*/  IMAD.HI.U32 R3, R17, R69, RZ ;  /* 0x0000004511037227 */ /* 0x000fe200078e00ff */
[----:B------:R-:W-:-:S02]  /*0e00*/  IABS R75, R90 ;  /* 0x0000005a004b7213 */ /* 0x000fc40000000000 */
[----:B------:R-:W-:Y:S01]  /*0e10*/  IABS R58, R9 ;  /* 0x00000009003a7213 */ /* 0x000fe20000000000 */
[----:B------:R-:W-:Y:S01]  /*0e20*/  IMAD.MOV R3, RZ, RZ, -R3 ;  /* 0x000000ffff037224 */ /* 0x000fe200078e0a03 */
[C-C-:B------:R-:W-:Y:S01]  /*0e30*/  LOP3.LUT R91, R246.reuse, 0x3d, R19.reuse, 0xfe, !PT ;  /* 0x0000003df65b7812 */ /* 0x140fe200078efe13 */
[--C-:B------:R-:W-:Y:S01]  /*0e40*/  @!P6 IMAD.IADD R73, R73, 0x1, -R16.reuse ;  /* 0x000000014949e824 */ /* 0x100fe200078e0a10 */
[----:B------:R-:W-:Y:S01]  /*0e50*/  LOP3.LUT R93, R246, 0x3f, R19, 0xfe, !PT ;  /* 0x0000003ff65d7812 */ /* 0x000fe200078efe13 */
[--C-:B------:R-:W-:Y:S01]  /*0e60*/  @!P5 IMAD.IADD R74, R74, 0x1, -R16.reuse ;  /* 0x000000014a4ad824 */ /* 0x100fe200078e0a10 */
[----:B------:R-:W-:Y:S01]  /*0e70*/  IABS R83, R91 ;  /* 0x0000005b00537213 */ /* 0x000fe20000000000 */
[C---:B------:R-:W-:Y:S01]  /*0e80*/  IMAD R69, R16.reuse, R3, R69 ;  /* 0x0000000310457224 */ /* 0x040fe200078e0245 */
[----:B------:R-:W-:Y:S01]  /*0e90*/  ISETP.GT.U32.AND P6, PT, R16, R73, PT ;  /* 0x000000491000720c */ /* 0x000fe20003fc4070 */
[----:B------:R-:W-:Y:S01]  /*0ea0*/  @!P4 IMAD.IADD R76, R76, 0x1, -R16 ;  /* 0x000000014c4cc824 */ /* 0x000fe200078e0a10 */
[----:B------:R-:W-:Y:S01]  /*0eb0*/  ISETP.GE.AND P4, PT, R4, RZ, PT ;  /* 0x000000ff0400720c */ /* 0x000fe20003f86270 */
[----:B------:R-:W-:Y:S01]  /*0ec0*/  @!P3 IMAD.MOV R74, RZ, RZ, -R74 ;  /* 0x000000ffff4ab224 */ /* 0x000fe200078e0a4a */
[----:B------:R-:W-:Y:S01]  /*0ed0*/  ISETP.GT.U32.AND P3, PT, R16, R69, PT ;  /* 0x000000451000720c */ /* 0x000fe20003f64070 */
[----:B------:R-:W-:Y:S01]  /*0ee0*/  IMAD.HI.U32 R4, R17, R70, RZ ;  /* 0x0000004611047227 */ /* 0x000fe200078e00ff */
[----:B------:R-:W-:-:S03]  /*0ef0*/  LOP3.LUT R84, R246, 0x3e, R19, 0xfe, !PT ;  /* 0x0000003ef6547812 */ /* 0x000fc600078efe13 */
[----:B------:R-:W-:Y:S01]  /*0f00*/  IMAD.MOV R5, RZ, RZ, -R4 ;  /* 0x000000ffff057224 */ /* 0x000fe200078e0a04 */
[--C-:B------:R-:W-:Y:S01]  /*0f10*/  LOP3.LUT R4, R246, 0xb, R19.reuse, 0xfe, !PT ;  /* 0x0000000bf6047812 */ /* 0x100fe200078efe13 */
[----:B------:R-:W-:Y:S01]  /*0f20*/  @!P0 IMAD.MOV R76, RZ, RZ, -R76 ;  /* 0x000000ffff4c8224 */ /* 0x000fe200078e0a4c */
[----:B------:R-:W-:Y:S01]  /*0f30*/  ISETP.GE.AND P0, PT, R6, RZ, PT ;  /* 0x000000ff0600720c */ /* 0x000fe20003f06270 */
[----:B------:R-:W-:Y:S01]  /*0f40*/  IMAD R70, R16, R5, R70 ;  /* 0x0000000510467224 */ /* 0x000fe200078e0246 */
[----:B------:R-:W-:Y:S01]  /*0f50*/  LOP3.LUT R6, R246, 0xc, R19, 0xfe, !PT ;  /* 0x0000000cf6067812 */ /* 0x000fe200078efe13 */
[----:B------:R-:W-:Y:S01]  /*0f60*/  @!P2 IMAD.MOV R77, RZ, RZ, -R77 ;  /* 0x000000ffff4da224 */ /* 0x000fe200078e0a4d */
[C---:B------:R-:W-:Y:S01]  /*0f70*/  ISETP.GT.U32.AND P2, PT, R16.reuse, R72, PT ;  /* 0x000000481000720c */ /* 0x040fe20003f44070 */
[--C-:B------:R-:W-:Y:S01]  /*0f80*/  @!P6 IMAD.IADD R73, R73, 0x1, -R16.reuse ;  /* 0x000000014949e824 */ /* 0x100fe200078e0a10 */
[----:B------:R-:W-:Y:S01]  /*0f90*/  ISETP.GT.U32.AND P5, PT, R16, R70, PT ;  /* 0x000000461000720c */ /* 0x000fe20003fa4070 */
[----:B------:R-:W-:Y:S01]  /*0fa0*/  @!P3 IMAD.IADD R69, R69, 0x1, -R16 ;  /* 0x000000014545b824 */ /* 0x000fe200078e0a10 */
[----:B------:R-:W-:Y:S01]  /*0fb0*/  IABS R66, R6 ;  /* 0x0000000600427213 */ /* 0x000fe20000000000 */
[----:B------:R-:W-:Y:S01]  /*0fc0*/  @!P4 IMAD.MOV R73, RZ, RZ, -R73 ;  /* 0x000000ffff49c224 */ /* 0x000fe200078e0a49 */
[----:B------:R-:W-:Y:S01]  /*0fd0*/  IABS R68, R4 ;  /* 0x0000000400447213 */ /* 0x000fe20000000000 */
[----:B------:R-:W-:Y:S01]  /*0fe0*/  IMAD.HI.U32 R5, R17, R62, RZ ;  /* 0x0000003e11057227 */ /* 0x000fe200078e00ff */
[----:B------:R-:W-:-:S02]  /*0ff0*/  ISETP.GE.AND P4, PT, R4, RZ, PT ;  /* 0x000000ff0400720c */ /* 0x000fc40003f86270 */
[----:B------:R-:W-:Y:S01]  /*1000*/  ISETP.GT.U32.AND P3, PT, R16, R69, PT ;  /* 0x000000451000720c */ /* 0x000fe20003f64070 */
[----:B------:R-:W-:Y:S01]  /*1010*/  IMAD.HI.U32 R4, R17, R66, RZ ;  /* 0x0000004211047227 */ /* 0x000fe200078e00ff */
[----:B------:R-:W-:-:S03]  /*1020*/  ISETP.GE.AND P6, PT, R7, RZ, PT ;  /* 0x000000ff0700720c */ /* 0x000fc60003fc6270 */
[----:B------:R-:W-:Y:S02]  /*1030*/  @!P2 IMAD.IADD R72, R72, 0x1, -R16 ;  /* 0x000000014848a824 */ /* 0x000fe400078e0a10 */
[----:B------:R-:W-:Y:S02]  /*1040*/  IMAD.MOV R7, RZ, RZ, -R4 ;  /* 0x000000ffff077224 */ /* 0x000fe400078e0a04 */
[----:B------:R-:W-:Y:S01]  /*1050*/  @!P5 IMAD.IADD R70, R70, 0x1, -R16 ;  /* 0x000000014646d824 */ /* 0x000fe200078e0a10 */
[C---:B------:R-:W-:Y:S01]  /*1060*/  ISETP.GT.U32.AND P2, PT, R16.reuse, R72, PT ;  /* 0x000000481000720c */ /* 0x040fe20003f44070 */
[C---:B------:R-:W-:Y:S02]  /*1070*/  IMAD R66, R16.reuse, R7, R66 ;  /* 0x0000000710427224 */ /* 0x040fe400078e0242 */
[----:B------:R-:W-:Y:S01]  /*1080*/  @!P3 IMAD.IADD R69, R69, 0x1, -R16 ;  /* 0x000000014545b824 */ /* 0x000fe200078e0a10 */
[C---:B------:R-:W-:Y:S01]  /*1090*/  ISETP.GT.U32.AND P5, PT, R16.reuse, R70, PT ;  /* 0x000000461000720c */ /* 0x040fe20003fa4070 */
[----:B------:R-:W-:Y:S01]  /*10a0*/  IMAD.HI.U32 R3, R17, R68, RZ ;  /* 0x0000004411037227 */ /* 0x000fe200078e00ff */
[----:B------:R-:W-:-:S03]  /*10b0*/  ISETP.GT.U32.AND P3, PT, R16, R66, PT ;  /* 0x000000421000720c */ /* 0x000fc60003f64070 */
[----:B------:R-:W-:Y:S02]  /*10c0*/  IMAD.MOV R3, RZ, RZ, -R3 ;  /* 0x000000ffff037224 */ /* 0x000fe400078e0a03 */
[----:B------:R-:W-:Y:S02]  /*10d0*/  IMAD.MOV R5, RZ, RZ, -R5 ;  /* 0x000000ffff057224 */ /* 0x000fe400078e0a05 */
[----:B------:R-:W-:Y:S01]  /*10e0*/  @!P2 IMAD.IADD R72, R72, 0x1, -R16 ;  /* 0x000000014848a824 */ /* 0x000fe200078e0a10 */
[----:B------:R-:W-:Y:S01]  /*10f0*/  ISETP.GE.AND P2, PT, R6, RZ, PT ;  /* 0x000000ff0600720c */ /* 0x000fe20003f46270 */
[----:B------:R-:W-:Y:S01]  /*1100*/  IMAD R68, R16, R3, R68 ;  /* 0x0000000310447224 */ /* 0x000fe200078e0244 */
[--C-:B------:R-:W-:Y:S01]  /*1110*/  LOP3.LUT R3, R246, 0xe, R19.reuse, 0xfe, !PT ;  /* 0x0000000ef6037812 */ /* 0x100fe200078efe13 */
[----:B------:R-:W-:Y:S01]  /*1120*/  @!P5 IMAD.IADD R70, R70, 0x1, -R16 ;  /* 0x000000014646d824 */ /* 0x000fe200078e0a10 */
[----:B------:R-:W-:Y:S01]  /*1130*/  ISETP.GE.AND P5, PT, R8, RZ, PT ;  /* 0x000000ff0800720c */ /* 0x000fe20003fa6270 */
[----:B------:R-:W-:Y:S01]  /*1140*/  @!P1 IMAD.MOV R72, RZ, RZ, -R72 ;  /* 0x000000ffff489224 */ /* 0x000fe200078e0a48 */
[----:B------:R-:W-:Y:S01]  /*1150*/  ISETP.GT.U32.AND P1, PT, R16, R68, PT ;  /* 0x000000441000720c */ /* 0x000fe20003f24070 */
[----:B------:R-:W-:Y:S01]  /*1160*/  @!P3 IMAD.IADD R66, R66, 0x1, -R16 ;  /* 0x000000014242b824 */ /* 0x000fe200078e0a10 */
[----:B------:R-:W-:Y:S01]  /*1170*/  IABS R61, R3 ;  /* 0x00000003003d7213 */ /* 0x000fe20000000000 */
[----:B------:R-:W-:Y:S01]  /*1180*/  @!P0 IMAD.MOV R70, RZ, RZ, -R70 ;  /* 0x000000ffff468224 */ /* 0x000fe200078e0a46 */
[----:B------:R-:W-:Y:S01]  /*1190*/  LOP3.LUT R8, R246, 0xf, R19, 0xfe, !PT ;  /* 0x0000000ff6087812 */ /* 0x000fe200078efe13 */
[C---:B------:R-:W-:Y:S01]  /*11a0*/  IMAD R62, R16.reuse, R5, R62 ;  /* 0x00000005103e7224 */ /* 0x040fe200078e023e */
[----:B------:R-:W-:Y:S01]  /*11b0*/  ISETP.GE.AND P0, PT, R3, RZ, PT ;  /* 0x000000ff0300720c */ /* 0x000fe20003f06270 */
[----:B------:R-:W-:Y:S01]  /*11c0*/  IMAD.HI.U32 R3, R17, R61, RZ ;  /* 0x0000003d11037227 */ /* 0x000fe200078e00ff */
[----:B------:R-:W-:-:S02]  /*11d0*/  ISETP.GT.U32.AND P3, PT, R16, R66, PT ;  /* 0x000000421000720c */ /* 0x000fc40003f64070 */
[----:B------:R-:W-:Y:S01]  /*11e0*/  IABS R60, R8 ;  /* 0x00000008003c7213 */ /* 0x000fe20000000000 */
[----:B------:R-:W-:Y:S01]  /*11f0*/  IMAD.IADD R11, R10, 0x1, R11 ;  /* 0x000000010a0b7824 */ /* 0x000fe200078e020b */
[----:B------:R-:W-:Y:S01]  /*1200*/  LOP3.LUT R10, R246, 0x11, R19, 0xfe, !PT ;  /* 0x00000011f60a7812 */ /* 0x000fe200078efe13 */
[----:B------:R-:W-:Y:S02]  /*1210*/  IMAD.MOV R3, RZ, RZ, -R3 ;  /* 0x000000ffff037224 */ /* 0x000fe400078e0a03 */
[----:B------:R-:W-:Y:S01]  /*1220*/  @!P6 IMAD.MOV R69, RZ, RZ, -R69 ;  /* 0x000000ffff45e224 */ /* 0x000fe200078e0a45 */
[----:B------:R-:W-:Y:S01]  /*1230*/  ISETP.GT.U32.AND P6, PT, R16, R62, PT ;  /* 0x0000003e1000720c */ /* 0x000fe20003fc4070 */
[----:B------:R-:W-:Y:S01]  /*1240*/  @!P1 IMAD.IADD R68, R68, 0x1, -R16 ;  /* 0x0000000144449824 */ /* 0x000fe200078e0a10 */
[----:B------:R-:W-:Y:S01]  /*1250*/  IABS R57, R10 ;  /* 0x0000000a00397213 */ /* 0x000fe20000000000 */
[----:B------:R-:W-:-:S03]  /*1260*/  IMAD.HI.U32 R4, R17, R60, RZ ;  /* 0x0000003c11047227 */ /* 0x000fc600078e00ff */
[C---:B------:R-:W-:Y:S01]  /*1270*/  ISETP.GT.U32.AND P1, PT, R16.reuse, R68, PT ;  /* 0x000000441000720c */ /* 0x040fe20003f24070 */
[----:B------:R-:W-:Y:S02]  /*1280*/  IMAD R61, R16, R3, R61 ;  /* 0x00000003103d7224 */ /* 0x000fe400078e023d */
[----:B------:R-:W-:Y:S02]  /*1290*/  IMAD.MOV R7, RZ, RZ, -R4 ;  /* 0x000000ffff077224 */ /* 0x000fe400078e0a04 */
[----:B------:R-:W-:Y:S01]  /*12a0*/  @!P3 IMAD.IADD R66, R66, 0x1, -R16 ;  /* 0x000000014242b824 */ /* 0x000fe200078e0a10 */
[----:B------:R-:W-:Y:S01]  /*12b0*/  ISETP.GT.U32.AND P3, PT, R16, R61, PT ;  /* 0x0000003d1000720c */ /* 0x000fe20003f64070 */
[----:B------:R-:W-:-:S04]  /*12c0*/  IMAD.HI.U32 R6, R17, R57, RZ ;  /* 0x0000003911067227 */ /* 0x000fc800078e00ff */
[----:B------:R-:W-:Y:S01]  /*12d0*/  IMAD R60, R16, R7, R60 ;  /* 0x00000007103c7224 */ /* 0x000fe200078e023c */
[----:B------:R-:W-:Y:S01]  /*12e0*/  LOP3.LUT R7, R246, 0x13, R19, 0xfe, !PT ;  /* 0x00000013f6077812 */ /* 0x000fe200078efe13 */
[----:B------:R-:W-:Y:S02]  /*12f0*/  IMAD.MOV R6, RZ, RZ, -R6 ;  /* 0x000000ffff067224 */ /* 0x000fe400078e0a06 */
[--C-:B------:R-:W-:Y:S01]  /*1300*/  @!P6 IMAD.IADD R62, R62, 0x1, -R16.reuse ;  /* 0x000000013e3ee824 */ /* 0x100fe200078e0a10 */
[C---:B------:R-:W-:Y:S01]  /*1310*/  ISETP.GT.U32.AND P6, PT, R16.reuse, R60, PT ;  /* 0x0000003c1000720c */ /* 0x040fe20003fc4070 */
[----:B------:R-:W-:Y:S01]  /*1320*/  IMAD R57, R16, R6, R57 ;  /* 0x0000000610397224 */ /* 0x000fe200078e0239 */
[----:B------:R-:W-:Y:S01]  /*1330*/  LOP3.LUT R6, R246, 0x12, R19, 0xfe, !PT ;  /* 0x00000012f6067812 */ /* 0x000fe200078efe13 */
[--C-:B------:R-:W-:Y:S01]  /*1340*/  @!P1 IMAD.IADD R68, R68, 0x1, -R16.reuse ;  /* 0x0000000144449824 */ /* 0x100fe200078e0a10 */
[----:B------:R-:W-:Y:S01]  /*1350*/  IABS R54, R7 ;  /* 0x0000000700367213 */ /* 0x000fe20000000000 */
[----:B------:R-:W-:Y:S01]  /*1360*/  @!P3 IMAD.IADD R61, R61, 0x1, -R16 ;  /* 0x000000013d3db824 */ /* 0x000fe200078e0a10 */
[----:B------:R-:W-:Y:S01]  /*1370*/  IABS R56, R6 ;  /* 0x0000000600387213 */ /* 0x000fe20000000000 */
[----:B------:R-:W-:Y:S01]  /*1380*/  IMAD.HI.U32 R5, R17, R58, RZ ;  /* 0x0000003a11057227 */ /* 0x000fe200078e00ff */
[----:B------:R-:W-:-:S02]  /*1390*/  ISETP.GT.U32.AND P3, PT, R16, R62, PT ;  /* 0x0000003e1000720c */ /* 0x000fc40003f64070 */
[----:B------:R-:W-:Y:S01]  /*13a0*/  ISETP.GE.AND P1, PT, R8, RZ, PT ;  /* 0x000000ff0800720c */ /* 0x000fe20003f26270 */
[----:B------:R-:W-:Y:S01]  /*13b0*/  @!P4 IMAD.MOV R68, RZ, RZ, -R68 ;  /* 0x000000ffff44c224 */ /* 0x000fe200078e0a44 */
[----:B------:R-:W-:Y:S01]  /*13c0*/  ISETP.GT.U32.AND P4, PT, R16, R61, PT ;  /* 0x0000003d1000720c */ /* 0x000fe20003f84070 */
[----:B------:R-:W-:Y:S01]  /*13d0*/  IMAD.MOV R5, RZ, RZ, -R5 ;  /* 0x000000ffff057224 */ /* 0x000fe200078e0a05 */
[----:B------:R-:W-:Y:S01]  /*13e0*/  LOP3.LUT R8, R246, 0x14, R19, 0xfe, !PT ;  /* 0x00000014f6087812 */ /* 0x000fe200078efe13 */
[----:B------:R-:W-:-:S03]  /*13f0*/  IMAD.HI.U32 R3, R17, R56, RZ ;  /* 0x0000003811037227 */ /* 0x000fc600078e00ff */
[----:B------:R-:W-:Y:S01]  /*1400*/  IABS R53, R8 ;  /* 0x0000000800357213 */ /* 0x000fe20000000000 */
[----:B------:R-:W-:Y:S02]  /*1410*/  @!P6 IMAD.IADD R60, R60, 0x1, -R16 ;  /* 0x000000013c3ce824 */ /* 0x000fe400078e0a10 */
[C---:B------:R-:W-:Y:S02]  /*1420*/  IMAD R58, R16.reuse, R5, R58 ;  /* 0x00000005103a7224 */ /* 0x040fe400078e023a */
[----:B------:R-:W-:Y:S01]  /*1430*/  IMAD.MOV R3, RZ, RZ, -R3 ;  /* 0x000000ffff037224 */ /* 0x000fe200078e0a03 */
[----:B------:R-:W-:Y:S01]  /*1440*/  ISETP.GT.U32.AND P6, PT, R16, R60, PT ;  /* 0x0000003c1000720c */ /* 0x000fe20003fc4070 */
[----:B------:R-:W-:-:S04]  /*1450*/  IMAD.HI.U32 R4, R17, R54, RZ ;  /* 0x0000003611047227 */ /* 0x000fc800078e00ff */
[----:B------:R-:W-:Y:S01]  /*1460*/  @!P2 IMAD.MOV R66, RZ, RZ, -R66 ;  /* 0x000000ffff42a224 */ /* 0x000fe200078e0a42 */
[C---:B------:R-:W-:Y:S01]  /*1470*/  ISETP.GT.U32.AND P2, PT, R16.reuse, R58, PT ;  /* 0x0000003a1000720c */ /* 0x040fe20003f44070 */
[C---:B------:R-:W-:Y:S02]  /*1480*/  IMAD R56, R16.reuse, R3, R56 ;  /* 0x0000000310387224 */ /* 0x040fe400078e0238 */
[----:B------:R-:W-:Y:S02]  /*1490*/  IMAD.MOV R5, RZ, RZ, -R4 ;  /* 0x000000ffff057224 */ /* 0x000fe400078e0a04 */
[--C-:B------:R-:W-:Y:S01]  /*14a0*/  @!P4 IMAD.IADD R61, R61, 0x1, -R16.reuse ;  /* 0x000000013d3dc824 */ /* 0x100fe200078e0a10 */
[----:B------:R-:W-:Y:S01]  /*14b0*/  ISETP.GT.U32.AND P4, PT, R16, R56, PT ;  /* 0x000000381000720c */ /* 0x000fe20003f84070 */
[----:B------:R-:W-:Y:S01]  /*14c0*/  @!P3 IMAD.IADD R62, R62, 0x1, -R16 ;  /* 0x000000013e3eb824 */ /* 0x000fe200078e0a10 */
[C---:B------:R-:W-:Y:S01]  /*14d0*/  ISETP.GT.U32.AND P3, PT, R16.reuse, R57, PT ;  /* 0x000000391000720c */ /* 0x040fe20003f64070 */
[----:B------:R-:W-:-:S02]  /*14e0*/  IMAD R54, R16, R5, R54 ;  /* 0x0000000510367224 */ /* 0x000fc400078e0236 */
[--C-:B------:R-:W-:Y:S02]  /*14f0*/  @!P6 IMAD.IADD R60, R60, 0x1, -R16.reuse ;  /* 0x000000013c3ce824 */ /* 0x100fe400078e0a10 */
[--C-:B------:R-:W-:Y:S01]  /*1500*/  @!P2 IMAD.IADD R58, R58, 0x1, -R16.reuse ;  /* 0x000000013a3aa824 */ /* 0x100fe200078e0a10 */
[----:B------:R-:W-:Y:S01]  /*1510*/  ISETP.GT.U32.AND P6, PT, R16, R54, PT ;  /* 0x000000361000720c */ /* 0x000fe20003fc4070 */
[----:B------:R-:W-:Y:S01]  /*1520*/  IMAD.HI.U32 R4, R17, R52, RZ ;  /* 0x0000003411047227 */ /* 0x000fe200078e00ff */
[----:B------:R-:W-:Y:S02]  /*1530*/  ISETP.GE.AND P2, PT, R9, RZ, PT ;  /* 0x000000ff0900720c */ /* 0x000fe40003f46270 */
[--C-:B------:R-:W-:Y:S01]  /*1540*/  LOP3.LUT R9, R246, 0x17, R19.reuse, 0xfe, !PT ;  /* 0x00000017f6097812 */ /* 0x100fe200078efe13 */
[----:B------:R-:W-:Y:S01]  /*1550*/  @!P4 IMAD.IADD R56, R56, 0x1, -R16 ;  /* 0x000000013838c824 */ /* 0x000fe200078e0a10 */
[----:B------:R-:W-:Y:S01]  /*1560*/  ISETP.GT.U32.AND P4, PT, R16, R58, PT ;  /* 0x0000003a1000720c */ /* 0x000fe20003f84070 */
[----:B------:R-:W-:Y:S01]  /*1570*/  IMAD.MOV R5, RZ, RZ, -R4 ;  /* 0x000000ffff057224 */ /* 0x000fe200078e0a04 */
[----:B------:R-:W-:Y:S01]  /*1580*/  IABS R49, R9 ;  /* 0x0000000900317213 */ /* 0x000fe20000000000 */
[----:B------:R-:W-:Y:S01]  /*1590*/  @!P3 IMAD.IADD R57, R57, 0x1, -R16 ;  /* 0x000000013939b824 */ /* 0x000fe200078e0a10 */
[----:B------:R-:W-:Y:S01]  /*15a0*/  ISETP.GE.AND P3, PT, R10, RZ, PT ;  /* 0x000000ff0a00720c */ /* 0x000fe20003f66270 */
[----:B------:R-:W-:Y:S01]  /*15b0*/  @!P5 IMAD.MOV R62, RZ, RZ, -R62 ;  /* 0x000000ffff3ed224 */ /* 0x000fe200078e0a3e */
[----:B------:R-:W-:Y:S01]  /*15c0*/  ISETP.GT.U32.AND P5, PT, R16, R56, PT ;  /* 0x000000381000720c */ /* 0x000fe20003fa4070 */
[----:B------:R-:W-:Y:S01]  /*15d0*/  IMAD.HI.U32 R3, R17, R53, RZ ;  /* 0x0000003511037227 */ /* 0x000fe200078e00ff */
[----:B------:R-:W-:-:S03]  /*15e0*/  LOP3.LUT R10, R246, 0x33, R19, 0xfe, !PT ;  /* 0x00000033f60a7812 */ /* 0x000fc600078efe13 */
[----:B------:R-:W-:Y:S01]  /*15f0*/  IMAD R52, R16, R5, R52 ;  /* 0x0000000510347224 */ /* 0x000fe200078e0234 */
[----:B------:R-:W-:Y:S01]  /*1600*/  LOP3.LUT R5, R246, 0x16, R19, 0xfe, !PT ;  /* 0x00000016f6057812 */ /* 0x000fe200078efe13 */
[--C-:B------:R-:W-:Y:S01]  /*1610*/  @!P6 IMAD.IADD R54, R54, 0x1, -R16.reuse ;  /* 0x000000013636e824 */ /* 0x100fe200078e0a10 */
[C---:B------:R-:W-:Y:S01]  /*1620*/  ISETP.GT.U32.AND P6, PT, R16.reuse, R57, PT ;  /* 0x000000391000720c */ /* 0x040fe20003fc4070 */
[----:B------:R-:W-:Y:S01]  /*1630*/  IMAD.MOV R3, RZ, RZ, -R3 ;  /* 0x000000ffff037224 */ /* 0x000fe200078e0a03 */
[----:B------:R-:W-:Y:S01]  /*1640*/  IABS R50, R5 ;  /* 0x0000000500327213 */ /* 0x000fe20000000000 */
[----:B------:R-:W-:Y:S01]  /*1650*/  @!P0 IMAD.MOV R61, RZ, RZ, -R61 ;  /* 0x000000ffff3d8224 */ /* 0x000fe200078e0a3d */
[C---:B------:R-:W-:Y:S01]  /*1660*/  ISETP.GT.U32.AND P0, PT, R16.reuse, R54, PT ;  /* 0x000000361000720c */ /* 0x040fe20003f04070 */
[----:B------:R-:W-:Y:S01]  /*1670*/  IMAD R53, R16, R3, R53 ;  /* 0x0000000310357224 */ /* 0x000fe200078e0235 */
[----:B------:R-:W-:Y:S01]  /*1680*/  IABS R39, R10 ;  /* 0x0000000a00277213 */ /* 0x000fe20000000000 */
[----:B------:R-:W-:Y:S01]  /*1690*/  @!P4 IMAD.IADD R58, R58, 0x1, -R16 ;  /* 0x000000013a3ac824 */ /* 0x000fe200078e0a10 */
[----:B------:R-:W-:Y:S01]  /*16a0*/  ISETP.GE.AND P4, PT, R6, RZ, PT ;  /* 0x000000ff0600720c */ /* 0x000fe20003f86270 */
[----:B------:R-:W-:Y:S01]  /*16b0*/  IMAD.HI.U32 R3, R17, R50, RZ ;  /* 0x0000003211037227 */ /* 0x000fe200078e00ff */
[----:B------:R-:W-:-:S03]  /*16c0*/  LOP3.LUT R6, R246, 0x1a, R19, 0xfe, !PT ;  /* 0x0000001af6067812 */ /* 0x000fc600078efe13 */
[----:B------:R-:W-:Y:S01]  /*16d0*/  @!P1 IMAD.MOV R60, RZ, RZ, -R60 ;  /* 0x000000ffff3c9224 */ /* 0x000fe200078e0a3c */
[----:B------:R-:W-:Y:S01]  /*16e0*/  ISETP.GT.U32.AND P1, PT, R16, R53, PT ;  /* 0x000000351000720c */ /* 0x000fe20003f24070 */
[--C-:B------:R-:W-:Y:S01]  /*16f0*/  @!P5 IMAD.IADD R56, R56, 0x1, -R16.reuse ;  /* 0x000000013838d824 */ /* 0x100fe200078e0a10 */
[----:B------:R-:W-:Y:S01]  /*1700*/  ISETP.GE.AND P5, PT, R7, RZ, PT ;  /* 0x000000ff0700720c */ /* 0x000fe20003fa6270 */
[----:B------:R-:W-:Y:S01]  /*1710*/  IMAD.HI.U32 R4, R17, R49, RZ ;  /* 0x0000003111047227 */ /* 0x000fe200078e00ff */
[----:B------:R-:W-:Y:S02]  /*1720*/  IABS R45, R6 ;  /* 0x00000006002d7213 */ /* 0x000fe40000000000 */
[----:B------:R-:W-:Y:S01]  /*1730*/  LOP3.LUT R7, R246, 0x1f, R19, 0xfe, !PT ;  /* 0x0000001ff6077812 */ /* 0x000fe200078efe13 */
[----:B------:R-:W-:Y:S02]  /*1740*/  IMAD.MOV R3, RZ, RZ, -R3 ;  /* 0x000000ffff037224 */ /* 0x000fe400078e0a03 */
[----:B------:R-:W-:Y:S01]  /*1750*/  @!P6 IMAD.IADD R57, R57, 0x1, -R16 ;  /* 0x000000013939e824 */ /* 0x000fe200078e0a10 */
[C---:B------:R-:W-:Y:S01]  /*1760*/  ISETP.GT.U32.AND P6, PT, R16.reuse, R52, PT ;  /* 0x000000341000720c */ /* 0x040fe20003fc4070 */
[----:B------:R-:W-:Y:S01]  /*1770*/  IMAD.MOV R4, RZ, RZ, -R4 ;  /* 0x000000ffff047224 */ /* 0x000fe200078e0a04 */
[----:B------:R-:W-:Y:S01]  /*1780*/  IABS R38, R7 ;  /* 0x0000000700267213 */ /* 0x000fe20000000000 */
[----:B------:R-:W-:Y:S01]  /*1790*/  IMAD R50, R16, R3, R50 ;  /* 0x0000000310327224 */ /* 0x000fe200078e0232 */
[----:B------:R-:W-:Y:S01]  /*17a0*/  LOP3.LUT R3, R246, 0x18, R19, 0xfe, !PT ;  /* 0x00000018f6037812 */ /* 0x000fe200078efe13 */
[----:B------:R-:W-:Y:S01]  /*17b0*/  @!P0 IMAD.IADD R54, R54, 0x1, -R16 ;  /* 0x0000000136368824 */ /* 0x000fe200078e0a10 */
[----:B------:R-:W-:Y:S01]  /*17c0*/  ISETP.GE.AND P0, PT, R8, RZ, PT ;  /* 0x000000ff0800720c */ /* 0x000fe20003f06270 */
[----:B------:R-:W-:Y:S01]  /*17d0*/  IMAD R49, R16, R4, R49 ;  /* 0x0000000410317224 */ /* 0x000fe200078e0231 */
[----:B------:R-:W-:Y:S01]  /*17e0*/  LOP3.LUT R4, R246, 0x19, R19, 0xfe, !PT ;  /* 0x00000019f6047812 */ /* 0x000fe200078efe13 */
[----:B------:R-:W-:Y:S01]  /*17f0*/  @!P4 IMAD.MOV R56, RZ, RZ, -R56 ;  /* 0x000000ffff38c224 */ /* 0x000fe200078e0a38 */
[C---:B------:R-:W-:Y:S01]  /*1800*/  ISETP.GT.U32.AND P4, PT, R16.reuse, R50, PT ;  /* 0x000000321000720c */ /* 0x040fe20003f84070 */
[----:B------:R-:W-:Y:S01]  /*1810*/  @!P1 IMAD.IADD R53, R53, 0x1, -R16 ;  /* 0x0000000135359824 */ /* 0x000fe200078e0a10 */
[----:B------:R-:W-:Y:S01]  /*1820*/  IABS R46, R4 ;  /* 0x00000004002e7213 */ /* 0x000fe20000000000 */
[----:B------:R-:W-:Y:S01]  /*1830*/  @!P5 IMAD.MOV R54, RZ, RZ, -R54 ;  /* 0x000000ffff36d224 */ /* 0x000fe200078e0a36 */
[----:B------:R-:W-:Y:S01]  /*1840*/  ISETP.GT.U32.AND P5, PT, R16, R49, PT ;  /* 0x000000311000720c */ /* 0x000fe20003fa4070 */
[----:B------:R-:W-:Y:S01]  /*1850*/  @!P6 IMAD.IADD R52, R52, 0x1, -R16 ;  /* 0x000000013434e824 */ /* 0x000fe200078e0a10 */
[----:B------:R-:W-:Y:S01]  /*1860*/  ISETP.GE.AND P6, PT, R5, RZ, PT ;  /* 0x000000ff0500720c */ /* 0x000fe20003fc6270 */
[----:B------:R-:W-:Y:S01]  /*1870*/  @!P2 IMAD.MOV R58, RZ, RZ, -R58 ;  /* 0x000000ffff3aa224 */ /* 0x000fe200078e0a3a */
[C---:B------:R-:W-:Y:S01]  /*1880*/  ISETP.GT.U32.AND P2, PT, R16.reuse, R53, PT ;  /* 0x000000351000720c */ /* 0x040fe20003f44070 */
[----:B------:R-:W-:Y:S01]  /*1890*/  @!P3 IMAD.MOV R57, RZ, RZ, -R57 ;  /* 0x000000ffff39b224 */ /* 0x000fe200078e0a39 */
[----:B------:R-:W-:Y:S01]  /*18a0*/  ISETP.GT.U32.AND P3, PT, R16, R52, PT ;  /* 0x000000341000720c */ /* 0x000fe20003f64070 */
[----:B------:R-:W-:Y:S01]  /*18b0*/  IMAD.HI.U32 R59, R17, R67, RZ ;  /* 0x00000043113b7227 */ /* 0x000fe200078e00ff */
[----:B------:R-:W-:-:S02]  /*18c0*/  IABS R48, R3 ;  /* 0x0000000300307213 */ /* 0x000fc40000000000 */
[----:B------:R-:W-:Y:S01]  /*18d0*/  ISETP.GE.AND P1, PT, R12, RZ, PT ;  /* 0x000000ff0c00720c */ /* 0x000fe20003f26270 */
[--C-:B------:R-:W-:Y:S01]  /*18e0*/  @!P4 IMAD.IADD R50, R50, 0x1, -R16.reuse ;  /* 0x000000013232c824 */ /* 0x100fe200078e0a10 */
[----:B------:R-:W-:Y:S01]  /*18f0*/  ISETP.GE.AND P4, PT, R4, RZ, PT ;  /* 0x000000ff0400720c */ /* 0x000fe20003f86270 */
[--C-:B------:R-:W-:Y:S01]  /*1900*/  @!P5 IMAD.IADD R49, R49, 0x1, -R16.reuse ;  /* 0x000000013131d824 */ /* 0x100fe200078e0a10 */
[----:B------:R-:W-:Y:S01]  /*1910*/  LOP3.LUT R8, R246, 0x20, R19, 0xfe, !PT ;  /* 0x00000020f6087812 */ /* 0x000fe200078efe13 */
[----:B------:R-:W-:Y:S01]  /*1920*/  IMAD.HI.U32 R4, R17, R46, RZ ;  /* 0x0000002e11047227 */ /* 0x000fe200078e00ff */
[----:B------:R-:W-:Y:S02]  /*1930*/  ISETP.GT.U32.AND P5, PT, R16, R50, PT ;  /* 0x000000321000720c */ /* 0x000fe40003fa4070 */
[----:B------:R-:W-:Y:S01]  /*1940*/  IABS R36, R8 ;  /* 0x0000000800247213 */ /* 0x000fe20000000000 */
[--C-:B------:R-:W-:Y:S01]  /*1950*/  @!P2 IMAD.IADD R53, R53, 0x1, -R16.reuse ;  /* 0x000000013535a824 */ /* 0x100fe200078e0a10 */
[----:B------:R-:W-:Y:S01]  /*1960*/  ISETP.GE.AND P2, PT, R9, RZ, PT ;  /* 0x000000ff0900720c */ /* 0x000fe20003f46270 */
[----:B------:R-:W-:Y:S01]  /*1970*/  @!P3 IMAD.IADD R52, R52, 0x1, -R16 ;  /* 0x000000013434b824 */ /* 0x000fe200078e0a10 */
[----:B------:R-:W-:Y:S01]  /*1980*/  ISETP.GE.AND P3, PT, R3, RZ, PT ;  /* 0x000000ff0300720c */ /* 0x000fe20003f66270 */
[----:B------:R-:W-:Y:S01]  /*1990*/  @!P0 IMAD.MOV R53, RZ, RZ, -R53 ;  /* 0x000000ffff358224 */ /* 0x000fe200078e0a35 */
[----:B------:R-:W-:Y:S01]  /*19a0*/  ISETP.GT.U32.AND P0, PT, R16, R49, PT ;  /* 0x000000311000720c */ /* 0x000fe20003f04070 */
[----:B------:R-:W-:Y:S01]  /*19b0*/  IMAD.HI.U32 R3, R17, R48, RZ ;  /* 0x0000003011037227 */ /* 0x000fe200078e00ff */
[----:B------:R-:W-:-:S02]  /*19c0*/  LOP3.LUT R9, R246, 0x21, R19, 0xfe, !PT ;  /* 0x00000021f6097812 */ /* 0x000fc400078efe13 */
[----:B------:R-:W-:Y:S01]  /*19d0*/  LOP3.LUT R12, R246, 0x36, R19, 0xfe, !PT ;  /* 0x00000036f60c7812 */ /* 0x000fe200078efe13 */
[----:B------:R-:W-:Y:S01]  /*19e0*/  IMAD.MOV R5, RZ, RZ, -R4 ;  /* 0x000000ffff057224 */ /* 0x000fe200078e0a04 */
[----:B------:R-:W-:Y:S01]  /*19f0*/  IABS R34, R9 ;  /* 0x0000000900227213 */ /* 0x000fe20000000000 */
[----:B------:R-:W-:Y:S01]  /*1a00*/  IMAD.MOV R3, RZ, RZ, -R3 ;  /* 0x000000ffff037224 */ /* 0x000fe200078e0a03 */
[----:B------:R-:W-:Y:S01]  /*1a10*/  IABS R47, R12 ;  /* 0x0000000c002f7213 */ /* 0x000fe20000000000 */
[----:B------:R-:W-:Y:S01]  /*1a20*/  IMAD R46, R16, R5, R46 ;  /* 0x00000005102e7224 */ /* 0x000fe200078e022e */
[--C-:B------:R-:W-:Y:S01]  /*1a30*/  LOP3.LUT R5, R246, 0x1c, R19.reuse, 0xfe, !PT ;  /* 0x0000001cf6057812 */ /* 0x100fe200078efe13 */
[----:B------:R-:W-:Y:S02]  /*1a40*/  @!P5 IMAD.IADD R50, R50, 0x1, -R16 ;  /* 0x000000013232d824 */ /* 0x000fe400078e0a10 */
[----:B------:R-:W-:Y:S01]  /*1a50*/  IMAD R48, R16, R3, R48 ;  /* 0x0000000310307224 */ /* 0x000fe200078e0230 */
[----:B------:R-:W-:Y:S01]  /*1a60*/  LOP3.LUT R3, R246, 0x1b, R19, 0xfe, !PT ;  /* 0x0000001bf6037812 */ /* 0x000fe200078efe13 */
[----:B------:R-:W-:Y:S01]  /*1a70*/  @!P6 IMAD.MOV R50, RZ, RZ, -R50 ;  /* 0x000000ffff32e224 */ /* 0x000fe200078e0a32 */
[C---:B------:R-:W-:Y:S01]  /*1a80*/  ISETP.GT.U32.AND P6, PT, R16.reuse, R46, PT ;  /* 0x0000002e1000720c */ /* 0x040fe20003fc4070 */
[----:B------:R-:W-:Y:S01]  /*1a90*/  @!P0 IMAD.IADD R49, R49, 0x1, -R16 ;  /* 0x0000000131318824 */ /* 0x000fe200078e0a10 */
[----:B------:R-:W-:Y:S01]  /*1aa0*/  ISETP.GE.AND P0, PT, R3, RZ, PT ;  /* 0x000000ff0300720c */ /* 0x000fe20003f06270 */
[----:B------:R-:W-:Y:S01]  /*1ab0*/  @!P1 IMAD.MOV R52, RZ, RZ, -R52 ;  /* 0x000000ffff349224 */ /* 0x000fe200078e0a34 */
[----:B------:R-:W-:Y:S01]  /*1ac0*/  IABS R44, R3 ;  /* 0x00000003002c7213 */ /* 0x000fe20000000000 */
[----:B------:R-:W-:Y:S01]  /*1ad0*/  IMAD.HI.U32 R3, R17, R45, RZ ;  /* 0x0000002d11037227 */ /* 0x000fe200078e00ff */
[----:B------:R-:W-:-:S02]  /*1ae0*/  ISETP.GT.U32.AND P5, PT, R16, R48, PT ;  /* 0x000000301000720c */ /* 0x000fc40003fa4070 */
[----:B------:R-:W-:Y:S01]  /*1af0*/  IABS R42, R5 ;  /* 0x00000005002a7213 */ /* 0x000fe20000000000 */
[----:B------:R-:W-:Y:S01]  /*1b00*/  IMAD.MOV R4, RZ, RZ, -R3 ;  /* 0x000000ffff047224 */ /* 0x000fe200078e0a03 */
[----:B------:R-:W-:Y:S01]  /*1b10*/  ISETP.GE.AND P1, PT, R6, RZ, PT ;  /* 0x000000ff0600720c */ /* 0x000fe20003f26270 */
[----:B------:R-:W-:Y:S01]  /*1b20*/  IMAD.HI.U32 R3, R17, R44, RZ ;  /* 0x0000002c11037227 */ /* 0x000fe200078e00ff */
[----:B------:R-:W-:-:S03]  /*1b30*/  LOP3.LUT R6, R246, 0x1d, R19, 0xfe, !PT ;  /* 0x0000001df6067812 */ /* 0x000fc600078efe13 */
[--C-:B------:R-:W-:Y:S01]  /*1b40*/  @!P6 IMAD.IADD R46, R46, 0x1, -R16.reuse ;  /* 0x000000012e2ee824 */ /* 0x100fe200078e0a10 */
[----:B------:R-:W-:Y:S01]  /*1b50*/  IABS R41, R6 ;  /* 0x0000000600297213 */ /* 0x000fe20000000000 */
[----:B------:R-:W-:Y:S02]  /*1b60*/  IMAD.MOV R3, RZ, RZ, -R3 ;  /* 0x000000ffff037224 */ /* 0x000fe400078e0a03 */
[----:B------:R-:W-:Y:S01]  /*1b70*/  @!P5 IMAD.IADD R48, R48, 0x1, -R16 ;  /* 0x000000013030d824 */ /* 0x000fe200078e0a10 */
[C---:B------:R-:W-:Y:S01]  /*1b80*/  ISETP.GT.U32.AND P6, PT, R16.reuse, R46, PT ;  /* 0x0000002e1000720c */ /* 0x040fe20003fc4070 */
[C---:B------:R-:W-:Y:S02]  /*1b90*/  IMAD R44, R16.reuse, R3, R44 ;  /* 0x00000003102c7224 */ /* 0x040fe400078e022c */
[----:B------:R-:W-:Y:S01]  /*1ba0*/  IMAD.HI.U32 R3, R17, R42, RZ ;  /* 0x0000002a11037227 */ /* 0x000fe200078e00ff */
[----:B------:R-:W-:-:S03]  /*1bb0*/  ISETP.GT.U32.AND P5, PT, R16, R48, PT ;  /* 0x000000301000720c */ /* 0x000fc60003fa4070 */
[----:B------:R-:W-:Y:S02]  /*1bc0*/  IMAD.MOV R3, RZ, RZ, -R3 ;  /* 0x000000ffff037224 */ /* 0x000fe400078e0a03 */
[----:B------:R-:W-:Y:S01]  /*1bd0*/  @!P2 IMAD.MOV R49, RZ, RZ, -R49 ;  /* 0x000000ffff31a224 */ /* 0x000fe200078e0a31 */
[----:B------:R-:W-:Y:S01]  /*1be0*/  ISETP.GE.AND P2, PT, R5, RZ, PT ;  /* 0x000000ff0500720c */ /* 0x000fe20003f46270 */
[----:B------:R-:W-:Y:S01]  /*1bf0*/  IMAD R42, R16, R3, R42 ;  /* 0x00000003102a7224 */ /* 0x000fe200078e022a */
[----:B------:R-:W-:Y:S01]  /*1c00*/  LOP3.LUT R5, R246, 0x1e, R19, 0xfe, !PT ;  /* 0x0000001ef6057812 */ /* 0x000fe200078efe13 */
[--C-:B------:R-:W-:Y:S02]  /*1c10*/  @!P6 IMAD.IADD R46, R46, 0x1, -R16.reuse ;  /* 0x000000012e2ee824 */ /* 0x100fe400078e0a10 */
[C---:B------:R-:W-:Y:S01]  /*1c20*/  IMAD R45, R16.reuse, R4, R45 ;  /* 0x00000004102d7224 */ /* 0x040fe200078e022d */
[----:B------:R-:W-:Y:S01]  /*1c30*/  ISETP.GT.U32.AND P6, PT, R16, R42, PT ;  /* 0x0000002a1000720c */ /* 0x000fe20003fc4070 */
[----:B------:R-:W-:Y:S01]  /*1c40*/  @!P5 IMAD.IADD R48, R48, 0x1, -R16 ;  /* 0x000000013030d824 */ /* 0x000fe200078e0a10 */
[----:B------:R-:W-:Y:S01]  /*1c50*/  IABS R40, R5 ;  /* 0x0000000500287213 */ /* 0x000fe20000000000 */
[----:B------:R-:W-:Y:S01]  /*1c60*/  @!P4 IMAD.MOV R46, RZ, RZ, -R46 ;  /* 0x000000ffff2ec224 */ /* 0x000fe200078e0a2e */
[C---:B------:R-:W-:Y:S01]  /*1c70*/  ISETP.GT.U32.AND P5, PT, R16.reuse, R45, PT ;  /* 0x0000002d1000720c */ /* 0x040fe20003fa4070 */
[----:B------:R-:W-:Y:S01]  /*1c80*/  @!P3 IMAD.MOV R48, RZ, RZ, -R48 ;  /* 0x000000ffff30b224 */ /* 0x000fe200078e0a30 */
[----:B------:R-:W-:Y:S01]  /*1c90*/  ISETP.GT.U32.AND P3, PT, R16, R44, PT ;  /* 0x0000002c1000720c */ /* 0x000fe20003f64070 */
[----:B------:R-:W-:-:S04]  /*1ca0*/  IMAD.HI.U32 R3, R17, R40, RZ ;  /* 0x0000002811037227 */ /* 0x000fc800078e00ff */
[----:B------:R-:W-:Y:S02]  /*1cb0*/  IMAD.MOV R3, RZ, RZ, -R3 ;  /* 0x000000ffff037224 */ /* 0x000fe400078e0a03 */
[----:B------:R-:W-:Y:S02]  /*1cc0*/  @!P6 IMAD.IADD R42, R42, 0x1, -R16 ;  /* 0x000000012a2ae824 */ /* 0x000fe400078e0a10 */
[C---:B------:R-:W-:Y:S02]  /*1cd0*/  IMAD R40, R16.reuse, R3, R40 ;  /* 0x0000000310287224 */ /* 0x040fe400078e0228 */
[----:B------:R-:W-:Y:S01]  /*1ce0*/  IMAD.HI.U32 R3, R17, R38, RZ ;  /* 0x0000002611037227 */ /* 0x000fe200078e00ff */
[----:B------:R-:W-:-:S03]  /*1cf0*/  ISETP.GT.U32.AND P4, PT, R16, R42, PT ;  /* 0x0000002a1000720c */ /* 0x000fc60003f84070 */
[----:B------:R-:W-:-:S04]  /*1d00*/  IMAD.HI.U32 R4, R17, R41, RZ ;  /* 0x0000002911047227 */ /* 0x000fc800078e00ff */
[----:B------:R-:W-:Y:S02]  /*1d10*/  @!P3 IMAD.IADD R44, R44, 0x1, -R16 ;  /* 0x000000012c2cb824 */ /* 0x000fe400078e0a10 */
[----:B------:R-:W-:Y:S02]  /*1d20*/  IMAD.MOV R3, RZ, RZ, -R3 ;  /* 0x000000ffff037224 */ /* 0x000fe400078e0a03 */
[----:B------:R-:W-:Y:S01]  /*1d30*/  IMAD.MOV R4, RZ, RZ, -R4 ;  /* 0x000000ffff047224 */ /* 0x000fe200078e0a04 */
[C---:B------:R-:W-:Y:S01]  /*1d40*/  ISETP.GT.U32.AND P6, PT, R16.reuse, R44, PT ;  /* 0x0000002c1000720c */ /* 0x040fe20003fc4070 */
[C---:B------:R-:W-:Y:S02]  /*1d50*/  IMAD R38, R16.reuse, R3, R38 ;  /* 0x0000000310267224 */ /* 0x040fe400078e0226 */
[----:B------:R-:W-:Y:S02]  /*1d60*/  IMAD R41, R16, R4, R41 ;  /* 0x0000000410297224 */ /* 0x000fe400078e0229 */
[--C-:B------:R-:W-:Y:S01]  /*1d70*/  @!P4 IMAD.IADD R42, R42, 0x1, -R16.reuse ;  /* 0x000000012a2ac824 */ /* 0x100fe200078e0a10 */
[C---:B------:R-:W-:Y:S01]  /*1d80*/  ISETP.GT.U32.AND P4, PT, R16.reuse, R38, PT ;  /* 0x000000261000720c */ /* 0x040fe20003f84070 */
[----:B------:R-:W-:Y:S01]  /*1d90*/  @!P5 IMAD.IADD R45, R45, 0x1, -R16 ;  /* 0x000000012d2dd824 */ /* 0x000fe200078e0a10 */
[----:B------:R-:W-:Y:S01]  /*1da0*/  ISETP.GT.U32.AND P5, PT, R16, R41, PT ;  /* 0x000000291000720c */ /* 0x000fe20003fa4070 */
[----:B------:R-:W-:-:S03]  /*1db0*/  IMAD.HI.U32 R3, R17, R36, RZ ;  /* 0x0000002411037227 */ /* 0x000fc600078e00ff */
[----:B------:R-:W-:Y:S01]  /*1dc0*/  ISETP.GT.U32.AND P3, PT, R16, R45, PT ;  /* 0x0000002d1000720c */ /* 0x000fe20003f64070 */
[----:B------:R-:W-:Y:S01]  /*1dd0*/  @!P6 IMAD.IADD R44, R44, 0x1, -R16 ;  /* 0x000000012c2ce824 */ /* 0x000fe200078e0a10 */
[----:B------:R-:W-:Y:S01]  /*1de0*/  ISETP.GE.AND P6, PT, R6, RZ, PT ;  /* 0x000000ff0600720c */ /* 0x000fe20003fc6270 */
[----:B------:R-:W-:Y:S01]  /*1df0*/  IMAD.MOV R3, RZ, RZ, -R3 ;  /* 0x000000ffff037224 */ /* 0x000fe200078e0a03 */
[----:B------:R-:W-:Y:S01]  /*1e00*/  LOP3.LUT R6, R246, 0x22, R19, 0xfe, !PT ;  /* 0x00000022f6067812 */ /* 0x000fe200078efe13 */
[----:B------:R-:W-:-:S03]  /*1e10*/  IMAD.HI.U32 R4, R17, R34, RZ ;  /* 0x0000002211047227 */ /* 0x000fc600078e00ff */
[----:B------:R-:W-:Y:S01]  /*1e20*/  IABS R33, R6 ;  /* 0x0000000600217213 */ /* 0x000fe20000000000 */
[--C-:B------:R-:W-:Y:S02]  /*1e30*/  @!P4 IMAD.IADD R38, R38, 0x1, -R16.reuse ;  /* 0x000000012626c824 */ /* 0x100fe400078e0a10 */
[----:B------:R-:W-:Y:S02]  /*1e40*/  @!P5 IMAD.IADD R41, R41, 0x1, -R16 ;  /* 0x000000012929d824 */ /* 0x000fe400078e0a10 */
[C---:B------:R-:W-:Y:S01]  /*1e50*/  IMAD R36, R16.reuse, R3, R36 ;  /* 0x0000000310247224 */ /* 0x040fe200078e0224 */
[C---:B------:R-:W-:Y:S01]  /*1e60*/  ISETP.GT.U32.AND P4, PT, R16.reuse, R38, PT ;  /* 0x000000261000720c */ /* 0x040fe20003f84070 */
[----:B------:R-:W-:Y:S01]  /*1e70*/  IMAD.HI.U32 R3, R17, R33, RZ ;  /* 0x0000002111037227 */ /* 0x000fe200078e00ff */
[----:B------:R-:W-:-:S03]  /*1e80*/  ISETP.GT.U32.AND P5, PT, R16, R41, PT ;  /* 0x000000291000720c */ /* 0x000fc60003fa4070 */
[----:B------:R-:W-:Y:S02]  /*1e90*/  IMAD.MOV R3, RZ, RZ, -R3 ;  /* 0x000000ffff037224 */ /* 0x000fe400078e0a03 */
[----:B------:R-:W-:Y:S01]  /*1ea0*/  @!P3 IMAD.IADD R45, R45, 0x1, -R16 ;  /* 0x000000012d2db824 */ /* 0x000fe200078e0a10 */
[C---:B------:R-:W-:Y:S01]  /*1eb0*/  ISETP.GT.U32.AND P3, PT, R16.reuse, R40, PT ;  /* 0x000000281000720c */ /* 0x040fe20003f64070 */
[C---:B------:R-:W-:Y:S02]  /*1ec0*/  IMAD R33, R16.reuse, R3, R33 ;  /* 0x0000000310217224 */ /* 0x040fe400078e0221 */
[----:B------:R-:W-:Y:S01]  /*1ed0*/  @!P0 IMAD.MOV R44, RZ, RZ, -R44 ;  /* 0x000000ffff2c8224 */ /* 0x000fe200078e0a2c */
[----:B------:R-:W-:Y:S01]  /*1ee0*/  ISETP.GT.U32.AND P0, PT, R16, R36, PT ;  /* 0x000000241000720c */ /* 0x000fe20003f04070 */
[--C-:B------:R-:W-:Y:S01]  /*1ef0*/  @!P4 IMAD.IADD R38, R38, 0x1, -R16.reuse ;  /* 0x000000012626c824 */ /* 0x100fe200078e0a10 */
[----:B------:R-:W-:Y:S01]  /*1f00*/  ISETP.GT.U32.AND P4, PT, R16, R33, PT ;  /* 0x000000211000720c */ /* 0x000fe20003f84070 */
[----:B------:R-:W-:Y:S01]  /*1f10*/  @!P5 IMAD.IADD R41, R41, 0x1, -R16 ;  /* 0x000000012929d824 */ /* 0x000fe200078e0a10 */
[----:B------:R-:W-:Y:S01]  /*1f20*/  ISETP.GE.AND P5, PT, R5, RZ, PT ;  /* 0x000000ff0500720c */ /* 0x000fe20003fa6270 */
[----:B------:R-:W-:Y:S01]  /*1f30*/  IMAD.MOV R5, RZ, RZ, -R4 ;  /* 0x000000ffff057224 */ /* 0x000fe200078e0a04 */
[----:B------:R-:W-:Y:S01]  /*1f40*/  LOP3.LUT R4, R246, 0x23, R19, 0xfe, !PT ;  /* 0x00000023f6047812 */ /* 0x000fe200078efe13 */
[----:B------:R-:W-:-:S02]  /*1f50*/  @!P6 IMAD.MOV R41, RZ, RZ, -R41 ;  /* 0x000000ffff29e224 */ /* 0x000fc400078e0a29 */
[----:B------:R-:W-:Y:S01]  /*1f60*/  @!P3 IMAD.IADD R40, R40, 0x1, -R16 ;  /* 0x000000012828b824 */ /* 0x000fe200078e0a10 */
[----:B------:R-:W-:Y:S01]  /*1f70*/  ISETP.GE.AND P3, PT, R7, RZ, PT ;  /* 0x000000ff0700720c */ /* 0x000fe20003f66270 */
[----:B------:R-:W-:Y:S01]  /*1f80*/  IMAD R34, R16, R5, R34 ;  /* 0x0000000510227224 */ /* 0x000fe200078e0222 */
[----:B------:R-:W-:Y:S01]  /*1f90*/  IABS R32, R4 ;  /* 0x0000000400207213 */ /* 0x000fe20000000000 */
[----:B------:R-:W-:Y:S01]  /*1fa0*/  @!P1 IMAD.MOV R45, RZ, RZ, -R45 ;  /* 0x000000ffff2d9224 */ /* 0x000fe200078e0a2d */
[----:B------:R-:W-:Y:S01]  /*1fb0*/  LOP3.LUT R7, R246, 0x24, R19, 0xfe, !PT ;  /* 0x00000024f6077812 */ /* 0x000fe200078efe13 */
[----:B------:R-:W-:Y:S01]  /*1fc0*/  @!P4 IMAD.IADD R33, R33, 0x1, -R16 ;  /* 0x000000012121c824 */ /* 0x000fe200078e0a10 */
[C---:B------:R-:W-:Y:S01]  /*1fd0*/  ISETP.GT.U32.AND P6, PT, R16.reuse, R34, PT ;  /* 0x000000221000720c */ /* 0x040fe20003fc4070 */
[C---:B------:R-:W-:Y:S01]  /*1fe0*/  IMAD.HI.U32 R3, R17.reuse, R32, RZ ;  /* 0x0000002011037227 */ /* 0x040fe200078e00ff */
[----:B------:R-:W-:Y:S02]  /*1ff0*/  IABS R30, R7 ;  /* 0x00000007001e7213 */ /* 0x000fe40000000000 */
[C---:B------:R-:W-:Y:S01]  /*2000*/  ISETP.GT.U32.AND P4, PT, R16.reuse, R33, PT ;  /* 0x000000211000720c */ /* 0x040fe20003f84070 */
[----:B------:R-:W-:Y:S01]  /*2010*/  IMAD.MOV R5, RZ, RZ, -R3 ;  /* 0x000000ffff057224 */ /* 0x000fe200078e0a03 */
[----:B------:R-:W-:Y:S01]  /*2020*/  ISETP.GT.U32.AND P1, PT, R16, R40, PT ;  /* 0x000000281000720c */ /* 0x000fe20003f24070 */
[----:B------:R-:W-:-:S04]  /*2030*/  IMAD.HI.U32 R3, R17, R30, RZ ;  /* 0x0000001e11037227 */ /* 0x000fc800078e00ff */
[----:B------:R-:W-:Y:S02]  /*2040*/  IMAD.MOV R3, RZ, RZ, -R3 ;  /* 0x000000ffff037224 */ /* 0x000fe400078e0a03 */
[----:B------:R-:W-:Y:S01]  /*2050*/  @!P0 IMAD.IADD R36, R36, 0x1, -R16 ;  /* 0x0000000124248824 */ /* 0x000fe200078e0a10 */
[----:B------:R-:W-:Y:S01]  /*2060*/  ISETP.GE.AND P0, PT, R6, RZ, PT ;  /* 0x000000ff0600720c */ /* 0x000fe20003f06270 */
[----:B------:R-:W-:Y:S01]  /*2070*/  IMAD R30, R16, R3, R30 ;  /* 0x00000003101e7224 */ /* 0x000fe200078e021e */
[--C-:B------:R-:W-:Y:S01]  /*2080*/  LOP3.LUT R6, R246, 0x25, R19.reuse, 0xfe, !PT ;  /* 0x00000025f6067812 */ /* 0x100fe200078efe13 */
[--C-:B------:R-:W-:Y:S01]  /*2090*/  @!P6 IMAD.IADD R34, R34, 0x1, -R16.reuse ;  /* 0x000000012222e824 */ /* 0x100fe200078e0a10 */
[C---:B------:R-:W-:Y:S01]  /*20a0*/  ISETP.GT.U32.AND P6, PT, R16.reuse, R36, PT ;  /* 0x000000241000720c */ /* 0x040fe20003fc4070 */
[----:B------:R-:W-:Y:S01]  /*20b0*/  @!P4 IMAD.IADD R33, R33, 0x1, -R16 ;  /* 0x000000012121c824 */ /* 0x000fe200078e0a10 */
[----:B------:R-:W-:Y:S01]  /*20c0*/  ISETP.GT.U32.AND P4, PT, R16, R30, PT ;  /* 0x0000001e1000720c */ /* 0x000fe20003f84070 */
[----:B------:R-:W-:Y:S01]  /*20d0*/  @!P2 IMAD.MOV R42, RZ, RZ, -R42 ;  /* 0x000000ffff2aa224 */ /* 0x000fe200078e0a2a */
[----:B------:R-:W-:Y:S01]  /*20e0*/  ISETP.GE.AND P2, PT, R8, RZ, PT ;  /* 0x000000ff0800720c */ /* 0x000fe20003f46270 */
[----:B------:R-:W-:Y:S01]  /*20f0*/  @!P1 IMAD.IADD R40, R40, 0x1, -R16 ;  /* 0x0000000128289824 */ /* 0x000fe200078e0a10 */
[----:B------:R-:W-:Y:S01]  /*2100*/  IABS R29, R6 ;  /* 0x00000006001d7213 */ /* 0x000fe20000000000 */
[----:B------:R-:W-:Y:S01]  /*2110*/  IMAD R32, R16, R5, R32 ;  /* 0x0000000510207224 */ /* 0x000fe200078e0220 */
[----:B------:R-:W-:Y:S01]  /*2120*/  ISETP.GE.AND P1, PT, R9, RZ, PT ;  /* 0x000000ff0900720c */ /* 0x000fe20003f26270 */
[----:B------:R-:W-:Y:S01]  /*2130*/  @!P5 IMAD.MOV R40, RZ, RZ, -R40 ;  /* 0x000000ffff28d224 */ /* 0x000fe200078e0a28 */
[----:B------:R-:W-:Y:S01]  /*2140*/  LOP3.LUT R9, R246, 0x27, R19, 0xfe, !PT ;  /* 0x00000027f6097812 */ /* 0x000fe200078efe13 */
[----:B------:R-:W-:Y:S01]  /*2150*/  IMAD.HI.U32 R3, R17, R29, RZ ;  /* 0x0000001d11037227 */ /* 0x000fe200078e00ff */
[----:B------:R-:W-:-:S02]  /*2160*/  ISETP.GT.U32.AND P5, PT, R16, R34, PT ;  /* 0x000000221000720c */ /* 0x000fc40003fa4070 */
[----:B------:R-:W-:Y:S01]  /*2170*/  IABS R26, R9 ;  /* 0x00000009001a7213 */ /* 0x000fe20000000000 */
[--C-:B------:R-:W-:Y:S01]  /*2180*/  @!P6 IMAD.IADD R36, R36, 0x1, -R16.reuse ;  /* 0x000000012424e824 */ /* 0x100fe200078e0a10 */
[----:B------:R-:W-:Y:S01]  /*2190*/  LOP3.LUT R8, R246, 0x26, R19, 0xfe, !PT ;  /* 0x00000026f6087812 */ /* 0x000fe200078efe13 */
[----:B------:R-:W-:Y:S01]  /*21a0*/  @!P4 IMAD.IADD R30, R30, 0x1, -R16 ;  /* 0x000000011e1ec824 */ /* 0x000fe200078e0a10 */
[C---:B------:R-:W-:Y:S01]  /*21b0*/  ISETP.GT.U32.AND P6, PT, R16.reuse, R32, PT ;  /* 0x000000201000720c */ /* 0x040fe20003fc4070 */
[----:B------:R-:W-:Y:S01]  /*21c0*/  IMAD.MOV R3, RZ, RZ, -R3 ;  /* 0x000000ffff037224 */ /* 0x000fe200078e0a03 */
[----:B------:R-:W-:Y:S01]  /*21d0*/  IABS R28, R8 ;  /* 0x00000008001c7213 */ /* 0x000fe20000000000 */
[----:B------:R-:W-:Y:S01]  /*21e0*/  @!P2 IMAD.MOV R36, RZ, RZ, -R36 ;  /* 0x000000ffff24a224 */ /* 0x000fe200078e0a24 */
[C---:B------:R-:W-:Y:S01]  /*21f0*/  ISETP.GT.U32.AND P2, PT, R16.reuse, R30, PT ;  /* 0x0000001e1000720c */ /* 0x040fe20003f44070 */
[----:B------:R-:W-:Y:S02]  /*2200*/  IMAD R29, R16, R3, R29 ;  /* 0x00000003101d7224 */ /* 0x000fe400078e021d */
[----:B------:R-:W-:-:S03]  /*2210*/  IMAD.HI.U32 R3, R17, R26, RZ ;  /* 0x0000001a11037227 */ /* 0x000fc600078e00ff */
[----:B------:R-:W-:Y:S01]  /*2220*/  ISETP.GT.U32.AND P4, PT, R16, R29, PT ;  /* 0x0000001d1000720c */ /* 0x000fe20003f84070 */
[----:B------:R-:W-:Y:S02]  /*2230*/  IMAD.MOV R3, RZ, RZ, -R3 ;  /* 0x000000ffff037224 */ /* 0x000fe400078e0a03 */
[----:B------:R-:W-:Y:S01]  /*2240*/  @!P5 IMAD.IADD R34, R34, 0x1, -R16 ;  /* 0x000000012222d824 */ /* 0x000fe200078e0a10 */
[----:B------:R-:W-:Y:S01]  /*2250*/  ISETP.GE.AND P5, PT, R4, RZ, PT ;  /* 0x000000ff0400720c */ /* 0x000fe20003fa6270 */
[----:B------:R-:W-:Y:S02]  /*2260*/  IMAD R26, R16, R3, R26 ;  /* 0x00000003101a7224 */ /* 0x000fe400078e021a */
[----:B------:R-:W-:-:S04]  /*2270*/  IMAD.HI.U32 R4, R17, R28, RZ ;  /* 0x0000001c11047227 */ /* 0x000fc800078e00ff */
[----:B------:R-:W-:Y:S01]  /*2280*/  @!P2 IMAD.IADD R30, R30, 0x1, -R16 ;  /* 0x000000011e1ea824 */ /* 0x000fe200078e0a10 */
[----:B------:R-:W-:Y:S01]  /*2290*/  ISETP.GT.U32.AND P2, PT, R16, R26, PT ;  /* 0x0000001a1000720c */ /* 0x000fe20003f44070 */
[----:B------:R-:W-:Y:S01]  /*22a0*/  IMAD.MOV R5, RZ, RZ, -R4 ;  /* 0x000000ffff057224 */ /* 0x000fe200078e0a04 */
[----:B------:R-:W-:Y:S01]  /*22b0*/  LOP3.LUT R4, R246, 0x28, R19, 0xfe, !PT ;  /* 0x00000028f6047812 */ /* 0x000fe200078efe13 */
[----:B------:R-:W-:Y:S01]  /*22c0*/  @!P6 IMAD.IADD R32, R32, 0x1, -R16 ;  /* 0x000000012020e824 */ /* 0x000fe200078e0a10 */
[----:B------:R-:W-:Y:S01]  /*22d0*/  ISETP.GE.AND P6, PT, R7, RZ, PT ;  /* 0x000000ff0700720c */ /* 0x000fe20003fc6270 */
[C---:B------:R-:W-:Y:S01]  /*22e0*/  IMAD R28, R16.reuse, R5, R28 ;  /* 0x00000005101c7224 */ /* 0x040fe200078e021c */
[----:B------:R-:W-:Y:S01]  /*22f0*/  IABS R25, R4 ;  /* 0x0000000400197213 */ /* 0x000fe20000000000 */
[----:B------:R-:W-:Y:S01]  /*2300*/  @!P3 IMAD.MOV R38, RZ, RZ, -R38 ;  /* 0x000000ffff26b224 */ /* 0x000fe200078e0a26 */
[C---:B------:R-:W-:Y:S01]  /*2310*/  ISETP.GT.U32.AND P3, PT, R16.reuse, R32, PT ;  /* 0x000000201000720c */ /* 0x040fe20003f64070 */
[----:B------:R-:W-:Y:S01]  /*2320*/  @!P0 IMAD.MOV R33, RZ, RZ, -R33 ;  /* 0x000000ffff218224 */ /* 0x000fe200078e0a21 */
[----:B------:R-:W-:Y:S01]  /*2330*/  ISETP.GT.U32.AND P0, PT, R16, R28, PT ;  /* 0x0000001c1000720c */ /* 0x000fe20003f04070 */
[----:B------:R-:W-:Y:S01]  /*2340*/  IMAD.HI.U32 R3, R17, R25, RZ ;  /* 0x0000001911037227 */ /* 0x000fe200078e00ff */
[----:B------:R-:W-:-:S02]  /*2350*/  LOP3.LUT R5, R246, 0x29, R19, 0xfe, !PT ;  /* 0x00000029f6057812 */ /* 0x000fc400078efe13 */
[----:B------:R-:W-:Y:S01]  /*2360*/  LOP3.LUT R7, R246, 0x2c, R19, 0xfe, !PT ;  /* 0x0000002cf6077812 */ /* 0x000fe200078efe13 */
[----:B------:R-:W-:Y:S01]  /*2370*/  @!P2 IMAD.IADD R26, R26, 0x1, -R16 ;  /* 0x000000011a1aa824 */ /* 0x000fe200078e0a10 */
[----:B------:R-:W-:Y:S01]  /*2380*/  IABS R24, R5 ;  /* 0x0000000500187213 */ /* 0x000fe20000000000 */
[----:B------:R-:W-:Y:S01]  /*2390*/  IMAD.MOV R3, RZ, RZ, -R3 ;  /* 0x000000ffff037224 */ /* 0x000fe200078e0a03 */
[----:B------:R-:W-:Y:S01]  /*23a0*/  IABS R27, R7 ;  /* 0x00000007001b7213 */ /* 0x000fe20000000000 */
[----:B------:R-:W-:Y:S01]  /*23b0*/  @!P1 IMAD.MOV R34, RZ, RZ, -R34 ;  /* 0x000000ffff229224 */ /* 0x000fe200078e0a22 */
[C---:B------:R-:W-:Y:S01]  /*23c0*/  ISETP.GT.U32.AND P2, PT, R16.reuse, R26, PT ;  /* 0x0000001a1000720c */ /* 0x040fe20003f44070 */
[----:B------:R-:W-:Y:S01]  /*23d0*/  IMAD R25, R16, R3, R25 ;  /* 0x0000000310197224 */ /* 0x000fe200078e0219 */
[----:B------:R-:W-:Y:S01]  /*23e0*/  ISETP.GE.AND P1, PT, R6, RZ, PT ;  /* 0x000000ff0600720c */ /* 0x000fe20003f26270 */
[----:B------:R-:W-:Y:S01]  /*23f0*/  IMAD.HI.U32 R3, R17, R24, RZ ;  /* 0x0000001811037227 */ /* 0x000fe200078e00ff */
[----:B------:R-:W-:-:S03]  /*2400*/  LOP3.LUT R6, R246, 0x2a, R19, 0xfe, !PT ;  /* 0x0000002af6067812 */ /* 0x000fc600078efe13 */
[--C-:B------:R-:W-:Y:S01]  /*2410*/  @!P3 IMAD.IADD R32, R32, 0x1, -R16.reuse ;  /* 0x000000012020b824 */ /* 0x100fe200078e0a10 */
[----:B------:R-:W-:Y:S01]  /*2420*/  IABS R22, R6 ;  /* 0x0000000600167213 */ /* 0x000fe20000000000 */
[----:B------:R-:W-:Y:S01]  /*2430*/  @!P0 IMAD.IADD R28, R28, 0x1, -R16 ;  /* 0x000000011c1c8824 */ /* 0x000fe200078e0a10 */
[----:B------:R-:W-:Y:S01]  /*2440*/  ISETP.GE.AND P3, PT, R8, RZ, PT ;  /* 0x000000ff0800720c */ /* 0x000fe20003f66270 */
[----:B------:R-:W-:Y:S01]  /*2450*/  IMAD.MOV R3, RZ, RZ, -R3 ;  /* 0x000000ffff037224 */ /* 0x000fe200078e0a03 */
[----:B------:R-:W-:Y:S01]  /*2460*/  LOP3.LUT R8, R246, 0x32, R19, 0xfe, !PT ;  /* 0x00000032f6087812 */ /* 0x000fe200078efe13 */
[----:B------:R-:W-:Y:S01]  /*2470*/  @!P5 IMAD.MOV R32, RZ, RZ, -R32 ;  /* 0x000000ffff20d224 */ /* 0x000fe200078e0a20 */
[C---:B------:R-:W-:Y:S01]  /*2480*/  ISETP.GT.U32.AND P5, PT, R16.reuse, R28, PT ;  /* 0x0000001c1000720c */ /* 0x040fe20003fa4070 */
[----:B------:R-:W-:Y:S01]  /*2490*/  IMAD R24, R16, R3, R24 ;  /* 0x0000000310187224 */ /* 0x000fe200078e0218 */
[----:B------:R-:W-:Y:S01]  /*24a0*/  IABS R37, R8 ;  /* 0x0000000800257213 */ /* 0x000fe20000000000 */
[----:B------:R-:W-:-:S02]  /*24b0*/  @!P2 IMAD.IADD R26, R26, 0x1, -R16 ;  /* 0x000000011a1aa824 */ /* 0x000fc400078e0a10 */
[--C-:B------:R-:W-:Y:S01]  /*24c0*/  @!P4 IMAD.IADD R29, R29, 0x1, -R16.reuse ;  /* 0x000000011d1dc824 */ /* 0x100fe200078e0a10 */
[C---:B------:R-:W-:Y:S01]  /*24d0*/  ISETP.GT.U32.AND P2, PT, R16.reuse, R24, PT ;  /* 0x000000181000720c */ /* 0x040fe20003f44070 */
[----:B------:R-:W-:Y:S01]  /*24e0*/  IMAD.HI.U32 R3, R17, R22, RZ ;  /* 0x0000001611037227 */ /* 0x000fe200078e00ff */
[----:B------:R-:W-:Y:S02]  /*24f0*/  ISETP.GE.AND P4, PT, R9, RZ, PT ;  /* 0x000000ff0900720c */ /* 0x000fe40003f86270 */
[----:B------:R-:W-:Y:S01]  /*2500*/  ISETP.GT.U32.AND P0, PT, R16, R29, PT ;  /* 0x0000001d1000720c */ /* 0x000fe20003f04070 */
[----:B------:R-:W-:Y:S02]  /*2510*/  IMAD.MOV R3, RZ, RZ, -R3 ;  /* 0x000000ffff037224 */ /* 0x000fe400078e0a03 */
[----:B------:R-:W-:Y:S01]  /*2520*/  @!P5 IMAD.IADD R28, R28, 0x1, -R16 ;  /* 0x000000011c1cd824 */ /* 0x000fe200078e0a10 */
[----:B------:R-:W-:Y:S01]  /*2530*/  ISETP.GE.AND P5, PT, R5, RZ, PT ;  /* 0x000000ff0500720c */ /* 0x000fe20003fa6270 */
[----:B------:R-:W-:Y:S01]  /*2540*/  IMAD R22, R16, R3, R22 ;  /* 0x0000000310167224 */ /* 0x000fe200078e0216 */
[----:B------:R-:W-:Y:S01]  /*2550*/  LOP3.LUT R5, R246, 0x2b, R19, 0xfe, !PT ;  /* 0x0000002bf6057812 */ /* 0x000fe200078efe13 */
[----:B------:R-:W-:Y:S01]  /*2560*/  @!P6 IMAD.MOV R30, RZ, RZ, -R30 ;  /* 0x000000ffff1ee224 */ /* 0x000fe200078e0a1e */
[----:B------:R-:W-:Y:S01]  /*2570*/  ISETP.GE.AND P6, PT, R4, RZ, PT ;  /* 0x000000ff0400720c */ /* 0x000fe20003fc6270 */
[----:B------:R-:W-:Y:S01]  /*2580*/  @!P2 IMAD.IADD R24, R24, 0x1, -R16 ;  /* 0x000000011818a824 */ /* 0x000fe200078e0a10 */
[----:B------:R-:W-:Y:S01]  /*2590*/  IABS R23, R5 ;  /* 0x0000000500177213 */ /* 0x000fe20000000000 */
[----:B------:R-:W-:Y:S01]  /*25a0*/  @!P4 IMAD.MOV R26, RZ, RZ, -R26 ;  /* 0x000000ffff1ac224 */ /* 0x000fe200078e0a1a */
[C---:B------:R-:W-:Y:S01]  /*25b0*/  ISETP.GT.U32.AND P4, PT, R16.reuse, R22, PT ;  /* 0x000000161000720c */ /* 0x040fe20003f84070 */
[----:B------:R-:W-:Y:S01]  /*25c0*/  @!P0 IMAD.IADD R29, R29, 0x1, -R16 ;  /* 0x000000011d1d8824 */ /* 0x000fe200078e0a10 */
[C---:B------:R-:W-:Y:S01]  /*25d0*/  ISETP.GT.U32.AND P2, PT, R16.reuse, R24, PT ;  /* 0x000000181000720c */ /* 0x040fe20003f44070 */
[----:B------:R-:W-:Y:S01]  /*25e0*/  IMAD.HI.U32 R3, R17, R23, RZ ;  /* 0x0000001711037227 */ /* 0x000fe200078e00ff */
[----:B------:R-:W-:-:S03]  /*25f0*/  ISETP.GT.U32.AND P0, PT, R16, R25, PT ;  /* 0x000000191000720c */ /* 0x000fc60003f04070 */
[----:B------:R-:W-:Y:S02]  /*2600*/  IMAD.MOV R3, RZ, RZ, -R3 ;  /* 0x000000ffff037224 */ /* 0x000fe400078e0a03 */
[----:B------:R-:W-:Y:S01]  /*2610*/  @!P3 IMAD.MOV R28, RZ, RZ, -R28 ;  /* 0x000000ffff1cb224 */ /* 0x000fe200078e0a1c */
[----:B------:R-:W-:Y:S01]  /*2620*/  ISETP.GE.AND P3, PT, R5, RZ, PT ;  /* 0x000000ff0500720c */ /* 0x000fe20003f66270 */
[----:B------:R-:W-:Y:S01]  /*2630*/  IMAD R23, R16, R3, R23 ;  /* 0x0000000310177224 */ /* 0x000fe200078e0217 */
[----:B------:R-:W-:Y:S01]  /*2640*/  LOP3.LUT R5, R246, 0x2d, R19, 0xfe, !PT ;  /* 0x0000002df6057812 */ /* 0x000fe200078efe13 */
[----:B------:R-:W-:-:S03]  /*2650*/  IMAD.HI.U32 R4, R17, R27, RZ ;  /* 0x0000001b11047227 */ /* 0x000fc600078e00ff */
[----:B------:R-:W-:Y:S01]  /*2660*/  IABS R31, R5 ;  /* 0x00000005001f7213 */ /* 0x000fe20000000000 */
[--C-:B------:R-:W-:Y:S01]  /*2670*/  @!P2 IMAD.IADD R24, R24, 0x1, -R16.reuse ;  /* 0x000000011818a824 */ /* 0x100fe200078e0a10 */
[----:B------:R-:W-:Y:S01]  /*2680*/  ISETP.GT.U32.AND P2, PT, R16, R23, PT ;  /* 0x000000171000720c */ /* 0x000fe20003f44070 */
[--C-:B------:R-:W-:Y:S02]  /*2690*/  @!P0 IMAD.IADD R25, R25, 0x1, -R16.reuse ;  /* 0x0000000119198824 */ /* 0x100fe400078e0a10 */
[----:B------:R-:W-:Y:S01]  /*26a0*/  @!P1 IMAD.MOV R29, RZ, RZ, -R29 ;  /* 0x000000ffff1d9224 */ /* 0x000fe200078e0a1d */
[----:B------:R-:W-:Y:S01]  /*26b0*/  ISETP.GE.AND P1, PT, R6, RZ, PT ;  /* 0x000000ff0600720c */ /* 0x000fe20003f26270 */
[----:B------:R-:W-:Y:S01]  /*26c0*/  @!P4 IMAD.IADD R22, R22, 0x1, -R16 ;  /* 0x000000011616c824 */ /* 0x000fe200078e0a10 */
[----:B------:R-:W-:Y:S01]  /*26d0*/  ISETP.GT.U32.AND P0, PT, R16, R25, PT ;  /* 0x000000191000720c */ /* 0x000fe20003f04070 */
[----:B------:R-:W-:Y:S01]  /*26e0*/  IMAD.MOV R4, RZ, RZ, -R4 ;  /* 0x000000ffff047224 */ /* 0x000fe200078e0a04 */
[----:B------:R-:W-:Y:S01]  /*26f0*/  LOP3.LUT R6, R246, 0x2e, R19, 0xfe, !PT ;  /* 0x0000002ef6067812 */ /* 0x000fe200078efe13 */
[----:B------:R-:W-:Y:S01]  /*2700*/  IMAD.HI.U32 R3, R17, R31, RZ ;  /* 0x0000001f11037227 */ /* 0x000fe200078e00ff */
[----:B------:R-:W-:-:S02]  /*2710*/  ISETP.GT.U32.AND P4, PT, R16, R22, PT ;  /* 0x000000161000720c */ /* 0x000fc40003f84070 */
[----:B------:R-:W-:Y:S01]  /*2720*/  IABS R35, R6 ;  /* 0x0000000600237213 */ /* 0x000fe20000000000 */
[----:B------:R-:W-:Y:S02]  /*2730*/  @!P2 IMAD.IADD R23, R23, 0x1, -R16 ;  /* 0x000000011717a824 */ /* 0x000fe400078e0a10 */
[C---:B------:R-:W-:Y:S02]  /*2740*/  IMAD R27, R16.reuse, R4, R27 ;  /* 0x00000004101b7224 */ /* 0x040fe400078e021b */
[----:B------:R-:W-:Y:S01]  /*2750*/  @!P5 IMAD.MOV R24, RZ, RZ, -R24 ;  /* 0x000000ffff18d224 */ /* 0x000fe200078e0a18 */
[----:B------:R-:W-:Y:S01]  /*2760*/  ISETP.GT.U32.AND P2, PT, R16, R23, PT ;  /* 0x000000171000720c */ /* 0x000fe20003f44070 */
[----:B------:R-:W-:Y:S01]  /*2770*/  @!P0 IMAD.IADD R25, R25, 0x1, -R16 ;  /* 0x0000000119198824 */ /* 0x000fe200078e0a10 */
[----:B------:R-:W-:Y:S01]  /*2780*/  ISETP.GE.AND P5, PT, R5, RZ, PT ;  /* 0x000000ff0500720c */ /* 0x000fe20003fa6270 */
[----:B------:R-:W-:Y:S01]  /*2790*/  IMAD.HI.U32 R4, R17, R35, RZ ;  /* 0x0000002311047227 */ /* 0x000fe200078e00ff */
[----:B------:R-:W-:-:S02]  /*27a0*/  ISETP.GE.AND P0, PT, R7, RZ, PT ;  /* 0x000000ff0700720c */ /* 0x000fc40003f06270 */
[----:B------:R-:W-:Y:S01]  /*27b0*/  LOP3.LUT R7, R246, 0x2f, R19, 0xfe, !PT ;  /* 0x0000002ff6077812 */ /* 0x000fe200078efe13 */
[----:B------:R-:W-:Y:S01]  /*27c0*/  @!P6 IMAD.MOV R25, RZ, RZ, -R25 ;  /* 0x000000ffff19e224 */ /* 0x000fe200078e0a19 */
[C---:B------:R-:W-:Y:S01]  /*27d0*/  ISETP.GT.U32.AND P6, PT, R16.reuse, R27, PT ;  /* 0x0000001b1000720c */ /* 0x040fe20003fc4070 */
[----:B------:R-:W-:Y:S01]  /*27e0*/  IMAD.MOV R5, RZ, RZ, -R3 ;  /* 0x000000ffff057224 */ /* 0x000fe200078e0a03 */
[----:B------:R-:W-:Y:S01]  /*27f0*/  IABS R9, R7 ;  /* 0x0000000700097213 */ /* 0x000fe20000000000 */
[----:B------:R-:W-:Y:S02]  /*2800*/  IMAD.MOV R4, RZ, RZ, -R4 ;  /* 0x000000ffff047224 */ /* 0x000fe400078e0a04 */
[----:B------:R-:W-:Y:S01]  /*2810*/  IMAD R31, R16, R5, R31 ;  /* 0x00000005101f7224 */ /* 0x000fe200078e021f */
[----:B------:R-:W-:Y:S01]  /*2820*/  LOP3.LUT R5, R246, 0x31, R19, 0xfe, !PT ;  /* 0x00000031f6057812 */ /* 0x000fe200078efe13 */
[--C-:B------:R-:W-:Y:S01]  /*2830*/  @!P4 IMAD.IADD R22, R22, 0x1, -R16.reuse ;  /* 0x000000011616c824 */ /* 0x100fe200078e0a10 */
[----:B------:R-:W-:Y:S01]  /*2840*/  ISETP.GE.AND P4, PT, R6, RZ, PT ;  /* 0x000000ff0600720c */ /* 0x000fe20003f86270 */
[----:B------:R-:W-:Y:S01]  /*2850*/  IMAD R35, R16, R4, R35 ;  /* 0x0000000410237224 */ /* 0x000fe200078e0223 */
[----:B------:R-:W-:Y:S01]  /*2860*/  LOP3.LUT R6, R246, 0x30, R19, 0xfe, !PT ;  /* 0x00000030f6067812 */ /* 0x000fe200078efe13 */
[----:B------:R-:W-:Y:S01]  /*2870*/  @!P2 IMAD.IADD R23, R23, 0x1, -R16 ;  /* 0x000000011717a824 */ /* 0x000fe200078e0a10 */
[C---:B------:R-:W-:Y:S01]  /*2880*/  ISETP.GT.U32.AND P2, PT, R16.reuse, R31, PT ;  /* 0x0000001f1000720c */ /* 0x040fe20003f44070 */
[----:B------:R-:W-:Y:S01]  /*2890*/  @!P1 IMAD.MOV R22, RZ, RZ, -R22 ;  /* 0x000000ffff169224 */ /* 0x000fe200078e0a16 */
[----:B------:R-:W-:Y:S01]  /*28a0*/  ISETP.GT.U32.AND P1, PT, R16, R35, PT ;  /* 0x000000231000720c */ /* 0x000fe20003f24070 */
[----:B------:R-:W-:Y:S01]  /*28b0*/  @!P6 IMAD.IADD R27, R27, 0x1, -R16 ;  /* 0x000000011b1be824 */ /* 0x000fe200078e0a10 */
[----:B------:R-:W-:Y:S01]  /*28c0*/  IABS R13, R6 ;  /* 0x00000006000d7213 */ /* 0x000fe20000000000 */
[----:B------:R-:W-:Y:S01]  /*28d0*/  IMAD.HI.U32 R3, R17, R9, RZ ;  /* 0x0000000911037227 */ /* 0x000fe200078e00ff */
[----:B------:R-:W-:-:S02]  /*28e0*/  IABS R21, R5 ;  /* 0x0000000500157213 */ /* 0x000fc40000000000 */
[----:B------:R-:W-:Y:S01]  /*28f0*/  ISETP.GT.U32.AND P6, PT, R16, R27, PT ;  /* 0x0000001b1000720c */ /* 0x000fe20003fc4070 */
[----:B------:R-:W-:Y:S01]  /*2900*/  IMAD.MOV R3, RZ, RZ, -R3 ;  /* 0x000000ffff037224 */ /* 0x000fe200078e0a03 */
[----:B------:R-:W-:Y:S01]  /*2910*/  SHF.R.U32.HI R4, RZ, 0x6, R14 ;  /* 0x00000006ff047819 */ /* 0x000fe2000001160e */
[----:B------:R-:W-:Y:S01]  /*2920*/  @!P3 IMAD.MOV R23, RZ, RZ, -R23 ;  /* 0x000000ffff17b224 */ /* 0x000fe200078e0a17 */
[----:B------:R-:W-:Y:S01]  /*2930*/  ISETP.GE.AND P3, PT, R7, RZ, PT ;  /* 0x000000ff0700720c */ /* 0x000fe20003f66270 */
[--C-:B------:R-:W-:Y:S01]  /*2940*/  @!P2 IMAD.IADD R31, R31, 0x1, -R16.reuse ;  /* 0x000000011f1fa824 */ /* 0x100fe200078e0a10 */
[----:B------:R-:W-:Y:S01]  /*2950*/  ISETP.GE.AND P2, PT, R6, RZ, PT ;  /* 0x000000ff0600720c */ /* 0x000fe20003f46270 */
[----:B------:R-:W-:Y:S02]  /*2960*/  @!P1 IMAD.IADD R35, R35, 0x1, -R16 ;  /* 0x0000000123239824 */ /* 0x000fe400078e0a10 */
[C---:B------:R-:W-:Y:S01]  /*2970*/  IMAD R9, R16.reuse, R3, R9 ;  /* 0x0000000310097224 */ /* 0x040fe200078e0209 */
[----:B------:R-:W-:Y:S01]  /*2980*/  ISETP.GT.U32.AND P1, PT, R16, R31, PT ;  /* 0x0000001f1000720c */ /* 0x000fe20003f24070 */
[----:B------:R-:W-:-:S04]  /*2990*/  IMAD.HI.U32 R3, R17, R13, RZ ;  /* 0x0000000d11037227 */ /* 0x000fc800078e00ff */
[----:B------:R-:W-:Y:S01]  /*29a0*/  @!P6 IMAD.IADD R27, R27, 0x1, -R16 ;  /* 0x000000011b1be824 */ /* 0x000fe200078e0a10 */
[----:B------:R-:W-:Y:S01]  /*29b0*/  ISETP.GT.U32.AND P6, PT, R16, R9, PT ;  /* 0x000000091000720c */ /* 0x000fe20003fc4070 */
[----:B------:R-:W-:Y:S02]  /*29c0*/  IMAD.MOV R3, RZ, RZ, -R3 ;  /* 0x000000ffff037224 */ /* 0x000fe400078e0a03 */
[----:B------:R-:W-:-:S04]  /*29d0*/  IMAD.HI.U32 R6, R17, R37, RZ ;  /* 0x0000002511067227 */ /* 0x000fc800078e00ff */
[C---:B------:R-:W-:Y:S02]  /*29e0*/  IMAD R13, R16.reuse, R3, R13 ;  /* 0x00000003100d7224 */ /* 0x040fe400078e020d */
[----:B------:R-:W-:Y:S02]  /*29f0*/  @!P1 IMAD.IADD R31, R31, 0x1, -R16 ;  /* 0x000000011f1f9824 */ /* 0x000fe400078e0a10 */
[----:B------:R-:W-:Y:S01]  /*2a00*/  IMAD.HI.U32 R3, R17, R21, RZ ;  /* 0x0000001511037227 */ /* 0x000fe200078e00ff */
[----:B------:R-:W-:-:S03]  /*2a10*/  ISETP.GT.U32.AND P1, PT, R16, R13, PT ;  /* 0x0000000d1000720c */ /* 0x000fc60003f24070 */
[--C-:B------:R-:W-:Y:S01]  /*2a20*/  @!P6 IMAD.IADD R9, R9, 0x1, -R16.reuse ;  /* 0x000000010909e824 */ /* 0x100fe200078e0a10 */
[C---:B------:R-:W-:Y:S01]  /*2a30*/  ISETP.GT.U32.AND P6, PT, R16.reuse, R35, PT ;  /* 0x000000231000720c */ /* 0x040fe20003fc4070 */
[----:B------:R-:W-:Y:S02]  /*2a40*/  IMAD.MOV R3, RZ, RZ, -R3 ;  /* 0x000000ffff037224 */ /* 0x000fe400078e0a03 */
[----:B------:R-:W-:Y:S02]  /*2a50*/  @!P5 IMAD.MOV R31, RZ, RZ, -R31 ;  /* 0x000000ffff1fd224 */ /* 0x000fe400078e0a1f */
[----:B------:R-:W-:Y:S01]  /*2a60*/  IMAD R21, R16, R3, R21 ;  /* 0x0000000310157224 */ /* 0x000fe200078e0215 */
[----:B------:R-:W-:Y:S01]  /*2a70*/  SGXT.U32 R3, R4, 0x1 ;  /* 0x000000010403781a */ /* 0x000fe20000000000 */
[----:B------:R-:W-:Y:S01]  /*2a80*/  @!P0 IMAD.MOV R27, RZ, RZ, -R27 ;  /* 0x000000ffff1b8224 */ /* 0x000fe200078e0a1b */
[----:B------:R-:W-:Y:S01]  /*2a90*/  ISETP.GT.U32.AND P0, PT, R16, R9, PT ;  /* 0x000000091000720c */ /* 0x000fe20003f04070 */
[----:B------:R-:W-:Y:S01]  /*2aa0*/  @!P1 IMAD.IADD R13, R13, 0x1, -R16 ;  /* 0x000000010d0d9824 */ /* 0x000fe200078e0a10 */
[----:B------:R-:W-:Y:S01]  /*2ab0*/  ISETP.GE.AND P1, PT, R8, RZ, PT ;  /* 0x000000ff0800720c */ /* 0x000fe20003f26270 */
[----:B------:R-:W-:-:S02]  /*2ac0*/  IMAD.MOV R8, RZ, RZ, -R6 ;  /* 0x000000ffff087224 */ /* 0x000fc400078e0a06 */
[----:B------:R-:W-:Y:S01]  /*2ad0*/  @!P6 IMAD.IADD R35, R35, 0x1, -R16 ;  /* 0x000000012323e824 */ /* 0x000fe200078e0a10 */
[C---:B------:R-:W-:Y:S01]  /*2ae0*/  ISETP.GT.U32.AND P5, PT, R16.reuse, R13, PT ;  /* 0x0000000d1000720c */ /* 0x040fe20003fa4070 */
[----:B------:R-:W-:Y:S01]  /*2af0*/  IMAD.HI.U32 R7, R17, R39, RZ ;  /* 0x0000002711077227 */ /* 0x000fe200078e00ff */
[----:B------:R-:W-:-:S03]  /*2b00*/  ISETP.GT.U32.AND P6, PT, R16, R21, PT ;  /* 0x000000151000720c */ /* 0x000fc60003fc4070 */
[----:B------:R-:W-:Y:S01]  /*2b10*/  IMAD R37, R16, R8, R37 ;  /* 0x0000000810257224 */ /* 0x000fe200078e0225 */
[----:B------:R-:W-:Y:S01]  /*2b20*/  LOP3.LUT R8, R246, 0x34, R19, 0xfe, !PT ;  /* 0x00000034f6087812 */ /* 0x000fe200078efe13 */
[----:B------:R-:W-:Y:S02]  /*2b30*/  IMAD.MOV R7, RZ, RZ, -R7 ;  /* 0x000000ffff077224 */ /* 0x000fe400078e0a07 */
[----:B------:R-:W-:Y:S02]  /*2b40*/  @!P4 IMAD.MOV R35, RZ, RZ, -R35 ;  /* 0x000000ffff23c224 */ /* 0x000fe400078e0a23 */
[C---:B------:R-:W-:Y:S02]  /*2b50*/  IMAD R39, R16.reuse, R7, R39 ;  /* 0x0000000710277224 */ /* 0x040fe400078e0227 */
[--C-:B------:R-:W-:Y:S01]  /*2b60*/  @!P5 IMAD.IADD R13, R13, 0x1, -R16.reuse ;  /* 0x000000010d0dd824 */ /* 0x100fe200078e0a10 */
[----:B------:R-:W-:Y:S01]  /*2b70*/  ISETP.GT.U32.AND P5, PT, R16, R37, PT ;  /* 0x000000251000720c */ /* 0x000fe20003fa4070 */
[--C-:B------:R-:W-:Y:S01]  /*2b80*/  @!P6 IMAD.IADD R21, R21, 0x1, -R16.reuse ;  /* 0x000000011515e824 */ /* 0x100fe200078e0a10 */
[----:B------:R-:W-:Y:S01]  /*2b90*/  ISETP.GE.AND P6, PT, R10, RZ, PT ;  /* 0x000000ff0a00720c */ /* 0x000fe20003fc6270 */
[----:B------:R-:W-:Y:S01]  /*2ba0*/  IMAD.MOV.U32 R134, RZ, RZ, R13 ;  /* 0x000000ffff867224 */ /* 0x000fe200078e000d */
[----:B------:R-:W-:Y:S01]  /*2bb0*/  LOP3.LUT R10, R246, 0x35, R19, 0xfe, !PT ;  /* 0x00000035f60a7812 */ /* 0x000fe200078efe13 */
[----:B------:R-:W-:Y:S01]  /*2bc0*/  @!P0 IMAD.IADD R9, R9, 0x1, -R16 ;  /* 0x0000000109098824 */ /* 0x000fe200078e0a10 */
[C---:B------:R-:W-:Y:S01]  /*2bd0*/  ISETP.GT.U32.AND P4, PT, R16.reuse, R21, PT ;  /* 0x000000151000720c */ /* 0x040fe20003f84070 */
[----:B------:R-:W-:Y:S01]  /*2be0*/  @!P2 IMAD.MOV R134, RZ, RZ, -R134 ;  /* 0x000000ffff86a224 */ /* 0x000fe200078e0a86 */
[----:B------:R-:W-:Y:S01]  /*2bf0*/  ISETP.GT.U32.AND P2, PT, R16, R39, PT ;  /* 0x000000271000720c */ /* 0x000fe20003f44070 */
[----:B------:R-:W-:Y:S01]  /*2c00*/  IMAD.MOV.U32 R132, RZ, RZ, R9 ;  /* 0x000000ffff847224 */ /* 0x000fe200078e0009 */
[----:B------:R-:W-:Y:S01]  /*2c10*/  IABS R9, R8 ;  /* 0x0000000800097213 */ /* 0x000fe20000000000 */
[----:B------:R-:W-:Y:S01]  /*2c20*/  IMAD.HI.U32 R20, R17, R47, RZ ;  /* 0x0000002f11147227 */ /* 0x000fe200078e00ff */
[----:B------:R-:W-:-:S02]  /*2c30*/  IABS R43, R10 ;  /* 0x0000000a002b7213 */ /* 0x000fc40000000000 */
[----:B------:R-:W-:Y:S01]  /*2c40*/  ISETP.GE.AND P0, PT, R5, RZ, PT ;  /* 0x000000ff0500720c */ /* 0x000fe20003f06270 */
[----:B------:R-:W-:Y:S02]  /*2c50*/  @!P5 IMAD.IADD R37, R37, 0x1, -R16 ;  /* 0x000000012525d824 */ /* 0x000fe400078e0a10 */
[----:B------:R-:W-:Y:S01]  /*2c60*/  @!P3 IMAD.MOV R132, RZ, RZ, -R132 ;  /* 0x000000ffff84b224 */ /* 0x000fe200078e0a84 */
[----:B------:R-:W-:Y:S01]  /*2c70*/  ISETP.GE.AND P3, PT, R8, RZ, PT ;  /* 0x000000ff0800720c */ /* 0x000fe20003f66270 */
[----:B------:R-:W-:Y:S01]  /*2c80*/  @!P4 IMAD.IADD R21, R21, 0x1, -R16 ;  /* 0x000000011515c824 */ /* 0x000fe200078e0a10 */
[----:B------:R-:W-:Y:S01]  /*2c90*/  ISETP.GT.U32.AND P5, PT, R16, R37, PT ;  /* 0x000000251000720c */ /* 0x000fe20003fa4070 */
[----:B------:R-:W-:Y:S01]  /*2ca0*/  IMAD.HI.U32 R8, R17, R9, RZ ;  /* 0x0000000911087227 */ /* 0x000fe200078e00ff */
[----:B------:R-:W-:-:S03]  /*2cb0*/  ISETP.GE.AND P4, PT, R10, RZ, PT ;  /* 0x000000ff0a00720c */ /* 0x000fc60003f86270 */
[----:B------:R-:W-:Y:S02]  /*2cc0*/  @!P2 IMAD.IADD R39, R39, 0x1, -R16 ;  /* 0x000000012727a824 */ /* 0x000fe400078e0a10 */
[----:B------:R-:W-:Y:S02]  /*2cd0*/  IMAD.MOV.U32 R136, RZ, RZ, R21 ;  /* 0x000000ffff887224 */ /* 0x000fe400078e0015 */
[----:B------:R-:W-:Y:S01]  /*2ce0*/  IMAD.MOV R21, RZ, RZ, -R8 ;  /* 0x000000ffff157224 */ /* 0x000fe200078e0a08 */
[----:B------:R-:W-:Y:S01]  /*2cf0*/  ISETP.GT.U32.AND P2, PT, R16, R39, PT ;  /* 0x000000271000720c */ /* 0x000fe20003f44070 */
[----:B------:R-:W-:-:S04]  /*2d00*/  IMAD.HI.U32 R13, R17, R43, RZ ;  /* 0x0000002b110d7227 */ /* 0x000fc800078e00ff */
[C---:B------:R-:W-:Y:S02]  /*2d10*/  IMAD R21, R16.reuse, R21, R9 ;  /* 0x0000001510157224 */ /* 0x040fe400078e0209 */
[----:B------:R-:W-:Y:S02]  /*2d20*/  IMAD.MOV R13, RZ, RZ, -R13 ;  /* 0x000000ffff0d7224 */ /* 0x000fe400078e0a0d */
[--C-:B------:R-:W-:Y:S01]  /*2d30*/  @!P5 IMAD.IADD R37, R37, 0x1, -R16.reuse ;  /* 0x000000012525d824 */ /* 0x100fe200078e0a10 */
[C---:B------:R-:W-:Y:S01]  /*2d40*/  ISETP.GT.U32.AND P5, PT, R16.reuse, R21, PT ;  /* 0x000000151000720c */ /* 0x040fe20003fa4070 */
[C---:B------:R-:W-:Y:S02]  /*2d50*/  IMAD R43, R16.reuse, R13, R43 ;  /* 0x0000000d102b7224 */ /* 0x040fe400078e022b */
[----:B------:R-:W-:Y:S02]  /*2d60*/  @!P2 IMAD.IADD R39, R39, 0x1, -R16 ;  /* 0x000000012727a824 */ /* 0x000fe400078e0a10 */
[----:B------:R-:W-:Y:S01]  /*2d70*/  @!P0 IMAD.MOV R136, RZ, RZ, -R136 ;  /* 0x000000ffff888224 */ /* 0x000fe200078e0a88 */
[----:B------:R-:W-:Y:S01]  /*2d80*/  ISETP.GT.U32.AND P2, PT, R16, R43, PT ;  /* 0x0000002b1000720c */ /* 0x000fe20003f44070 */
[----:B------:R-:W-:Y:S01]  /*2d90*/  IMAD.MOV R20, RZ, RZ, -R20 ;  /* 0x000000ffff147224 */ /* 0x000fe200078e0a14 */
[----:B------:R-:W-:Y:S01]  /*2da0*/  ISETP.GE.AND P0, PT, R12, RZ, PT ;  /* 0x000000ff0c00720c */ /* 0x000fe20003f06270 */
[----:B------:R-:W-:Y:S01]  /*2db0*/  IMAD.HI.U32 R13, R17, R55, RZ ;  /* 0x00000037110d7227 */ /* 0x000fe200078e00ff */
[----:B------:R-:W-:-:S03]  /*2dc0*/  LOP3.LUT R12, R14, 0x3f, RZ, 0xc0, !PT ;  /* 0x0000003f0e0c7812 */ /* 0x000fc600078ec0ff */
[----:B------:R-:W-:Y:S02]  /*2dd0*/  @!P5 IMAD.IADD R21, R21, 0x1, -R16 ;  /* 0x000000011515d824 */ /* 0x000fe400078e0a10 */
[----:B------:R-:W-:Y:S02]  /*2de0*/  IMAD R99, R11, 0x40, R12 ;  /* 0x000000400b637824 */ /* 0x000fe400078e020c */
[C---:B------:R-:W-:Y:S01]  /*2df0*/  IMAD R47, R16.reuse, R20, R47 ;  /* 0x00000014102f7224 */ /* 0x040fe200078e022f */
[C---:B------:R-:W-:Y:S01]  /*2e00*/  ISETP.GT.U32.AND P5, PT, R16.reuse, R21, PT ;  /* 0x000000151000720c */ /* 0x040fe20003fa4070 */
[----:B------:R-:W-:Y:S01]  /*2e10*/  @!P2 IMAD.IADD R43, R43, 0x1, -R16 ;  /* 0x000000012b2ba824 */ /* 0x000fe200078e0a10 */
[----:B------:R-:W-:Y:S01]  /*2e20*/  IABS R122, R99 ;  /* 0x00000063007a7213 */ /* 0x000fe20000000000 */
[----:B------:R-:W-:Y:S01]  /*2e30*/  IMAD.HI.U32 R12, R17, R51, RZ ;  /* 0x00000033110c7227 */ /* 0x000fe200078e00ff */
[----:B------:R-:W-:Y:S02]  /*2e40*/  STL [R1+0x158], R99 ;  /* 0x0001586301007387 */ /* 0x000fe40000100800 */
[----:B------:R-:W-:Y:S01]  /*2e50*/  ISETP.GT.U32.AND P2, PT, R16, R43, PT ;  /* 0x0000002b1000720c */ /* 0x000fe20003f44070 */
[----:B------:R-:W-:Y:S01]  /*2e60*/  IMAD.MOV R12, RZ, RZ, -R12 ;  /* 0x000000ffff0c7224 */ /* 0x000fe200078e0a0c */
[----:B------:R1:W-:Y:S01]  /*2e70*/  STL [R1+0x1f0], R246 ;  /* 0x0001f0f601007387 */ /* 0x0003e20000100800 */
[----:B------:R-:W-:-:S02]  /*2e80*/  IMAD.MOV R13, RZ, RZ, -R13 ;  /* 0x000000ffff0d7224 */ /* 0x000fc400078e0a0d */
[C---:B------:R-:W-:Y:S01]  /*2e90*/  IMAD R51, R16.reuse, R12, R51 ;  /* 0x0000000c10337224 */ /* 0x040fe200078e0233 */
[----:B------:R2:W-:Y:S01]  /*2ea0*/  STL [R1+0x1f4], R139 ;  /* 0x0001f48b01007387 */ /* 0x0005e20000100800 */
[--C-:B------:R-:W-:Y:S01]  /*2eb0*/  @!P5 IMAD.IADD R21, R21, 0x1, -R16.reuse ;  /* 0x000000011515d824 */ /* 0x100fe200078e0a10 */
[----:B------:R-:W-:Y:S01]  /*2ec0*/  ISETP.GT.U32.AND P5, PT, R16, R47, PT ;  /* 0x0000002f1000720c */ /* 0x000fe20003fa4070 */
[----:B------:R-:W-:Y:S01]  /*2ed0*/  IMAD.HI.U32 R20, R17, R63, RZ ;  /* 0x0000003f11147227 */ /* 0x000fe200078e00ff */
[----:B------:R3:W-:Y:S01]  /*2ee0*/  STL [R1+0x1f8], R138 ;  /* 0x0001f88a01007387 */ /* 0x0007e20000100800 */
[----:B-1----:R-:W-:Y:S02]  /*2ef0*/  LEA.HI R246, R14, 0x3e, RZ, 0x1a ;  /* 0x0000003e0ef67811 */ /* 0x002fe400078fd0ff */
[----:B------:R-:W-:Y:S01]  /*2f00*/  @!P2 IMAD.IADD R43, R43, 0x1, -R16 ;  /* 0x000000012b2ba824 */ /* 0x000fe200078e0a10 */
[C---:B------:R-:W-:Y:S01]  /*2f10*/  ISETP.GT.U32.AND P2, PT, R16.reuse, R51, PT ;  /* 0x000000331000720c */ /* 0x040fe20003f44070 */
[----:B------:R-:W-:-:S02]  /*2f20*/  IMAD R55, R16, R13, R55 ;  /* 0x0000000d10377224 */ /* 0x000fc400078e0237 */
[----:B------:R-:W-:Y:S02]  /*2f30*/  IMAD.MOV R20, RZ, RZ, -R20 ;  /* 0x000000ffff147224 */ /* 0x000fe400078e0a14 */
[----:B------:R-:W-:Y:S02]  /*2f40*/  IMAD.MOV R71, RZ, RZ, -R59 ;  /* 0x000000ffff477224 */ /* 0x000fe400078e0a3b */
[--C-:B------:R-:W-:Y:S02]  /*2f50*/  @!P5 IMAD.IADD R47, R47, 0x1, -R16.reuse ;  /* 0x000000012f2fd824 */ /* 0x100fe400078e0a10 */
[C---:B------:R-:W-:Y:S02]  /*2f60*/  IMAD R59, R16.reuse, R20, R63 ;  /* 0x00000014103b7224 */ /* 0x040fe400078e023f */
[C---:B------:R-:W-:Y:S01]  /*2f70*/  IMAD R63, R16.reuse, R71, R67 ;  /* 0x00000047103f7224 */ /* 0x040fe200078e0243 */
[----:B------:R-:W-:Y:S01]  /*2f80*/  ISETP.GT.U32.AND P5, PT, R16, R47, PT ;  /* 0x0000002f1000720c */ /* 0x000fe20003fa4070 */
[----:B------:R-:W-:Y:S01]  /*2f90*/  @!P2 IMAD.IADD R51, R51, 0x1, -R16 ;  /* 0x000000013333a824 */ /* 0x000fe200078e0a10 */
[----:B------:R-:W-:Y:S01]  /*2fa0*/  IABS R71, R89 ;  /* 0x0000005900477213 */ /* 0x000fe20000000000 */
[----:B------:R-:W-:-:S03]  /*2fb0*/  IMAD.HI.U32 R67, R17, R75, RZ ;  /* 0x0000004b11437227 */ /* 0x000fc600078e00ff */
[----:B------:R-:W-:Y:S01]  /*2fc0*/  ISETP.GT.U32.AND P2, PT, R16, R51, PT ;  /* 0x000000331000720c */ /* 0x000fe20003f44070 */
[----:B------:R-:W-:-:S04]  /*2fd0*/  IMAD.HI.U32 R20, R17, R71, RZ ;  /* 0x0000004711147227 */ /* 0x000fc800078e00ff */
[----:B------:R-:W-:Y:S02]  /*2fe0*/  IMAD.MOV R20, RZ, RZ, -R20 ;  /* 0x000000ffff147224 */ /* 0x000fe400078e0a14 */
[--C-:B------:R-:W-:Y:S01]  /*2ff0*/  @!P5 IMAD.IADD R47, R47, 0x1, -R16.reuse ;  /* 0x000000012f2fd824 */ /* 0x100fe200078e0a10 */
[C---:B------:R-:W-:Y:S01]  /*3000*/  ISETP.GT.U32.AND P5, PT, R16.reuse, R55, PT ;  /* 0x000000371000720c */ /* 0x040fe20003fa4070 */
[----:B------:R-:W-:Y:S02]  /*3010*/  IMAD R4, R3, R64, RZ ;  /* 0x0000004003047224 */ /* 0x000fe400078e02ff */
[----:B------:R-:W-:Y:S02]  /*3020*/  IMAD.MOV R79, RZ, RZ, -R67 ;  /* 0x000000ffff4f7224 */ /* 0x000fe400078e0a43 */
[----:B------:R-:W-:Y:S01]  /*3030*/  @!P2 IMAD.IADD R51, R51, 0x1, -R16 ;  /* 0x000000013333a824 */ /* 0x000fe200078e0a10 */
[C---:B------:R-:W-:Y:S01]  /*3040*/  ISETP.GT.U32.AND P2, PT, R16.reuse, R59, PT ;  /* 0x0000003b1000720c */ /* 0x040fe20003f44070 */
[----:B------:R-:W-:-:S02]  /*3050*/  IMAD R67, R16, R20, R71 ;  /* 0x0000001410437224 */ /* 0x000fc400078e0247 */
[----:B------:R-:W-:Y:S02]  /*3060*/  IMAD R5, R64, 0x2, R4 ;  /* 0x0000000240057824 */ /* 0x000fe400078e0204 */
[----:B------:R-:W-:Y:S02]  /*3070*/  @!P1 IMAD.MOV R37, RZ, RZ, -R37 ;  /* 0x000000ffff259224 */ /* 0x000fe400078e0a25 */
[----:B------:R-:W-:Y:S01]  /*3080*/  @!P5 IMAD.IADD R55, R55, 0x1, -R16 ;  /* 0x000000013737d824 */ /* 0x000fe200078e0a10 */
[----:B------:R-:W-:Y:S01]  /*3090*/  ISETP.GT.U32.AND P5, PT, R16, R63, PT ;  /* 0x0000003f1000720c */ /* 0x000fe20003fa4070 */
[----:B------:R-:W-:Y:S02]  /*30a0*/  IMAD R6, R64, 0x2, R5 ;  /* 0x0000000240067824 */ /* 0x000fe400078e0205 */
[----:B------:R-:W-:Y:S01]  /*30b0*/  IMAD.HI.U32 R20, R17, R83, RZ ;  /* 0x0000005311147227 */ /* 0x000fe200078e00ff */
[----:B------:R-:W-:-:S03]  /*30c0*/  ISETP.GT.U32.AND P1, PT, R16, R55, PT ;  /* 0x000000371000720c */ /* 0x000fc60003f24070 */
[----:B------:R-:W-:Y:S01]  /*30d0*/  @!P2 IMAD.IADD R59, R59, 0x1, -R16 ;  /* 0x000000013b3ba824 */ /* 0x000fe200078e0a10 */
[----:B------:R-:W-:Y:S01]  /*30e0*/  ISETP.GT.U32.AND P2, PT, R16, R67, PT ;  /* 0x000000431000720c */ /* 0x000fe20003f44070 */
[----:B------:R-:W-:Y:S02]  /*30f0*/  IMAD R7, R64, 0x2, R6 ;  /* 0x0000000240077824 */ /* 0x000fe400078e0206 */
[----:B------:R-:W-:Y:S01]  /*3100*/  IMAD R71, R16, R79, R75 ;  /* 0x0000004f10477224 */ /* 0x000fe200078e024b */
[----:B------:R-:W-:Y:S01]  /*3110*/  IABS R79, R93 ;  /* 0x0000005d004f7213 */ /* 0x000fe20000000000 */
[----:B------:R-:W-:Y:S01]  /*3120*/  @!P5 IMAD.IADD R63, R63, 0x1, -R16 ;  /* 0x000000013f3fd824 */ /* 0x000fe200078e0a10 */
[----:B------:R-:W-:Y:S01]  /*3130*/  IABS R75, R84 ;  /* 0x00000054004b7213 */ /* 0x000fe20000000000 */
[----:B------:R-:W-:Y:S02]  /*3140*/  IMAD.MOV R20, RZ, RZ, -R20 ;  /* 0x000000ffff147224 */ /* 0x000fe400078e0a14 */
[----:B------:R-:W-:Y:S01]  /*3150*/  IMAD R8, R64, 0x2, R7 ;  /* 0x0000000240087824 */ /* 0x000fe200078e0207 */
[----:B------:R-:W-:Y:S01]  /*3160*/  ISETP.GT.U32.AND P5, PT, R16, R63, PT ;  /* 0x0000003f1000720c */ /* 0x000fe20003fa4070 */
[----:B------:R-:W-:-:S02]  /*3170*/  IMAD.MOV.U32 R142, RZ, RZ, R39 ;  /* 0x000000ffff8e7224 */ /* 0x000fc400078e0027 */
[----:B------:R-:W-:Y:S02]  /*3180*/  IMAD R19, R16, R20, R83 ;  /* 0x0000001410137224 */ /* 0x000fe400078e0253 */
[----:B------:R-:W-:-:S04]  /*3190*/  IMAD.HI.U32 R20, R17, R79, RZ ;  /* 0x0000004f11147227 */ /* 0x000fc800078e00ff */
[----:B------:R-:W-:Y:S02]  /*31a0*/  IMAD R9, R64, 0x2, R8 ;  /* 0x0000000240097824 */ /* 0x000fe400078e0208 */
[----:B------:R-:W-:Y:S01]  /*31b0*/  @!P6 IMAD.MOV R142, RZ, RZ, -R142 ;  /* 0x000000ffff8ee224 */ /* 0x000fe200078e0a8e */
[C---:B------:R-:W-:Y:S01]  /*31c0*/  ISETP.GT.U32.AND P6, PT, R16.reuse, R59, PT ;  /* 0x0000003b1000720c */ /* 0x040fe20003fc4070 */
[--C-:B------:R-:W-:Y:S02]  /*31d0*/  @!P2 IMAD.IADD R67, R67, 0x1, -R16.reuse ;  /* 0x000000014343a824 */ /* 0x100fe400078e0a10 */
[----:B------:R-:W-:Y:S01]  /*31e0*/  @!P1 IMAD.IADD R55, R55, 0x1, -R16 ;  /* 0x0000000137379824 */ /* 0x000fe200078e0a10 */
[C---:B------:R-:W-:Y:S01]  /*31f0*/  ISETP.GT.U32.AND P1, PT, R16.reuse, R71, PT ;  /* 0x000000471000720c */ /* 0x040fe20003f24070 */
[----:B------:R-:W-:Y:S01]  /*3200*/  IMAD.MOV R20, RZ, RZ, -R20 ;  /* 0x000000ffff147224 */ /* 0x000fe200078e0a14 */
[----:B------:R-:W-:Y:S01]  /*3210*/  ISETP.GT.U32.AND P2, PT, R16, R67, PT ;  /* 0x000000431000720c */ /* 0x000fe20003f44070 */
[----:B------:R-:W-:-:S04]  /*3220*/  IMAD.HI.U32 R17, R17, R75, RZ ;  /* 0x0000004b11117227 */ /* 0x000fc800078e00ff */
[----:B------:R-:W-:Y:S02]  /*3230*/  IMAD R10, R64, 0x2, R9 ;  /* 0x00000002400a7824 */ /* 0x000fe400078e0209 */
[----:B------:R-:W-:Y:S02]  /*3240*/  IMAD R39, R16, R20, R79 ;  /* 0x0000001410277224 */ /* 0x000fe400078e024f */
[----:B------:R-:W-:Y:S02]  /*3250*/  IMAD.MOV R17, RZ, RZ, -R17 ;  /* 0x000000ffff117224 */ /* 0x000fe400078e0a11 */
[----:B------:R-:W-:Y:S02]  /*3260*/  IMAD R11, R64, 0x4, R10 ;  /* 0x00000004400b7824 */ /* 0x000fe400078e020a */
[----:B------:R-:W-:Y:S01]  /*3270*/  @!P5 IMAD.IADD R63, R63, 0x1, -R16 ;  /* 0x000000013f3fd824 */ /* 0x000fe200078e0a10 */
[C---:B------:R-:W-:Y:S01]  /*3280*/  ISETP.GT.U32.AND P5, PT, R16.reuse, R39, PT ;  /* 0x000000271000720c */ /* 0x040fe20003fa4070 */
[----:B------:R-:W-:-:S02]  /*3290*/  IMAD R17, R16, R17, R75 ;  /* 0x0000001110117224 */ /* 0x000fc400078e024b */
[----:B------:R-:W-:Y:S02]  /*32a0*/  IMAD R12, R64, 0x2, R11 ;  /* 0x00000002400c7824 */ /* 0x000fe400078e020b */
[----:B------:R-:W-:-:S04]  /*32b0*/  IMAD.HI.U32 R18, R18, R122, RZ ;  /* 0x0000007a12127227 */ /* 0x000fc800078e00ff */
[--C-:B------:R-:W-:Y:S01]  /*32c0*/  @!P6 IMAD.IADD R59, R59, 0x1, -R16.reuse ;  /* 0x000000013b3be824 */ /* 0x100fe200078e0a10 */
[C---:B------:R-:W-:Y:S01]  /*32d0*/  ISETP.GT.U32.AND P6, PT, R16.reuse, R19, PT ;  /* 0x000000131000720c */ /* 0x040fe20003fc4070 */
[----:B------:R-:W-:Y:S01]  /*32e0*/  @!P1 IMAD.IADD R71, R71, 0x1, -R16 ;  /* 0x0000000147479824 */ /* 0x000fe200078e0a10 */
[----:B------:R-:W-:Y:S01]  /*32f0*/  ISETP.GT.U32.AND P1, PT, R16, R17, PT ;  /* 0x000000111000720c */ /* 0x000fe20003f24070 */
[C---:B------:R-:W-:Y:S02]  /*3300*/  IMAD R13, R64.reuse, 0x2, R12 ;  /* 0x00000002400d7824 */ /* 0x040fe400078e020c */
[----:B------:R-:W-:Y:S02]  /*3310*/  IMAD.MOV R18, RZ, RZ, -R18 ;  /* 0x000000ffff127224 */ /* 0x000fe400078e0a12 */
[----:B------:R-:W-:Y:S01]  /*3320*/  @!P2 IMAD.IADD R67, R67, 0x1, -R16 ;  /* 0x000000014343a824 */ /* 0x000fe200078e0a10 */
[----:B------:R-:W-:Y:S01]  /*3330*/  ISETP.GE.AND P2, PT, R85, RZ, PT ;  /* 0x000000ff5500720c */ /* 0x000fe20003f46270 */
[----:B------:R-:W-:-:S02]  /*3340*/  IMAD R124, R64, 0x2, R13 ;  /* 0x00000002407c7824 */ /* 0x000fc400078e020d */
[----:B------:R-:W-:Y:S02]  /*3350*/  IMAD R122, R15, R18, R122 ;  /* 0x000000120f7a7224 */ /* 0x000fe400078e027a */
[C---:B------:R-:W-:Y:S02]  /*3360*/  IMAD R118, R64.reuse, 0x2, R124 ;  /* 0x0000000240767824 */ /* 0x040fe400078e027c */
[----:B------:R-:W-:Y:S01]  /*3370*/  @!P5 IMAD.IADD R39, R39, 0x1, -R16 ;  /* 0x000000012727d824 */ /* 0x000fe200078e0a10 */
[----:B------:R-:W-:Y:S01]  /*3380*/  ISETP.GT.U32.AND P5, PT, R15, R122, PT ;  /* 0x0000007a0f00720c */ /* 0x000fe20003fa4070 */
[----:B------:R-:W-:Y:S02]  /*3390*/  IMAD R126, R64, 0x2, R118 ;  /* 0x00000002407e7824 */ /* 0x000fe400078e0276 */
[----:B------:R-:W-:Y:S02]  /*33a0*/  IMAD.MOV.U32 R144, RZ, RZ, R21 ;  /* 0x000000ffff907224 */ /* 0x000fe400078e0015 */
[--C-:B------:R-:W-:Y:S01]  /*33b0*/  @!P6 IMAD.IADD R19, R19, 0x1, -R16.reuse ;  /* 0x000000011313e824 */ /* 0x100fe200078e0a10 */
[----:B------:R-:W1:Y:S01]  /*33c0*/  LDC.64 R20, c[0x0][0x230] ;  /* 0x00008c00ff147b82 */ /* 0x000e620000000a00 */
[----:B------:R-:W-:Y:S01]  /*33d0*/  @!P1 IMAD.IADD R17, R17, 0x1, -R16 ;  /* 0x0000000111119824 */ /* 0x000fe200078e0a10 */
[----:B------:R-:W-:Y:S01]  /*33e0*/  ISETP.GE.AND P6, PT, R86, RZ, PT ;  /* 0x000000ff5600720c */ /* 0x000fe20003fc6270 */
[----:B------:R-:W-:Y:S01]  /*33f0*/  IMAD.MOV.U32 R150, RZ, RZ, R51 ;  /* 0x000000ffff967224 */ /* 0x000fe200078e0033 */
[----:B------:R-:W-:Y:S01]  /*3400*/  ISETP.GT.U32.AND P1, PT, R16, R71, PT ;  /* 0x000000471000720c */ /* 0x000fe20003f24070 */
[----:B------:R-:W-:-:S02]  /*3410*/  IMAD.MOV.U32 R148, RZ, RZ, R47 ;  /* 0x000000ffff947224 */ /* 0x000fc400078e002f */
[----:B------:R-:W-:Y:S02]  /*3420*/  IMAD R128, R64, 0x2, R126 ;  /* 0x0000000240807824 */ /* 0x000fe400078e027e */
[----:B------:R-:W-:Y:S01]  /*3430*/  @!P2 IMAD.MOV R150, RZ, RZ, -R150 ;  /* 0x000000ffff96a224 */ /* 0x000fe200078e0a96 */
[C---:B------:R-:W-:Y:S01]  /*3440*/  ISETP.GT.U32.AND P2, PT, R16.reuse, R17, PT ;  /* 0x000000111000720c */ /* 0x040fe20003f44070 */
[----:B------:R-:W-:Y:S01]  /*3450*/  @!P0 IMAD.MOV R148, RZ, RZ, -R148 ;  /* 0x000000ffff948224 */ /* 0x000fe200078e0a94 */
[----:B------:R-:W-:Y:S01]  /*3460*/  ISETP.GT.U32.AND P0, PT, R16, R19, PT ;  /* 0x000000131000720c */ /* 0x000fe20003f04070 */
[----:B------:R-:W-:Y:S02]  /*3470*/  IMAD R130, R64, 0x4, R128 ;  /* 0x0000000440827824 */ /* 0x000fe400078e0280 */
[----:B------:R-:W-:Y:S02]  /*3480*/  IMAD.MOV.U32 R146, RZ, RZ, R43 ;  /* 0x000000ffff927224 */ /* 0x000fe400078e002b */
[----:B------:R-:W-:Y:S01]  /*3490*/  @!P5 IMAD.IADD R122, R122, 0x1, -R15 ;  /* 0x000000017a7ad824 */ /* 0x000fe200078e0a0f */
[----:B------:R-:W-:Y:S01]  /*34a0*/  ISETP.GE.AND P5, PT, R88, RZ, PT ;  /* 0x000000ff5800720c */ /* 0x000fe20003fa6270 */
[----:B------:R-:W-:-:S02]  /*34b0*/  IMAD.MOV.U32 R152, RZ, RZ, R55 ;  /* 0x000000ffff987224 */ /* 0x000fc400078e0037 */
[----:B------:R-:W-:Y:S02]  /*34c0*/  IMAD R116, R64, 0x2, R130 ;  /* 0x0000000240747824 */ /* 0x000fe400078e0282 */
[----:B------:R-:W-:Y:S01]  /*34d0*/  @!P4 IMAD.MOV R146, RZ, RZ, -R146 ;  /* 0x000000ffff92c224 */ /* 0x000fe200078e0a92 */
[----:B------:R-:W-:Y:S01]  /*34e0*/  ISETP.GT.U32.AND P4, PT, R16, R39, PT ;  /* 0x000000271000720c */ /* 0x000fe20003f84070 */
[----:B------:R-:W-:Y:S01]  /*34f0*/  @!P6 IMAD.MOV R152, RZ, RZ, -R152 ;  /* 0x000000ffff98e224 */ /* 0x000fe200078e0a98 */
[----:B------:R-:W-:Y:S01]  /*3500*/  ISETP.GT.U32.AND P6, PT, R15, R122, PT ;  /* 0x0000007a0f00720c */ /* 0x000fe20003fc4070 */
[----:B------:R-:W-:Y:S02]  /*3510*/  IMAD R114, R64, 0x2, R116 ;  /* 0x0000000240727824 */ /* 0x000fe400078e0274 */
[----:B------:R-:W-:Y:S01]  /*3520*/  @!P3 IMAD.MOV R144, RZ, RZ, -R144 ;  /* 0x000000ffff90b224 */ /* 0x000fe200078e0a90 */
[----:B------:R-:W-:Y:S01]  /*3530*/  ISETP.GE.AND P3, PT, R87, RZ, PT ;  /* 0x000000ff5700720c */ /* 0x000fe20003f66270 */
[----:B------:R-:W-:Y:S01]  /*3540*/  @!P2 IMAD.IADD R17, R17, 0x1, -R16 ;  /* 0x000000011111a824 */ /* 0x000fe200078e0a10 */
[----:B------:R-:W-:Y:S01]  /*3550*/  ISETP.GE.AND P2, PT, R84, RZ, PT ;  /* 0x000000ff5400720c */ /* 0x000fe20003f46270 */
[----:B------:R-:W-:-:S02]  /*3560*/  IMAD R110, R64, 0x2, R114 ;  /* 0x00000002406e7824 */ /* 0x000fc400078e0272 */
[----:B------:R-:W-:Y:S01]  /*3570*/  @!P0 IMAD.IADD R19, R19, 0x1, -R16 ;  /* 0x0000000113138824 */ /* 0x000fe200078e0a10 */
[----:B------:R-:W-:Y:S01]  /*3580*/  ISETP.GE.AND P0, PT, R90, RZ, PT ;  /* 0x000000ff5a00720c */ /* 0x000fe20003f06270 */
[----:B------:R-:W-:Y:S02]  /*3590*/  IMAD R140, R64, 0x2, R110 ;  /* 0x00000002408c7824 */ /* 0x000fe400078e026e */
[----:B-1----:R-:W-:Y:S02]  /*35a0*/  VIADD R20, R20, 0x7f ;  /* 0x0000007f14147836 */ /* 0x002fe40000000000 */
[----:B------:R-:W-:Y:S01]  /*35b0*/  @!P1 IMAD.IADD R71, R71, 0x1, -R16 ;  /* 0x0000000147479824 */ /* 0x000fe200078e0a10 */
[----:B------:R-:W-:Y:S01]  /*35c0*/  ISETP.GE.AND P1, PT, R89, RZ, PT ;  /* 0x000000ff5900720c */ /* 0x000fe20003f26270 */
[----:B------:R-:W-:Y:S02]  /*35d0*/  IMAD R120, R64, 0x2, R140 ;  /* 0x0000000240787824 */ /* 0x000fe400078e028c */
[----:B------:R-:W-:Y:S01]  /*35e0*/  @!P4 IMAD.IADD R39, R39, 0x1, -R16 ;  /* 0x000000012727c824 */ /* 0x000fe200078e0a10 */
[----:B------:R-:W-:Y:S01]  /*35f0*/  ISETP.GE.AND P4, PT, R91, RZ, PT ;  /* 0x000000ff5b00720c */ /* 0x000fe20003f86270 */
[----:B------:R-:W-:Y:S01]  /*3600*/  @!P6 IMAD.IADD R122, R122, 0x1, -R15 ;  /* 0x000000017a7ae824 */ /* 0x000fe200078e0a0f */
[----:B------:R-:W-:Y:S01]  /*3610*/  ISETP.GT.AND P6, PT, R20, 0x7f, PT ;  /* 0x0000007f1400780c */ /* 0x000fe20003fc4270 */
[----:B------:R-:W-:-:S02]  /*3620*/  IMAD.MOV.U32 R16, RZ, RZ, R59 ;  /* 0x000000ffff107224 */ /* 0x000fc400078e003b */
[----:B------:R-:W-:Y:S01]  /*3630*/  IMAD.MOV.U32 R154, RZ, RZ, R63 ;  /* 0x000000ffff9a7224 */ /* 0x000fe200078e003f */
[----:B------:R-:W-:Y:S01]  /*3640*/  SEL R15, RZ, 0x4, !P6 ;  /* 0x00000004ff0f7807 */ /* 0x000fe20007000000 */
[----:B------:R-:W-:Y:S01]  /*3650*/  IMAD.MOV.U32 R158, RZ, RZ, R71 ;  /* 0x000000ffff9e7224 */ /* 0x000fe200078e0047 */
[----:B------:R-:W-:Y:S01]  /*3660*/  ISETP.GE.AND P6, PT, R103, UR5, PT ;  /* 0x0000000567007c0c */ /* 0x000fe2000bfc6270 */
[----:B------:R-:W-:Y:S01]  /*3670*/  IMAD R112, R64, 0x2, R120 ;  /* 0x0000000240707824 */ /* 0x000fe200078e0278 */
[----:B------:R-:W-:Y:S01]  /*3680*/  ULDC UR5, c[0x0][0x230] ;  /* 0x00008c0000057ab9 */ /* 0x000fe20000000800 */
[----:B------:R-:W-:Y:S01]  /*3690*/  @!P3 IMAD.MOV R16, RZ, RZ, -R16 ;  /* 0x000000ffff10b224 */ /* 0x000fe200078e0a10 */
[----:B------:R-:W-:Y:S01]  /*36a0*/  ISETP.GE.AND P3, PT, R3, UR4, PT ;  /* 0x0000000403007c0c */ /* 0x000fe2000bf66270 */
[----:B------:R-:W-:Y:S01]  /*36b0*/  @!P2 IMAD.MOV R17, RZ, RZ, -R17 ;  /* 0x000000ffff11a224 */ /* 0x000fe200078e0a11 */
[----:B------:R-:W-:Y:S01]  /*36c0*/  ISETP.GE.AND P2, PT, R99, RZ, PT ;  /* 0x000000ff6300720c */ /* 0x000fe20003f46270 */
[----:B------:R-:W-:Y:S01]  /*36d0*/  @!P5 IMAD.MOV R154, RZ, RZ, -R154 ;  /* 0x000000ffff9ad224 */ /* 0x000fe200078e0a9a */
[----:B------:R-:W-:Y:S01]  /*36e0*/  ISETP.GE.AND P5, PT, R93, RZ, PT ;  /* 0x000000ff5d00720c */ /* 0x000fe20003fa6270 */
[----:B------:R-:W-:Y:S01]  /*36f0*/  @!P0 IMAD.MOV R158, RZ, RZ, -R158 ;  /* 0x000000ffff9e8224 */ /* 0x000fe200078e0a9e */
[----:B------:R-:W-:Y:S01]  /*3700*/  ISETP.NE.AND P0, PT, R138, RZ, PT ;  /* 0x000000ff8a00720c */ /* 0x000fe20003f05270 */
[C---:B------:R-:W-:Y:S01]  /*3710*/  IMAD R108, R64.reuse, 0x4, R112 ;  /* 0x00000004406c7824 */ /* 0x040fe200078e0270 */
[----:B------:R-:W-:Y:S01]  /*3720*/  SEL R85, R15, RZ, !P3 ;  /* 0x000000ff0f557207 */ /* 0x000fe20005800000 */
[----:B------:R-:W-:Y:S01]  /*3730*/  IMAD.MOV.U32 R156, RZ, RZ, R67 ;  /* 0x000000ffff9c7224 */ /* 0x000fe200078e0043 */
[----:B------:R-:W-:Y:S01]  /*3740*/  ISETP.NE.AND P3, PT, R139, RZ, PT ;  /* 0x000000ff8b00720c */ /* 0x000fe20003f65270 */
[C---:B------:R-:W-:Y:S01]  /*3750*/  IMAD R106, R64.reuse, 0x2, R108 ;  /* 0x00000002406a7824 */ /* 0x040fe200078e026c */
[----:B------:R-:W-:Y:S01]  /*3760*/  ULDC UR4, c[0x0][0x230] ;  /* 0x00008c0000047ab9 */ /* 0x000fe20000000800 */
[----:B------:R-:W-:Y:S01]  /*3770*/  IMAD.MOV.U32 R160, RZ, RZ, R19 ;  /* 0x000000ffffa07224 */ /* 0x000fe200078e0013 */
[----:B------:R-:W-:Y:S01]  /*3780*/  SEL R71, R95, R16, !P3 ;  /* 0x000000105f477207 */ /* 0x000fe20005800000 */
[----:B------:R-:W-:Y:S01]  /*3790*/  IMAD R102, R64, 0x2, R106 ;  /* 0x0000000240667824 */ /* 0x000fe200078e026a */
[----:B------:R-:W-:Y:S01]  /*37a0*/  LOP3.LUT R16, R3, 0x2, RZ, 0xfc, !PT ;  /* 0x0000000203107812 */ /* 0x000fe200078efcff */
[----:B------:R-:W-:Y:S01]  /*37b0*/  IMAD.MOV.U32 R162, RZ, RZ, R39 ;  /* 0x000000ffffa27224 */ /* 0x000fe200078e0027 */
[----:B------:R-:W-:Y:S01]  /*37c0*/  SEL R89, R15, RZ, !P6 ;  /* 0x000000ff0f597207 */ /* 0x000fe20007000000 */
[----:B------:R-:W-:Y:S01]  /*37d0*/  @!P1 IMAD.MOV R156, RZ, RZ, -R156 ;  /* 0x000000ffff9c9224 */ /* 0x000fe200078e0a9c */
[C---:B------:R-:W-:Y:S01]  /*37e0*/  SEL R18, R95.reuse, R23, !P3 ;  /* 0x000000175f127207 */ /* 0x040fe20005800000 */
[----:B------:R-:W-:Y:S01]  /*37f0*/  @!P4 IMAD.MOV R160, RZ, RZ, -R160 ;  /* 0x000000ffffa0c224 */ /* 0x000fe200078e0aa0 */
[----:B------:R-:W-:Y:S01]  /*3800*/  ISETP.GE.AND P4, PT, R16, UR4, PT ;  /* 0x0000000410007c0c */ /* 0x000fe2000bf86270 */
[----:B------:R-:W-:Y:S01]  /*3810*/  @!P2 IMAD.MOV R122, RZ, RZ, -R122 ;  /* 0x000000ffff7aa224 */ /* 0x000fe200078e0a7a */
[----:B------:R-:W-:Y:S01]  /*3820*/  @!P0 LOP3.LUT R122, RZ, R138, RZ, 0x33, !PT ;  /* 0x0000008aff7a8212 */ /* 0x000fe200078e33ff */
[C---:B------:R-:W-:Y:S01]  /*3830*/  IMAD R104, R64.reuse, 0x2, R102 ;  /* 0x0000000240687824 */ /* 0x040fe200078e0266 */
[C---:B------:R-:W-:Y:S01]  /*3840*/  SEL R19, R95.reuse, R27, !P3 ;  /* 0x0000001b5f137207 */ /* 0x040fe20005800000 */
[----:B------:R-:W-:Y:S01]  /*3850*/  @!P5 IMAD.MOV R162, RZ, RZ, -R162 ;  /* 0x000000ffffa2d224 */ /* 0x000fe200078e0aa2 */
[C---:B------:R-:W-:Y:S01]  /*3860*/  SEL R23, R95.reuse, R31, !P3 ;  /* 0x0000001f5f177207 */ /* 0x040fe20005800000 */
[----:B------:R-:W-:Y:S01]  /*3870*/  IMAD R100, R64, 0x2, R104 ;  /* 0x0000000240647824 */ /* 0x000fe200078e0268 */
[C---:B------:R-:W-:Y:S01]  /*3880*/  SEL R27, R95.reuse, R35, !P3 ;  /* 0x000000235f1b7207 */ /* 0x040fe20005800000 */
[----:B------:R-:W-:Y:S01]  /*3890*/  IMAD R21, R122, R21, RZ ;  /* 0x000000157a157224 */ /* 0x000fe200078e02ff */
[C---:B------:R-:W-:Y:S01]  /*38a0*/  SEL R82, R95.reuse, R82, !P3 ;  /* 0x000000525f527207 */ /* 0x040fe20005800000 */
[C---:B------:R-:W-:Y:S01]  /*38b0*/  IMAD R98, R64.reuse, 0x2, R100 ;  /* 0x0000000240627824 */ /* 0x040fe200078e0264 */
[C---:B------:R-:W-:Y:S01]  /*38c0*/  SEL R81, R95.reuse, R81, !P3 ;  /* 0x000000515f517207 */ /* 0x040fe20005800000 */
[----:B------:R-:W-:Y:S01]  /*38d0*/  ULDC UR4, c[0x0][0x240] ;  /* 0x0000900000047ab9 */ /* 0x000fe20000000800 */
[C---:B------:R-:W-:Y:S01]  /*38e0*/  SEL R80, R95.reuse, R80, !P3 ;  /* 0x000000505f507207 */ /* 0x040fe20005800000 */
[C---:B------:R-:W-:Y:S01]  /*38f0*/  IMAD R96, R64.reuse, 0x2, R98 ;  /* 0x0000000240607824 */ /* 0x040fe200078e0262 */
[C---:B------:R-:W-:Y:S01]  /*3900*/  SEL R78, R95.reuse, R78, !P3 ;  /* 0x0000004e5f4e7207 */ /* 0x040fe20005800000 */
[----:B------:R-:W-:Y:S01]  /*3910*/  STL [R1+0x1c0], R21 ;  /* 0x0001c01501007387 */ /* 0x000fe20000100800 */
[C---:B------:R-:W-:Y:S01]  /*3920*/  SEL R77, R95.reuse, R77, !P3 ;  /* 0x0000004d5f4d7207 */ /* 0x040fe20005800000 */
[----:B------:R-:W-:Y:S01]  /*3930*/  IMAD R94, R64, 0x4, R96 ;  /* 0x00000004405e7824 */ /* 0x000fe200078e0260 */
[----:B------:R-:W-:-:S02]  /*3940*/  SEL R76, R95, R76, !P3 ;  /* 0x0000004c5f4c7207 */ /* 0x000fc40005800000 */
[C---:B------:R-:W-:Y:S01]  /*3950*/  SEL R74, R95.reuse, R74, !P3 ;  /* 0x0000004a5f4a7207 */ /* 0x040fe20005800000 */
[C---:B------:R-:W-:Y:S01]  /*3960*/  IMAD R92, R64.reuse, 0x2, R94 ;  /* 0x00000002405c7824 */ /* 0x040fe200078e025e */
[C---:B------:R-:W-:Y:S02]  /*3970*/  SEL R73, R95.reuse, R73, !P3 ;  /* 0x000000495f497207 */ /* 0x040fe40005800000 */
[C---:B------:R-:W-:Y:S01]  /*3980*/  SEL R72, R95.reuse, R72, !P3 ;  /* 0x000000485f487207 */ /* 0x040fe20005800000 */
[C---:B------:R-:W-:Y:S01]  /*3990*/  IMAD R90, R64.reuse, 0x2, R92 ;  /* 0x00000002405a7824 */ /* 0x040fe200078e025c */
[C---:B------:R-:W-:Y:S02]  /*39a0*/  SEL R70, R95.reuse, R70, !P3 ;  /* 0x000000465f467207 */ /* 0x040fe40005800000 */
[C---:B------:R-:W-:Y:S01]  /*39b0*/  SEL R69, R95.reuse, R69, !P3 ;  /* 0x000000455f457207 */ /* 0x040fe20005800000 */
[----:B------:R-:W-:Y:S01]  /*39c0*/  IMAD R88, R64, 0x2, R90 ;  /* 0x0000000240587824 */ /* 0x000fe200078e025a */
[----:B------:R-:W-:-:S02]  /*39d0*/  SEL R68, R95, R68, !P3 ;  /* 0x000000445f447207 */ /* 0x000fc40005800000 */
[C---:B------:R-:W-:Y:S01]  /*39e0*/  SEL R66, R95.reuse, R66, !P3 ;  /* 0x000000425f427207 */ /* 0x040fe20005800000 */
[C---:B------:R-:W-:Y:S01]  /*39f0*/  IMAD R86, R64.reuse, 0x2, R88 ;  /* 0x0000000240567824 */ /* 0x040fe200078e0258 */
[C---:B------:R-:W-:Y:S02]  /*3a00*/  SEL R62, R95.reuse, R62, !P3 ;  /* 0x0000003e5f3e7207 */ /* 0x040fe40005800000 */
[C---:B------:R-:W-:Y:S01]  /*3a10*/  SEL R61, R95.reuse, R61, !P3 ;  /* 0x0000003d5f3d7207 */ /* 0x040fe20005800000 */
[----:B------:R-:W-:Y:S01]  /*3a20*/  IMAD R84, R64, 0x2, R86 ;  /* 0x0000000240547824 */ /* 0x000fe200078e0256 */
[C---:B------:R-:W-:Y:S02]  /*3a30*/  SEL R60, R95.reuse, R60, !P3 ;  /* 0x0000003c5f3c7207 */ /* 0x040fe40005800000 */
[C---:B------:R-:W-:Y:S02]  /*3a40*/  SEL R58, R95.reuse, R58, !P3 ;  /* 0x0000003a5f3a7207 */ /* 0x040fe40005800000 */
[----:B------:R-:W-:-:S02]  /*3a50*/  SEL R57, R95, R57, !P3 ;  /* 0x000000395f397207 */ /* 0x000fc40005800000 */
[C---:B------:R-:W-:Y:S02]  /*3a60*/  SEL R56, R95.reuse, R56, !P3 ;  /* 0x000000385f387207 */ /* 0x040fe40005800000 */
[C---:B------:R-:W-:Y:S02]  /*3a70*/  SEL R54, R95.reuse, R54, !P3 ;  /* 0x000000365f367207 */ /* 0x040fe40005800000 */
[C---:B------:R-:W-:Y:S02]  /*3a80*/  SEL R53, R95.reuse, R53, !P3 ;  /* 0x000000355f357207 */ /* 0x040fe40005800000 */
        /* <DEDUP_REMOVED lines=35> */
[C---:B------:R-:W-:Y:S01]  /*3cc0*/  SEL R87, R95.reuse, R160, !P3 ;  /* 0x000000a05f577207 */ /* 0x040fe20005800000 */
[C---:B------:R-:W-:Y:S01]  /*3cd0*/  IMAD R160, R64.reuse, 0x2, R84 ;  /* 0x0000000240a07824 */ /* 0x040fe200078e0254 */
[----:B------:R-:W-:Y:S02]  /*3ce0*/  SEL R91, R95, R17, !P3 ;  /* 0x000000115f5b7207 */ /* 0x000fe40005800000 */
[----:B------:R-:W-:Y:S01]  /*3cf0*/  ISETP.NE.U32.AND P1, PT, R89, RZ, PT ;  /* 0x000000ff5900720c */ /* 0x000fe20003f25070 */
[----:B------:R-:W-:Y:S01]  /*3d00*/  IMAD R174, R64, 0x4, R160 ;  /* 0x0000000440ae7824 */ /* 0x000fe200078e02a0 */
[----:B------:R-:W-:-:S02]  /*3d10*/  SEL R16, R15, RZ, !P4 ;  /* 0x000000ff0f107207 */ /* 0x000fc40006000000 */
[----:B------:R-:W-:Y:S01]  /*3d20*/  SEL R95, R95, R162, !P3 ;  /* 0x000000a25f5f7207 */ /* 0x000fe20005800000 */
[----:B------:R-:W-:Y:S01]  /*3d30*/  IMAD R176, R64, 0x2, R174 ;  /* 0x0000000240b07824 */ /* 0x000fe200078e02ae */
[----:B------:R-:W-:Y:S02]  /*3d40*/  LOP3.LUT R89, R14, 0x7f, RZ, 0xc0, !PT ;  /* 0x0000007f0e597812 */ /* 0x000fe400078ec0ff */
[----:B------:R-:W-:Y:S01]  /*3d50*/  ISETP.NE.U32.AND P3, PT, R85, RZ, PT ;  /* 0x000000ff5500720c */ /* 0x000fe20003f65070 */
[----:B------:R-:W-:Y:S01]  /*3d60*/  IMAD R178, R64, 0x2, R176 ;  /* 0x0000000240b27824 */ /* 0x000fe200078e02b0 */
[C---:B--2---:R-:W-:Y:S01]  /*3d70*/  LEA.HI R139, R14.reuse, 0x1e, RZ, 0x1a ;  /* 0x0000001e0e8b7811 */ /* 0x044fe200078fd0ff */
[----:B------:R-:W-:Y:S01]  /*3d80*/  IMAD R93, R89, R65, RZ ;  /* 0x00000041595d7224 */ /* 0x000fe200078e02ff */
[----:B------:R-:W-:Y:S01]  /*3d90*/  LEA.HI R85, R14, 0x2e, RZ, 0x1a ;  /* 0x0000002e0e557811 */ /* 0x000fe200078fd0ff */
[----:B------:R-:W-:Y:S01]  /*3da0*/  IMAD R180, R64, 0x2, R178 ;  /* 0x0000000240b47824 */ /* 0x000fe200078e02b2 */
[----:B------:R-:W-:Y:S01]  /*3db0*/  ISETP.NE.U32.AND P2, PT, R16, RZ, PT ;  /* 0x000000ff1000720c */ /* 0x000fe20003f45070 */
[----:B------:R-:W-:Y:S01]  /*3dc0*/  IMAD.SHL.U32 R16, R21, 0x4, RZ ;  /* 0x0000000415107824 */ /* 0x000fe200078e00ff */
[----:B------:R-:W-:Y:S01]  /*3dd0*/  ISETP.GE.AND P6, PT, R101, UR6, PT ;  /* 0x0000000665007c0c */ /* 0x000fe2000bfc6270 */
[-C--:B------:R-:W-:Y:S01]  /*3de0*/  IMAD R89, R139, R64.reuse, RZ ;  /* 0x000000408b597224 */ /* 0x080fe200078e02ff */
[C---:B------:R-:W-:Y:S01]  /*3df0*/  ISETP.GE.AND P5, PT, R85.reuse, UR5, PT ;  /* 0x0000000555007c0c */ /* 0x040fe2000bfa6270 */
[-C--:B------:R-:W-:Y:S01]  /*3e00*/  IMAD R113, R85, R64.reuse, RZ ;  /* 0x0000004055717224 */ /* 0x080fe200078e02ff */
[----:B------:R-:W-:Y:S01]  /*3e10*/  SEL R37, R15, RZ, !P6 ;  /* 0x000000ff0f257207 */ /* 0x000fe20007000000 */
[----:B------:R-:W-:Y:S01]  /*3e20*/  STL [R1+0xb8], R93 ;  /* 0x0000b85d01007387 */ /* 0x000fe20000100800 */
[----:B------:R-:W-:Y:S01]  /*3e30*/  IADD3 R121, P4, R16, UR22, RZ ;  /* 0x0000001610797c10 */ /* 0x000fe2000ff9e0ff */
[C---:B------:R-:W-:Y:S01]  /*3e40*/  IMAD R182, R64.reuse, 0x2, R180 ;  /* 0x0000000240b67824 */ /* 0x040fe200078e02b4 */
[----:B------:R-:W-:Y:S01]  /*3e50*/  ISETP.NE.U32.AND P0, PT, R37, RZ, PT ;  /* 0x000000ff2500720c */ /* 0x000fe20003f05070 */
[----:B------:R-:W-:Y:S01]  /*3e60*/  STL [R1+0x94], R89 ;  /* 0x0000945901007387 */ /* 0x000fe20000100800 */
[----:B------:R-:W-:Y:S01]  /*3e70*/  SEL R17, R15, RZ, !P5 ;  /* 0x000000ff0f117207 */ /* 0x000fe20006800000 */
[----:B------:R-:W-:Y:S01]  /*3e80*/  IMAD R184, R64, 0x2, R182 ;  /* 0x0000000240b87824 */ /* 0x000fe200078e02b6 */
[----:B------:R-:W-:Y:S01]  /*3e90*/  LEA.HI.X.SX32 R37, R21, UR23, 0x2, P4 ;  /* 0x0000001715257c11 */ /* 0x000fe2000a0f16ff */
[----:B------:R-:W-:Y:S01]  /*3ea0*/  STL [R1+0xa0], R113 ;  /* 0x0000a07101007387 */ /* 0x000fe20000100800 */
[----:B------:R-:W-:Y:S01]  /*3eb0*/  LEA R122, P4, R118, R121, 0x2 ;  /* 0x00000079767a7211 */ /* 0x000fe200078810ff */
[----:B------:R-:W-:Y:S01]  /*3ec0*/  IMAD R186, R64, 0x2, R184 ;  /* 0x0000000240ba7824 */ /* 0x000fe200078e02b8 */
[----:B------:R-:W-:Y:S01]  /*3ed0*/  ISETP.NE.U32.AND P5, PT, R17, RZ, PT ;  /* 0x000000ff1100720c */ /* 0x000fe20003fa5070 */
[----:B------:R1:W-:Y:S01]  /*3ee0*/  STL [R1+0x1c4], R16 ;  /* 0x0001c41001007387 */ /* 0x0003e20000100800 */
[----:B------:R-:W-:Y:S01]  /*3ef0*/  LEA.HI.X.SX32 R123, R118, R37, 0x2, P4 ;  /* 0x00000025767b7211 */ /* 0x000fe200020f16ff */
[----:B------:R-:W-:Y:S01]  /*3f00*/  IMAD R188, R64, 0x4, R186 ;  /* 0x0000000440bc7824 */ /* 0x000fe200078e02ba */
[----:B------:R-:W-:Y:S01]  /*3f10*/  LEA R118, P4, R128, R121, 0x2 ;  /* 0x0000007980767211 */ /* 0x000fe200078810ff */
[-C--:B------:R-:W-:Y:S01]  /*3f20*/  IMAD R85, R246, R64.reuse, RZ ;  /* 0x00000040f6557224 */ /* 0x080fe200078e02ff */
[----:B---3--:R-:W-:Y:S01]  /*3f30*/  LEA.HI R138, R14, 0x5e, RZ, 0x1a ;  /* 0x0000005e0e8a7811 */ /* 0x008fe200078fd0ff */
[-C--:B------:R-:W-:Y:S01]  /*3f40*/  IMAD R65, R245, R64.reuse, RZ ;  /* 0x00000040f5417224 */ /* 0x080fe200078e02ff */
[----:B------:R-:W-:Y:S01]  /*3f50*/  LEA.HI.X.SX32 R119, R128, R37, 0x2, P4 ;  /* 0x0000002580777211 */ /* 0x000fe200020f16ff */
[----:B------:R-:W-:Y:S01]  /*3f60*/  IMAD R101, R82, UR4, RZ ;  /* 0x0000000452657c24 */ /* 0x000fe2000f8e02ff */
[-C--:B------:R-:W-:Y:S01]  /*3f70*/  LEA R128, P4, R116, R121.reuse, 0x2 ;  /* 0x0000007974807211 */ /* 0x080fe200078810ff */
[----:B------:R-:W-:Y:S01]  /*3f80*/  IMAD R161, R138, R64, RZ ;  /* 0x000000408aa17224 */ /* 0x000fe200078e02ff */
[----:B-1----:R-:W-:Y:S01]  /*3f90*/  LEA R16, P6, R124, R121, 0x2 ;  /* 0x000000797c107211 */ /* 0x002fe200078c10ff */
[----:B------:R-:W-:Y:S01]  /*3fa0*/  STL [R1+0xa4], R85 ;  /* 0x0000a45501007387 */ /* 0x000fe20000100800 */
[-C--:B------:R-:W-:Y:S01]  /*3fb0*/  LEA.HI.X.SX32 R129, R116, R37.reuse, 0x2, P4 ;  /* 0x0000002574817211 */ /* 0x080fe200020f16ff */
[----:B------:R-:W-:Y:S01]  /*3fc0*/  IMAD.SHL.U32 R109, R161, 0x4, RZ ;  /* 0x00000004a16d7824 */ /* 0x000fe200078e00ff */
[----:B------:R-:W-:Y:S01]  /*3fd0*/  LEA.HI.X.SX32 R17, R124, R37, 0x2, P6 ;  /* 0x000000257c117211 */ /* 0x000fe200030f16ff */
[----:B------:R-:W-:Y:S01]  /*3fe0*/  STL [R1+0xa8], R234 ;  /* 0x0000a8ea01007387 */ /* 0x000fe20000100800 */
[-C--:B------:R-:W-:Y:S01]  /*3ff0*/  LEA R124, P6, R126, R121.reuse, 0x2 ;  /* 0x000000797e7c7211 */ /* 0x080fe200078c10ff */
[----:B------:R-:W-:Y:S01]  /*4000*/  IMAD.SHL.U32 R103, R65, 0x4, RZ ;  /* 0x0000000441677824 */ /* 0x000fe200078e00ff */
[----:B------:R-:W-:Y:S01]  /*4010*/  LEA R132, P4, R110, R121, 0x2 ;  /* 0x000000796e847211 */ /* 0x000fe200078810ff */
[----:B------:R-:W-:Y:S01]  /*4020*/  STL [R1+0xac], R161 ;  /* 0x0000aca101007387 */ /* 0x000fe20000100800 */
[----:B------:R-:W-:Y:S01]  /*4030*/  LEA.HI.X.SX32 R125, R126, R37, 0x2, P6 ;  /* 0x000000257e7d7211 */ /* 0x000fe200030f16ff */
[----:B------:R-:W-:Y:S01]  /*4040*/  IMAD R82, R48, UR4, RZ ;  /* 0x0000000430527c24 */ /* 0x000fe2000f8e02ff */
[----:B------:R-:W-:Y:S01]  /*4050*/  LEA R126, P6, R130, R121, 0x2 ;  /* 0x00000079827e7211 */ /* 0x000fe200078c10ff */
[----:B------:R-:W-:Y:S01]  /*4060*/  ULDC UR5, c[0x0][0x230] ;  /* 0x00008c0000057ab9 */ /* 0x000fe20000000800 */
[-C--:B------:R-:W-:Y:S01]  /*4070*/  LEA.HI.X.SX32 R133, R110, R37.reuse, 0x2, P4 ;  /* 0x000000256e857211 */ /* 0x080fe200020f16ff */
[----:B------:R-:W-:Y:S01]  /*4080*/  ULDC UR6, c[0x0][0x230] ;  /* 0x00008c0000067ab9 */ /* 0x000fe20000000800 */
[----:B------:R-:W-:-:S02]  /*4090*/  LEA.HI.X.SX32 R127, R130, R37, 0x2, P6 ;  /* 0x00000025827f7211 */ /* 0x000fc400030f16ff */
[-C--:B------:R-:W-:Y:S02]  /*40a0*/  LEA R130, P6, R114, R121.reuse, 0x2 ;  /* 0x0000007972827211 */ /* 0x080fe400078c10ff */
[----:B------:R-:W-:Y:S02]  /*40b0*/  LEA R136, P4, R120, R121, 0x2 ;  /* 0x0000007978887211 */ /* 0x000fe400078810ff */
[----:B------:R-:W-:Y:S02]  /*40c0*/  LEA.HI.X.SX32 R131, R114, R37, 0x2, P6 ;  /* 0x0000002572837211 */ /* 0x000fe400030f16ff */
[----:B------:R-:W-:Y:S02]  /*40d0*/  LEA R134, P6, R140, R121, 0x2 ;  /* 0x000000798c867211 */ /* 0x000fe400078c10ff */
[-C--:B------:R-:W-:Y:S02]  /*40e0*/  LEA.HI.X.SX32 R137, R120, R37.reuse, 0x2, P4 ;  /* 0x0000002578897211 */ /* 0x080fe400020f16ff */
[----:B------:R-:W-:-:S02]  /*40f0*/  LEA.HI.X.SX32 R135, R140, R37, 0x2, P6 ;  /* 0x000000258c877211 */ /* 0x000fc400030f16ff */
[-C--:B------:R-:W-:Y:S02]  /*4100*/  LEA R140, P6, R112, R121.reuse, 0x2 ;  /* 0x00000079708c7211 */ /* 0x080fe400078c10ff */
[----:B------:R-:W-:Y:S02]  /*4110*/  LEA R142, P4, R108, R121, 0x2 ;  /* 0x000000796c8e7211 */ /* 0x000fe400078810ff */
[-C--:B------:R-:W-:Y:S02]  /*4120*/  LEA.HI.X.SX32 R141, R112, R37.reuse, 0x2, P6 ;  /* 0x00000025708d7211 */ /* 0x080fe400030f16ff */
[----:B------:R-:W-:Y:S02]  /*4130*/  LEA.HI.X.SX32 R143, R108, R37, 0x2, P4 ;  /* 0x000000256c8f7211 */ /* 0x000fe400020f16ff */
[-C--:B------:R-:W-:Y:S02]  /*4140*/  LEA R144, P6, R106, R121.reuse, 0x2 ;  /* 0x000000796a907211 */ /* 0x080fe400078c10ff */
[----:B------:R-:W-:-:S02]  /*4150*/  LEA R146, P4, R102, R121, 0x2 ;  /* 0x0000007966927211 */ /* 0x000fc400078810ff */
[-C--:B------:R-:W-:Y:S02]  /*4160*/  LEA.HI.X.SX32 R145, R106, R37.reuse, 0x2, P6 ;  /* 0x000000256a917211 */ /* 0x080fe400030f16ff */
[----:B------:R-:W-:Y:S02]  /*4170*/  LEA.HI.X.SX32 R147, R102, R37, 0x2, P4 ;  /* 0x0000002566937211 */ /* 0x000fe400020f16ff */
[-C--:B------:R-:W-:Y:S02]  /*4180*/  LEA R148, P6, R104, R121.reuse, 0x2 ;  /* 0x0000007968947211 */ /* 0x080fe400078c10ff */
[----:B------:R-:W-:Y:S02]  /*4190*/  LEA R150, P4, R100, R121, 0x2 ;  /* 0x0000007964967211 */ /* 0x000fe400078810ff */
[-C--:B------:R-:W-:Y:S02]  /*41a0*/  LEA.HI.X.SX32 R149, R104, R37.reuse, 0x2, P6 ;  /* 0x0000002568957211 */ /* 0x080fe400030f16ff */
[----:B------:R-:W-:Y:S01]  /*41b0*/  LEA.HI.X.SX32 R151, R100, R37, 0x2, P4 ;  /* 0x0000002564977211 */ /* 0x000fe200020f16ff */
[----:B------:R-:W-:Y:S01]  /*41c0*/  IMAD R100, R81, UR4, RZ ;  /* 0x0000000451647c24 */ /* 0x000fe2000f8e02ff */
[-C--:B------:R-:W-:Y:S01]  /*41d0*/  LEA R152, P6, R98, R121.reuse, 0x2 ;  /* 0x0000007962987211 */ /* 0x080fe200078c10ff */
[----:B------:R-:W-:Y:S01]  /*41e0*/  IMAD R81, R46, UR4, RZ ;  /* 0x000000042e517c24 */ /* 0x000fe2000f8e02ff */
[----:B------:R-:W-:-:S02]  /*41f0*/  LEA R114, P4, R96, R121, 0x2 ;  /* 0x0000007960727211 */ /* 0x000fc400078810ff */
[-C--:B------:R-:W-:Y:S01]  /*4200*/  LEA.HI.X.SX32 R153, R98, R37.reuse, 0x2, P6 ;  /* 0x0000002562997211 */ /* 0x080fe200030f16ff */
[----:B------:R-:W-:Y:S01]  /*4210*/  IMAD R98, R78, UR4, RZ ;  /* 0x000000044e627c24 */ /* 0x000fe2000f8e02ff */
[----:B------:R-:W-:Y:S01]  /*4220*/  LEA.HI.X.SX32 R115, R96, R37, 0x2, P4 ;  /* 0x0000002560737211 */ /* 0x000fe200020f16ff */
[----:B------:R-:W-:Y:S01]  /*4230*/  IMAD R96, R76, UR4, RZ ;  /* 0x000000044c607c24 */ /* 0x000fe2000f8e02ff */
[-C--:B------:R-:W-:Y:S01]  /*4240*/  LEA R154, P6, R94, R121.reuse, 0x2 ;  /* 0x000000795e9a7211 */ /* 0x080fe200078c10ff */
[----:B------:R-:W-:Y:S01]  /*4250*/  IMAD R78, R42, UR4, RZ ;  /* 0x000000042a4e7c24 */ /* 0x000fe2000f8e02ff */
[----:B------:R-:W-:Y:S01]  /*4260*/  LEA R156, P4, R92, R121, 0x2 ;  /* 0x000000795c9c7211 */ /* 0x000fe200078810ff */
[----:B------:R-:W-:Y:S01]  /*4270*/  IMAD R76, R40, UR4, RZ ;  /* 0x00000004284c7c24 */ /* 0x000fe2000f8e02ff */
        /* <DEDUP_REMOVED lines=9> */
[----:B------:R-:W-:Y:S01]  /*4310*/  IMAD.SHL.U32 R90, R89, 0x4, RZ ;  /* 0x00000004595a7824 */ /* 0x000fe200078e00ff */
[----:B------:R-:W-:Y:S01]  /*4320*/  LEA.HI.X.SX32 R163, R88, R37, 0x2, P4 ;  /* 0x0000002558a37211 */ /* 0x000fe200020f16ff */
[----:B------:R-:W-:Y:S01]  /*4330*/  IMAD.SHL.U32 R88, R113, 0x4, RZ ;  /* 0x0000000471587824 */ /* 0x000fe200078e00ff */
[----:B------:R-:W-:-:S02]  /*4340*/  LEA R164, P6, R86, R121, 0x2 ;  /* 0x0000007956a47211 */ /* 0x000fc400078c10ff */
[----:B------:R-:W-:Y:S02]  /*4350*/  LEA R166, P4, R84, R121, 0x2 ;  /* 0x0000007954a67211 */ /* 0x000fe400078810ff */
[----:B------:R-:W-:Y:S01]  /*4360*/  LEA.HI R99, R14, 0x6e, RZ, 0x1a ;  /* 0x0000006e0e637811 */ /* 0x000fe200078fd0ff */
[----:B------:R-:W-:Y:S01]  /*4370*/  IMAD R14, R64, 0x2, R188 ;  /* 0x00000002400e7824 */ /* 0x000fe200078e02bc */
[-C--:B------:R-:W-:Y:S01]  /*4380*/  LEA.HI.X.SX32 R165, R86, R37.reuse, 0x2, P6 ;  /* 0x0000002556a57211 */ /* 0x080fe200030f16ff */
[----:B------:R-:W-:Y:S01]  /*4390*/  IMAD.SHL.U32 R86, R85, 0x4, RZ ;  /* 0x0000000455567824 */ /* 0x000fe200078e00ff */
[----:B------:R-:W-:Y:S01]  /*43a0*/  LEA.HI.X.SX32 R167, R84, R37, 0x2, P4 ;  /* 0x0000002554a77211 */ /* 0x000fe200020f16ff */
[----:B------:R-:W-:Y:S01]  /*43b0*/  IMAD R190, R64, 0x2, R14 ;  /* 0x0000000240be7824 */ /* 0x000fe200078e020e */
[-C--:B------:R-:W-:Y:S01]  /*43c0*/  LEA R168, P6, R160, R121.reuse, 0x2 ;  /* 0x00000079a0a87211 */ /* 0x080fe200078c10ff */
[----:B------:R-:W-:Y:S01]  /*43d0*/  IMAD R105, R99, R64, RZ ;  /* 0x0000004063697224 */ /* 0x000fe200078e02ff */
[----:B------:R-:W-:Y:S01]  /*43e0*/  LEA R170, P4, R174, R121, 0x2 ;  /* 0x00000079aeaa7211 */ /* 0x000fe200078810ff */
[----:B------:R-:W-:Y:S01]  /*43f0*/  IMAD R192, R64, 0x2, R190 ;  /* 0x0000000240c07824 */ /* 0x000fe200078e02be */
[-C--:B------:R-:W-:Y:S01]  /*4400*/  LEA.HI.X.SX32 R169, R160, R37.reuse, 0x2, P6 ;  /* 0x00000025a0a97211 */ /* 0x080fe200030f16ff */
[----:B------:R-:W-:Y:S01]  /*4410*/  IMAD.SHL.U32 R84, R234, 0x4, RZ ;  /* 0x00000004ea547824 */ /* 0x000fe200078e00ff */
[----:B------:R-:W-:Y:S01]  /*4420*/  LEA.HI.X.SX32 R171, R174, R37, 0x2, P4 ;  /* 0x00000025aeab7211 */ /* 0x000fe200020f16ff */
[----:B------:R-:W-:Y:S01]  /*4430*/  IMAD R194, R64, 0x2, R192 ;  /* 0x0000000240c27824 */ /* 0x000fe200078e02c0 */
[-C--:B------:R-:W-:Y:S01]  /*4440*/  LEA R172, P6, R176, R121.reuse, 0x2 ;  /* 0x00000079b0ac7211 */ /* 0x080fe200078c10ff */
[----:B------:R-:W-:Y:S01]  /*4450*/  STL [R1+0xb0], R105 ;  /* 0x0000b06901007387 */ /* 0x000fe20000100800 */
[----:B------:R-:W-:Y:S01]  /*4460*/  LEA R174, P4, R178, R121, 0x2 ;  /* 0x00000079b2ae7211 */ /* 0x000fe200078810ff */
[----:B------:R-:W-:Y:S01]  /*4470*/  IMAD R196, R64, 0x2, R194 ;  /* 0x0000000240c47824 */ /* 0x000fe200078e02c2 */
[-C--:B------:R-:W-:Y:S01]  /*4480*/  LEA.HI.X.SX32 R173, R176, R37.reuse, 0x2, P6 ;  /* 0x00000025b0ad7211 */ /* 0x080fe200030f16ff */
[----:B------:R-:W-:Y:S01]  /*4490*/  STL [R1+0xb4], R65 ;  /* 0x0000b44101007387 */ /* 0x000fe20000100800 */
        /* <DEDUP_REMOVED lines=19> */
[----:B------:R1:W-:Y:S01]  /*45d0*/  STL.64 [R1+0x1c8], R4 ;  /* 0x0001c80401007387 */ /* 0x0003e20000100a00 */
[----:B------:R-:W-:Y:S01]  /*45e0*/  LEA R184, P4, R14, R121, 0x2 ;  /* 0x000000790eb87211 */ /* 0x000fe200078810ff */
[----:B------:R-:W-:Y:S01]  /*45f0*/  IMAD R108, R64, 0x2, R120 ;  /* 0x00000002406c7824 */ /* 0x000fe200078e0278 */
[-C--:B------:R-:W-:Y:S01]  /*4600*/  LEA.HI.X.SX32 R183, R188, R37.reuse, 0x2, P6 ;  /* 0x00000025bcb77211 */ /* 0x080fe200030f16ff */
[----:B------:R-:W-:Y:S01]  /*4610*/  IMAD.SHL.U32 R160, R105, 0x4, RZ ;  /* 0x0000000469a07824 */ /* 0x000fe200078e00ff */
[----:B------:R-:W-:Y:S01]  /*4620*/  LEA.HI.X.SX32 R185, R14, R37, 0x2, P4 ;  /* 0x000000250eb97211 */ /* 0x000fe200020f16ff */
[----:B------:R-:W-:Y:S01]  /*4630*/  IMAD R102, R64, 0x2, R108 ;  /* 0x0000000240667824 */ /* 0x000fe200078e026c */
[-C--:B------:R-:W-:Y:S01]  /*4640*/  LEA R188, P4, R192, R121.reuse, 0x2 ;  /* 0x00000079c0bc7211 */ /* 0x080fe200078810ff */
[----:B------:R-:W-:Y:S01]  /*4650*/  STL.64 [R1+0x1d0], R6 ;  /* 0x0001d00601007387 */ /* 0x000fe20000100a00 */
[----:B------:R-:W-:Y:S01]  /*4660*/  LEA R186, P6, R190, R121, 0x2 ;  /* 0x00000079beba7211 */ /* 0x000fe200078c10ff */
[----:B------:R-:W-:Y:S01]  /*4670*/  IMAD R64, R64, 0x2, R102 ;  /* 0x0000000240407824 */ /* 0x000fe200078e0266 */
[----:B------:R-:W-:Y:S01]  /*4680*/  LEA.HI.X.SX32 R189, R192, R37, 0x2, P4 ;  /* 0x00000025c0bd7211 */ /* 0x000fe200020f16ff */
[----:B------:R-:W-:Y:S01]  /*4690*/  IMAD R99, R80, UR4, RZ ;  /* 0x0000000450637c24 */ /* 0x000fe2000f8e02ff */
[----:B------:R-:W-:Y:S01]  /*46a0*/  LEA R192, P4, R196, R121, 0x2 ;  /* 0x00000079c4c07211 */ /* 0x000fe200078810ff */
[----:B------:R-:W-:Y:S01]  /*46b0*/  IMAD R80, R45, UR4, RZ ;  /* 0x000000042d507c24 */ /* 0x000fe2000f8e02ff */
[----:B------:R-:W-:-:S02]  /*46c0*/  LEA.HI.X.SX32 R187, R190, R37, 0x2, P6 ;  /* 0x00000025bebb7211 */ /* 0x000fc400030f16ff */
[----:B------:R-:W-:Y:S02]  /*46d0*/  LEA.HI.X.SX32 R193, R196, R37, 0x2, P4 ;  /* 0x00000025c4c17211 */ /* 0x000fe400020f16ff */
[-C--:B------:R-:W-:Y:S02]  /*46e0*/  LEA R196, P4, R200, R121.reuse, 0x2 ;  /* 0x00000079c8c47211 */ /* 0x080fe400078810ff */
[----:B------:R-:W-:Y:S02]  /*46f0*/  LEA R190, P6, R194, R121, 0x2 ;  /* 0x00000079c2be7211 */ /* 0x000fe400078c10ff */
[----:B------:R-:W-:Y:S02]  /*4700*/  LEA.HI.X.SX32 R197, R200, R37, 0x2, P4 ;  /* 0x00000025c8c57211 */ /* 0x000fe400020f16ff */
[----:B------:R-:W-:Y:S02]  /*4710*/  LEA R200, P4, R204, R121, 0x2 ;  /* 0x00000079ccc87211 */ /* 0x000fe400078810ff */
[----:B------:R-:W-:-:S02]  /*4720*/  LEA.HI.X.SX32 R191, R194, R37, 0x2, P6 ;  /* 0x00000025c2bf7211 */ /* 0x000fc400030f16ff */
[----:B------:R-:W-:Y:S02]  /*4730*/  LEA.HI.X.SX32 R201, R204, R37, 0x2, P4 ;  /* 0x00000025ccc97211 */ /* 0x000fe400020f16ff */
[-C--:B------:R-:W-:Y:S02]  /*4740*/  LEA R204, P4, R108, R121.reuse, 0x2 ;  /* 0x000000796ccc7211 */ /* 0x080fe400078810ff */
[----:B------:R-:W-:Y:S02]  /*4750*/  LEA R194, P6, R198, R121, 0x2 ;  /* 0x00000079c6c27211 */ /* 0x000fe400078c10ff */
[----:B------:R-:W-:Y:S02]  /*4760*/  LEA.HI.X.SX32 R205, R108, R37, 0x2, P4 ;  /* 0x000000256ccd7211 */ /* 0x000fe400020f16ff */
[----:B------:R-:W-:Y:S02]  /*4770*/  LEA R106, P4, R64, R121, 0x2 ;  /* 0x00000079406a7211 */ /* 0x000fe400078810ff */
[----:B------:R-:W-:-:S02]  /*4780*/  LEA.HI.X.SX32 R195, R198, R37, 0x2, P6 ;  /* 0x00000025c6c37211 */ /* 0x000fc400030f16ff */
[----:B------:R-:W-:Y:S01]  /*4790*/  LEA.HI.X.SX32 R107, R64, R37, 0x2, P4 ;  /* 0x00000025406b7211 */ /* 0x000fe200020f16ff */
[----:B------:R-:W-:Y:S01]  /*47a0*/  IMAD R64, R68, UR4, RZ ;  /* 0x0000000444407c24 */ /* 0x000fe2000f8e02ff */
[-C--:B------:R-:W-:Y:S01]  /*47b0*/  LEA R210, P4, R5, R121.reuse, 0x2 ;  /* 0x0000007905d27211 */ /* 0x080fe200078810ff */
[----:B------:R-:W-:Y:S01]  /*47c0*/  IMAD R68, R57, UR4, RZ ;  /* 0x0000000439447c24 */ /* 0x000fe2000f8e02ff */
[----:B------:R-:W-:Y:S01]  /*47d0*/  LEA R198, P6, R116, R121, 0x2 ;  /* 0x0000007974c67211 */ /* 0x000fe200078c10ff */
[----:B------:R-:W-:Y:S01]  /*47e0*/  IMAD R57, R30, UR4, RZ ;  /* 0x000000041e397c24 */ /* 0x000fe2000f8e02ff */
[----:B------:R-:W-:Y:S01]  /*47f0*/  LEA.HI.X.SX32 R211, R5, R37, 0x2, P4 ;  /* 0x0000002505d37211 */ /* 0x000fe200020f16ff */
[----:B-1----:R-:W-:Y:S01]  /*4800*/  IMAD R5, R66, UR4, RZ ;  /* 0x0000000442057c24 */ /* 0x002fe2000f8e02ff */
[C---:B------:R-:W-:Y:S01]  /*4810*/  LEA R214, P4, R7.reuse, R121, 0x2 ;  /* 0x0000007907d67211 */ /* 0x040fe200078810ff */
[----:B------:R-:W-:Y:S01]  /*4820*/  IMAD R66, R60, UR4, RZ ;  /* 0x000000043c427c24 */ /* 0x000fe2000f8e02ff */
[-C--:B------:R-:W-:Y:S01]  /*4830*/  LEA.HI.X.SX32 R199, R116, R37.reuse, 0x2, P6 ;  /* 0x0000002574c77211 */ /* 0x080fe200030f16ff */
[----:B------:R-:W-:Y:S01]  /*4840*/  IMAD R60, R26, UR4, RZ ;  /* 0x000000041a3c7c24 */ /* 0x000fe2000f8e02ff */
[----:B------:R-:W-:-:S02]  /*4850*/  LEA.HI.X.SX32 R215, R7, R37, 0x2, P4 ;  /* 0x0000002507d77211 */ /* 0x000fc400020f16ff */
[CC--:B------:R-:W-:Y:S02]  /*4860*/  LEA R218, P4, R9.reuse, R121.reuse, 0x2 ;  /* 0x0000007909da7211 */ /* 0x0c0fe400078810ff */
[----:B------:R-:W-:Y:S02]  /*4870*/  LEA R202, P6, R120, R121, 0x2 ;  /* 0x0000007978ca7211 */ /* 0x000fe400078c10ff */
[----:B------:R-:W-:Y:S02]  /*4880*/  LEA.HI.X.SX32 R219, R9, R37, 0x2, P4 ;  /* 0x0000002509db7211 */ /* 0x000fe400020f16ff */
[----:B------:R-:W-:Y:S02]  /*4890*/  LEA R220, P4, R10, R121, 0x2 ;  /* 0x000000790adc7211 */ /* 0x000fe400078810ff */
[-C--:B------:R-:W-:Y:S02]  /*48a0*/  LEA.HI.X.SX32 R203, R120, R37.reuse, 0x2, P6 ;  /* 0x0000002578cb7211 */ /* 0x080fe400030f16ff */
[----:B------:R-:W-:-:S02]  /*48b0*/  LEA.HI.X.SX32 R221, R10, R37, 0x2, P4 ;  /* 0x000000250add7211 */ /* 0x000fc400020f16ff */
[-C--:B------:R-:W-:Y:S02]  /*48c0*/  LEA R222, P4, R236, R121.reuse, 0x2 ;  /* 0x00000079ecde7211 */ /* 0x080fe400078810ff */
[----:B------:R-:W-:Y:S02]  /*48d0*/  LEA R206, P6, R102, R121, 0x2 ;  /* 0x0000007966ce7211 */ /* 0x000fe400078c10ff */
[----:B------:R-:W-:Y:S02]  /*48e0*/  LEA.HI.X.SX32 R223, R236, R37, 0x2, P4 ;  /* 0x00000025ecdf7211 */ /* 0x000fe400020f16ff */
[C---:B------:R-:W-:Y:S02]  /*48f0*/  LEA R224, P4, R11.reuse, R121, 0x2 ;  /* 0x000000790be07211 */ /* 0x040fe400078810ff */
[-C--:B------:R-:W-:Y:S02]  /*4900*/  LEA.HI.X.SX32 R207, R102, R37.reuse, 0x2, P6 ;  /* 0x0000002566cf7211 */ /* 0x080fe400030f16ff */
[----:B------:R-:W-:-:S02]  /*4910*/  LEA.HI.X.SX32 R225, R11, R37, 0x2, P4 ;  /* 0x000000250be17211 */ /* 0x000fc400020f16ff */
[-C--:B------:R-:W-:Y:S02]  /*4920*/  LEA R226, P4, R12, R121.reuse, 0x2 ;  /* 0x000000790ce27211 */ /* 0x080fe400078810ff */
[----:B------:R-:W-:Y:S02]  /*4930*/  LEA R208, P6, R4, R121, 0x2 ;  /* 0x0000007904d07211 */ /* 0x000fe400078c10ff */
[C---:B------:R-:W-:Y:S02]  /*4940*/  LOP3.LUT R14, R3.reuse, 0x20, RZ, 0xfc, !PT ;  /* 0x00000020030e7812 */ /* 0x040fe400078efcff */
[----:B------:R-:W-:Y:S01]  /*4950*/  LOP3.LUT R14, R3, 0x22, RZ, 0xfc, !PT ;  /* 0x00000022030e7812 */ /* 0x000fe200078efcff */
[----:B------:R-:W-:Y:S01]  /*4960*/  IMAD.SHL.U32 R14, R93, 0x4, RZ ;  /* 0x000000045d0e7824 */ /* 0x000fe200078e00ff */
[-C--:B------:R-:W-:Y:S02]  /*4970*/  LEA.HI.X.SX32 R227, R12, R37.reuse, 0x2, P4 ;  /* 0x000000250ce37211 */ /* 0x080fe400020f16ff */
[----:B------:R-:W-:Y:S01]  /*4980*/  LEA.HI.X.SX32 R209, R4, R37, 0x2, P6 ;  /* 0x0000002504d17211 */ /* 0x000fe200030f16ff */
[----:B------:R-:W-:Y:S01]  /*4990*/  IMAD R4, R62, UR4, RZ ;  /* 0x000000043e047c24 */ /* 0x000fe2000f8e02ff */
[-C--:B------:R-:W-:Y:S01]  /*49a0*/  LEA R228, P4, R13, R121.reuse, 0x2 ;  /* 0x000000790de47211 */ /* 0x080fe200078810ff */
[----:B------:R-:W-:Y:S01]  /*49b0*/  STL [R1+0x1fc], R14 ;  /* 0x0001fc0e01007387 */ /* 0x000fe20000100800 */
[C---:B------:R-:W-:Y:S01]  /*49c0*/  LEA R212, P6, R6.reuse, R121, 0x2 ;  /* 0x0000007906d47211 */ /* 0x040fe200078c10ff */
[----:B------:R-:W-:Y:S01]  /*49d0*/  IMAD R62, R25, UR4, RZ ;  /* 0x00000004193e7c24 */ /* 0x000fe2000f8e02ff */
[-C--:B------:R-:W-:Y:S01]  /*49e0*/  LEA.HI.X.SX32 R229, R13, R37.reuse, 0x2, P4 ;  /* 0x000000250de57211 */ /* 0x080fe200020f16ff */
[----:B------:R-:W-:Y:S01]  /*49f0*/  STL [R1+0x80], R109 ;  /* 0x0000806d01007387 */ /* 0x000fe20000100800 */
[----:B------:R-:W-:-:S02]  /*4a00*/  LEA.HI.X.SX32 R213, R6, R37, 0x2, P6 ;  /* 0x0000002506d57211 */ /* 0x000fc400030f16ff */
[-C--:B------:R-:W-:Y:S01]  /*4a10*/  IADD3 R116, P4, R90, R121.reuse, RZ ;  /* 0x000000795a747210 */ /* 0x080fe20007f9e0ff */
[----:B------:R1:W-:Y:S01]  /*4a20*/  STL.64 [R1+0x1d8], R8 ;  /* 0x0001d80801007387 */ /* 0x0003e20000100a00 */
[----:B------:R-:W-:Y:S01]  /*4a30*/  MOV R21, 0x400 ;  /* 0x0000040000157802 */ /* 0x000fe20000000f00 */
[----:B------:R-:W-:Y:S01]  /*4a40*/  IMAD R90, R61, UR4, RZ ;  /* 0x000000043d5a7c24 */ /* 0x000fe2000f8e02ff */
[----:B------:R-:W-:Y:S01]  /*4a50*/  LEA R216, P6, R8, R121, 0x2 ;  /* 0x0000007908d87211 */ /* 0x000fe200078c10ff */
[----:B------:R-:W-:Y:S01]  /*4a60*/  STL [R1+0x7c], R160 ;  /* 0x00007ca001007387 */ /* 0x000fe20000100800 */
[----:B------:R-:W-:Y:S01]  /*4a70*/  LEA.HI.X.SX32 R117, R89, R37, 0x2, P4 ;  /* 0x0000002559757211 */ /* 0x000fe200020f16ff */
[----:B------:R-:W-:Y:S01]  /*4a80*/  IMAD R89, R58, UR4, RZ ;  /* 0x000000043a597c24 */ /* 0x000fe2000f8e02ff */
[----:B------:R-:W-:Y:S01]  /*4a90*/  LEA R244, R97, R21, 0x18 ;  /* 0x0000001561f47211 */ /* 0x000fe200078ec0ff */
[----:B------:R-:W-:Y:S01]  /*4aa0*/  STL [R1+0x78], R103 ;  /* 0x0000786701007387 */ /* 0x000fe20000100800 */
[----:B------:R-:W-:Y:S01]  /*4ab0*/  LEA.HI.X.SX32 R217, R8, R37, 0x2, P6 ;  /* 0x0000002508d97211 */ /* 0x000fe200030f16ff */
[----:B------:R-:W-:Y:S01]  /*4ac0*/  IMAD R97, R77, UR4, RZ ;  /* 0x000000044d617c24 */ /* 0x000fe2000f8e02ff */
[----:B------:R-:W-:Y:S01]  /*4ad0*/  IADD3 R230, P4, R88, R121, RZ ;  /* 0x0000007958e67210 */ /* 0x000fe20007f9e0ff */
[----:B------:R-:W-:Y:S01]  /*4ae0*/  STL [R1+0x1bc], R101 ;  /* 0x0001bc6501007387 */ /* 0x000fe20000100800 */
[----:B------:R-:W-:Y:S01]  /*4af0*/  IADD3 R104, P6, R14, UR20, RZ ;  /* 0x000000140e687c10 */ /* 0x000fe2000ffde0ff */
[----:B-1----:R-:W-:Y:S01]  /*4b00*/  IMAD R9, R74, UR4, RZ ;  /* 0x000000044a097c24 */ /* 0x002fe2000f8e02ff */
[----:B------:R-:W-:Y:S01]  /*4b10*/  LEA.HI.X.SX32 R231, R113, R37, 0x2, P4 ;  /* 0x0000002571e77211 */ /* 0x000fe200020f16ff */
[----:B------:R-:W-:Y:S01]  /*4b20*/  STL [R1+0x200], R236 ;  /* 0x000200ec01007387 */ /* 0x000fe20000100800 */
[----:B------:R-:W-:Y:S01]  /*4b30*/  IMAD R8, R73, UR4, RZ ;  /* 0x0000000449087c24 */ /* 0x000fe2000f8e02ff */
[----:B------:R-:W-:Y:S01]  /*4b40*/  LEA.HI.X.SX32 R21, R93, UR21, 0x2, P6 ;  /* 0x000000155d157c11 */ /* 0x000fe2000b0f16ff */
[----:B------:R-:W-:Y:S01]  /*4b50*/  IMAD R93, R70, UR4, RZ ;  /* 0x00000004465d7c24 */ /* 0x000fe2000f8e02ff */
[----:B------:R-:W-:Y:S01]  /*4b60*/  STL [R1+0x1b8], R100 ;  /* 0x0001b86401007387 */ /* 0x000fe20000100800 */
[----:B------:R-:W-:Y:S01]  /*4b70*/  IADD3 R112, P4, R86, R121, RZ ;  /* 0x0000007956707210 */ /* 0x000fe20007f9e0ff */
[----:B------:R-:W-:-:S02]  /*4b80*/  IMAD R88, R56, UR4, RZ ;  /* 0x0000000438587c24 */ /* 0x000fc4000f8e02ff */
[----:B------:R-:W-:Y:S01]  /*4b90*/  STL [R1+0x1b4], R99 ;  /* 0x0001b46301007387 */ /* 0x000fe20000100800 */
[----:B------:R-:W-:Y:S01]  /*4ba0*/  LEA.HI.X.SX32 R113, R85, R37, 0x2, P4 ;  /* 0x0000002555717211 */ /* 0x000fe200020f16ff */
[----:B------:R-:W-:Y:S01]  /*4bb0*/  IMAD R70, R54, UR4, RZ ;  /* 0x0000000436467c24 */ /* 0x000fe2000f8e02ff */
[----:B------:R-:W-:Y:S01]  /*4bc0*/  IADD3 R232, P4, R84, R121, RZ ;  /* 0x0000007954e87210 */ /* 0x000fe20007f9e0ff */
[----:B------:R-:W-:Y:S01]  /*4bd0*/  STL [R1+0x1b0], R98 ;  /* 0x0001b06201007387 */ /* 0x000fe20000100800 */
[----:B------:R-:W-:Y:S02]  /*4be0*/  IMAD R86, R53, UR4, RZ ;  /* 0x0000000435567c24 */ /* 0x000fe4000f8e02ff */
[----:B------:R-:W-:Y:S01]  /*4bf0*/  LEA.HI.X.SX32 R233, R234, R37, 0x2, P4 ;  /* 0x00000025eae97211 */ /* 0x000fe200020f16ff */
[----:B------:R1:W-:Y:S01]  /*4c00*/  STL.64 [R1+0x1e0], R10 ;  /* 0x0001e00a01007387 */ /* 0x0003e20000100a00 */
        /* <DEDUP_REMOVED lines=9> */
[----:B------:R-:W-:Y:S01]  /*4ca0*/  STL [R1+0x1a4], R9 ;  /* 0x0001a40901007387 */ /* 0x000fe20000100800 */
[----:B------:R-:W-:Y:S01]  /*4cb0*/  IMAD R14, R44, UR4, RZ ;  /* 0x000000042c0e7c24 */ /* 0x000fe2000f8e02ff */
[----:B------:R-:W-:Y:S01]  /*4cc0*/  IADD3 R120, P4, R103, R121, RZ ;  /* 0x0000007967787210 */ /* 0x000fe20007f9e0ff */
[----:B------:R-:W-:Y:S01]  /*4cd0*/  IMAD R77, R41, UR4, RZ ;  /* 0x00000004294d7c24 */ /* 0x000fe2000f8e02ff */
[----:B------:R-:W-:Y:S01]  /*4ce0*/  STL [R1+0x1a0], R8 ;  /* 0x0001a00801007387 */ /* 0x000fe20000100800 */
[-C--:B-1----:R-:W-:Y:S01]  /*4cf0*/  LEA R10, P6, R101, R104.reuse, 0x2 ;  /* 0x00000068650a7211 */ /* 0x082fe200078c10ff */
[----:B------:R-:W-:Y:S01]  /*4d00*/  IMAD R73, R38, UR4, RZ ;  /* 0x0000000426497c24 */ /* 0x000fe2000f8e02ff */
[----:B------:R-:W-:Y:S01]  /*4d10*/  LEA.HI.X.SX32 R121, R65, R37, 0x2, P4 ;  /* 0x0000002541797211 */ /* 0x000fe200020f16ff */
[----:B------:R-:W-:Y:S01]  /*4d20*/  STL [R1+0x19c], R94 ;  /* 0x00019c5e01007387 */ /* 0x000fe20000100800 */
[C---:B------:R-:W-:Y:S01]  /*4d30*/  LEA R6, P4, R100.reuse, R104, 0x2 ;  /* 0x0000006864067211 */ /* 0x040fe200078810ff */
[----:B------:R-:W-:Y:S01]  /*4d40*/  IMAD R65, R33, UR4, RZ ;  /* 0x0000000421417c24 */ /* 0x000fe2000f8e02ff */
[-C--:B------:R-:W-:Y:S01]  /*4d50*/  LEA.HI.X.SX32 R11, R101, R21.reuse, 0x2, P6 ;  /* 0x00000015650b7211 */ /* 0x080fe200030f16ff */
[----:B------:R-:W-:Y:S01]  /*4d60*/  STL [R1+0x198], R93 ;  /* 0x0001985d01007387 */ /* 0x000fe20000100800 */
[----:B------:R-:W-:Y:S01]  /*4d70*/  LEA.HI.X.SX32 R7, R100, R21, 0x2, P4 ;  /* 0x0000001564077211 */ /* 0x000fe200020f16ff */
[----:B------:R-:W-:-:S02]  /*4d80*/  IMAD R61, R32, UR4, RZ ;  /* 0x00000004203d7c24 */ /* 0x000fc4000f8e02ff */
[----:B------:R-:W-:Y:S01]  /*4d90*/  STL.64 [R1+0x1e8], R12 ;  /* 0x0001e80c01007387 */ /* 0x000fe20000100a00 */
[----:B------:R-:W-:Y:S02]  /*4da0*/  IMAD R56, R29, UR4, RZ ;  /* 0x000000041d387c24 */ /* 0x000fe4000f8e02ff */
[----:B------:R-:W-:Y:S01]  /*4db0*/  IMAD R58, R28, UR4, RZ ;  /* 0x000000041c3a7c24 */ /* 0x000fe2000f8e02ff */
[----:B------:R-:W-:Y:S01]  /*4dc0*/  STL [R1+0x194], R92 ;  /* 0x0001945c01007387 */ /* 0x000fe20000100800 */
[----:B------:R-:W-:-:S03]  /*4dd0*/  IMAD.IADD R247, R2, 0x1, R244 ;  /* 0x0000000102f77824 */ /* 0x000fc600078e02f4 */
[----:B------:R-:W-:Y:S04]  /*4de0*/  STL [R1+0x190], R64 ;  /* 0x0001904001007387 */ /* 0x000fe80000100800 */
        /* <DEDUP_REMOVED lines=22> */
[----:B------:R1:W-:Y:S04]  /*4f50*/  STL.64 [R1+0x98], R10 ;  /* 0x0000980a01007387 */ /* 0x0003e80000100a00 */
[----:B------:R-:W-:Y:S04]  /*4f60*/  STL [R1+0x130], R65 ;  /* 0x0001304101007387 */ /* 0x000fe80000100800 */
[----:B------:R2:W-:Y:S01]  /*4f70*/  STL.64 [R1+0x70], R6 ;  /* 0x0000700601007387 */ /* 0x0005e20000100a00 */
[----:B-1----:R-:W-:-:S03]  /*4f80*/  LEA R10, P6, R99, R104, 0x2 ;  /* 0x00000068630a7211 */ /* 0x002fc600078c10ff */
[----:B------:R-:W-:Y:S01]  /*4f90*/  @!PT LDS RZ, [RZ] ;  /* 0x00000000fffff984 */ /* 0x000fe20000000800 */
[----:B------:R-:W-:Y:S01]  /*4fa0*/  @!PT LDS RZ, [RZ] ;  /* 0x00000000fffff984 */ /* 0x000fe20000000800 */
[----:B------:R-:W-:Y:S01]  /*4fb0*/  @!PT LDS RZ, [RZ] ;  /* 0x00000000fffff984 */ /* 0x000fe20000000800 */
[----:B------:R-:W-:Y:S01]  /*4fc0*/  LDGSTS.E [R247], desc[UR16][R208.64], P3 ;  /* 0x00000000d0f77fae */ /* 0x000fe20009921850 */
[----:B------:R-:W-:-:S03]  /*4fd0*/  LEA.HI.X.SX32 R11, R99, R21, 0x2, P6 ;  /* 0x00000015630b7211 */ /* 0x000fc600030f16ff */
[----:B------:R-:W-:Y:S01]  /*4fe0*/  LDGSTS.E [R247+0x8], desc[UR16][R210.64], P2 ;  /* 0x00008000d2f77fae */ /* 0x000fe20009121850 */
[----:B--2---:R-:W-:-:S03]  /*4ff0*/  LEA R6, P4, R98, R104, 0x2 ;  /* 0x0000006862067211 */ /* 0x004fc600078810ff */
[----:B------:R1:W-:Y:S01]  /*5000*/  STL.64 [R1+0x68], R10 ;  /* 0x0000680a01007387 */ /* 0x0003e20000100a00 */
[----:B------:R-:W-:-:S03]  /*5010*/  LEA.HI.X.SX32 R7, R98, R21, 0x2, P4 ;  /* 0x0000001562077211 */ /* 0x000fc600020f16ff */
[----:B------:R-:W-:Y:S04]  /*5020*/  STL [R1+0x12c], R61 ;  /* 0x00012c3d01007387 */ /* 0x000fe80000100800 */
[----:B------:R2:W-:Y:S01]  /*5030*/  STL.64 [R1+0x60], R6 ;  /* 0x0000600601007387 */ /* 0x0005e20000100a00 */
[CC--:B-1----:R-:W-:Y:S01]  /*5040*/  LEA R10, P6, R97.reuse, R104.reuse, 0x2 ;  /* 0x00000068610a7211 */ /* 0x0c2fe200078c10ff */
[----:B------:R-:W1:Y:S03]  /*5050*/  S2R R236, SR_TID.X ;  /* 0x0000000000ec7919 */ /* 0x000e660000002100 */
[----:B------:R-:W-:Y:S02]  /*5060*/  LEA.HI.X.SX32 R11, R97, R21, 0x2, P6 ;  /* 0x00000015610b7211 */ /* 0x000fe400030f16ff */
[----:B--2---:R-:W-:-:S03]  /*5070*/  LEA R6, P4, R96, R104, 0x2 ;  /* 0x0000006860067211 */ /* 0x004fc600078810ff */
[----:B------:R2:W-:Y:S01]  /*5080*/  STL.64 [R1+0x58], R10 ;  /* 0x0000580a01007387 */ /* 0x0005e20000100a00 */
[----:B------:R-:W-:-:S03]  /*5090*/  LEA.HI.X.SX32 R7, R96, R21, 0x2, P4 ;  /* 0x0000001560077211 */ /* 0x000fc600020f16ff */
[----:B------:R-:W-:Y:S04]  /*50a0*/  STL [R1+0x128], R57 ;  /* 0x0001283901007387 */ /* 0x000fe80000100800 */
[----:B------:R3:W-:Y:S01]  /*50b0*/  STL.64 [R1+0x50], R6 ;  /* 0x0000500601007387 */ /* 0x0007e20000100a00 */
[----:B--2---:R-:W-:-:S04]  /*50c0*/  LEA R10, P6, R9, R104, 0x2 ;  /* 0x00000068090a7211 */ /* 0x004fc800078c10ff */
[-C--:B------:R-:W-:Y:S02]  /*50d0*/  LEA.HI.X.SX32 R11, R9, R21.reuse, 0x2, P6 ;  /* 0x00000015090b7211 */ /* 0x080fe400030f16ff */
[-C--:B------:R-:W-:Y:S02]  /*50e0*/  LEA R12, P6, R94, R104.reuse, 0x2 ;  /* 0x000000685e0c7211 */ /* 0x080fe400078c10ff */
[-C--:B---3--:R-:W-:Y:S01]  /*50f0*/  LEA R6, P4, R8, R104.reuse, 0x2 ;  /* 0x0000006808067211 */ /* 0x088fe200078810ff */
[----:B------:R-:W-:Y:S01]  /*5100*/  STL.64 [R1+0x210], R10 ;  /* 0x0002100a01007387 */ /* 0x000fe20000100a00 */
[-C--:B------:R-:W-:Y:S02]  /*5110*/  LEA.HI.X.SX32 R13, R94, R21.reuse, 0x2, P6 ;  /* 0x000000155e0d7211 */ /* 0x080fe400030f16ff */
[----:B------:R-:W-:Y:S01]  /*5120*/  LEA.HI.X.SX32 R7, R8, R21, 0x2, P4 ;  /* 0x0000001508077211 */ /* 0x000fe200020f16ff */
[----:B------:R-:W-:Y:S01]  /*5130*/  STL [R1+0x124], R56 ;  /* 0x0001243801007387 */ /* 0x000fe20000100800 */
[----:B------:R-:W-:-:S02]  /*5140*/  LEA R8, P4, R93, R104, 0x2 ;  /* 0x000000685d087211 */ /* 0x000fc400078810ff */
[----:B-1----:R-:W-:Y:S01]  /*5150*/  LEA.HI R236, R236, 0x6e, RZ, 0x1a ;  /* 0x0000006eecec7811 */ /* 0x002fe200078fd0ff */
[----:B------:R1:W-:Y:S01]  /*5160*/  STL.64 [R1+0x218], R6 ;  /* 0x0002180601007387 */ /* 0x0003e20000100a00 */
[----:B------:R-:W-:-:S03]  /*5170*/  LEA.HI.X.SX32 R9, R93, R21, 0x2, P4 ;  /* 0x000000155d097211 */ /* 0x000fc600020f16ff */
[----:B------:R-:W-:Y:S04]  /*5180*/  STL [R1+0x120], R58 ;  /* 0x0001203a01007387 */ /* 0x000fe80000100800 */
[----:B------:R-:W-:Y:S01]  /*5190*/  STL.64 [R1+0x48], R12 ;  /* 0x0000480c01007387 */ /* 0x000fe20000100a00 */
[----:B-1----:R-:W-:-:S03]  /*51a0*/  LEA R6, P6, R92, R104, 0x2 ;  /* 0x000000685c067211 */ /* 0x002fc600078c10ff */
[----:B------:R1:W-:Y:S01]  /*51b0*/  STL.64 [R1+0x40], R8 ;  /* 0x0000400801007387 */ /* 0x0003e20000100a00 */
[----:B------:R-:W-:-:S05]  /*51c0*/  LEA.HI.X.SX32 R7, R92, R21, 0x2, P6 ;  /* 0x000000155c077211 */ /* 0x000fca00030f16ff */
[----:B------:R2:W-:Y:S01]  /*51d0*/  STL.64 [R1+0x38], R6 ;  /* 0x0000380601007387 */ /* 0x0005e20000100a00 */
[----:B-1----:R-:W-:-:S03]  /*51e0*/  LEA R8, P4, R64, R104, 0x2 ;  /* 0x0000006840087211 */ /* 0x002fc600078810ff */
[----:B------:R-:W-:Y:S01]  /*51f0*/  STL [R1+0x11c], R60 ;  /* 0x00011c3c01007387 */ /* 0x000fe20000100800 */
[-C--:B------:R-:W-:Y:S01]  /*5200*/  LEA.HI.X.SX32 R9, R64, R21.reuse, 0x2, P4 ;  /* 0x0000001540097211 */ /* 0x080fe200020f16ff */
[----:B------:R-:W-:Y:S01]  /*5210*/  IMAD R64, R24, UR4, RZ ;  /* 0x0000000418407c24 */ /* 0x000fe2000f8e02ff */
[CC--:B------:R-:W-:Y:S02]  /*5220*/  LEA R12, P4, R4.reuse, R104.reuse, 0x2 ;  /* 0x00000068040c7211 */ /* 0x0c0fe400078810ff */
[CC--:B--2---:R-:W-:Y:S01]  /*5230*/  LEA R6, P6, R5.reuse, R104.reuse, 0x2 ;  /* 0x0000006805067211 */ /* 0x0c4fe200078c10ff */
[----:B------:R1:W-:Y:S01]  /*5240*/  STL.64 [R1+0x30], R8 ;  /* 0x0000300801007387 */ /* 0x0003e20000100a00 */
[-C--:B------:R-:W-:Y:S02]  /*5250*/  LEA.HI.X.SX32 R13, R4, R21.reuse, 0x2, P4 ;  /* 0x00000015040d7211 */ /* 0x080fe400020f16ff */
[----:B------:R-:W-:Y:S01]  /*5260*/  LEA.HI.X.SX32 R7, R5, R21, 0x2, P6 ;  /* 0x0000001505077211 */ /* 0x000fe200030f16ff */
[----:B------:R-:W-:Y:S01]  /*5270*/  STL [R1+0x118], R62 ;  /* 0x0001183e01007387 */ /* 0x000fe20000100800 */
[----:B------:R-:W-:-:S03]  /*5280*/  LEA R4, P4, R66, R104, 0x2 ;  /* 0x0000006842047211 */ /* 0x000fc600078810ff */
[----:B------:R2:W-:Y:S01]  /*5290*/  STL.64 [R1+0x220], R12 ;  /* 0x0002200c01007387 */ /* 0x0005e20000100a00 */
[-C--:B------:R-:W-:Y:S01]  /*52a0*/  LEA.HI.X.SX32 R5, R66, R21.reuse, 0x2, P4 ;  /* 0x0000001542057211 */ /* 0x080fe200020f16ff */
[----:B------:R-:W-:Y:S01]  /*52b0*/  IMAD R66, R22, UR4, RZ ;  /* 0x0000000416427c24 */ /* 0x000fe2000f8e02ff */
[-C--:B------:R-:W-:Y:S01]  /*52c0*/  LEA R10, P4, R68, R104.reuse, 0x2 ;  /* 0x00000068440a7211 */ /* 0x080fe200078810ff */
[----:B------:R-:W-:Y:S01]  /*52d0*/  STL.64 [R1+0x28], R6 ;  /* 0x0000280601007387 */ /* 0x000fe20000100a00 */
[-C--:B-1----:R-:W-:Y:S02]  /*52e0*/  LEA R8, P6, R90, R104.reuse, 0x2 ;  /* 0x000000685a087211 */ /* 0x082fe400078c10ff */
[-C--:B------:R-:W-:Y:S01]  /*52f0*/  LEA.HI.X.SX32 R11, R68, R21.reuse, 0x2, P4 ;  /* 0x00000015440b7211 */ /* 0x080fe200020f16ff */
[----:B------:R1:W-:Y:S01]  /*5300*/  STL.64 [R1+0x228], R6 ;  /* 0x0002280601007387 */ /* 0x0003e20000100a00 */
[----:B------:R-:W-:Y:S01]  /*5310*/  LEA.HI.X.SX32 R9, R90, R21, 0x2, P6 ;  /* 0x000000155a097211 */ /* 0x000fe200030f16ff */
[----:B------:R-:W-:Y:S01]  /*5320*/  IMAD R68, R18, UR4, RZ ;  /* 0x0000000412447c24 */ /* 0x000fe2000f8e02ff */
[----:B------:R-:W-:Y:S01]  /*5330*/  LEA R238, P6, R89, R104, 0x2 ;  /* 0x0000006859ee7211 */ /* 0x000fe200078c10ff */
[----:B--2---:R-:W-:-:S02]  /*5340*/  IMAD R13, R43, UR4, RZ ;  /* 0x000000042b0d7c24 */ /* 0x004fc4000f8e02ff */
[----:B------:R2:W-:Y:S01]  /*5350*/  STL.64 [R1+0x230], R8 ;  /* 0x0002300801007387 */ /* 0x0005e20000100a00 */
[-C--:B------:R-:W-:Y:S01]  /*5360*/  LEA.HI.X.SX32 R239, R89, R21.reuse, 0x2, P6 ;  /* 0x0000001559ef7211 */ /* 0x080fe200030f16ff */
[----:B------:R-:W-:Y:S01]  /*5370*/  IMAD R12, R51, UR4, RZ ;  /* 0x00000004330c7c24 */ /* 0x000fe2000f8e02ff */
[-C--:B------:R-:W-:Y:S01]  /*5380*/  LEA R240, P6, R88, R104.reuse, 0x2 ;  /* 0x0000006858f07211 */ /* 0x080fe200078c10ff */
[----:B------:R-:W-:Y:S01]  /*5390*/  STL [R1+0x114], R64 ;  /* 0x0001144001007387 */ /* 0x000fe20000100800 */
[-C--:B-1----:R-:W-:Y:S02]  /*53a0*/  LEA R6, P4, R70, R104.reuse, 0x2 ;  /* 0x0000006846067211 */ /* 0x082fe400078810ff */
[-C--:B------:R-:W-:Y:S01]  /*53b0*/  LEA.HI.X.SX32 R241, R88, R21.reuse, 0x2, P6 ;  /* 0x0000001558f17211 */ /* 0x080fe200030f16ff */
[----:B------:R1:W-:Y:S01]  /*53c0*/  STL.64 [R1+0x238], R4 ;  /* 0x0002380401007387 */ /* 0x0003e20000100a00 */
[-C--:B------:R-:W-:Y:S02]  /*53d0*/  LEA R242, P6, R86, R104.reuse, 0x2 ;  /* 0x0000006856f27211 */ /* 0x080fe400078c10ff */
[-C--:B------:R-:W-:Y:S01]  /*53e0*/  LEA.HI.X.SX32 R7, R70, R21.reuse, 0x2, P4 ;  /* 0x0000001546077211 */ /* 0x080fe200020f16ff */
[----:B------:R-:W-:Y:S01]  /*53f0*/  IMAD R70, R19, UR4, RZ ;  /* 0x0000000413467c24 */ /* 0x000fe2000f8e02ff */
[-C--:B------:R-:W-:Y:S01]  /*5400*/  LEA R18, P4, R85, R104.reuse, 0x2 ;  /* 0x0000006855127211 */ /* 0x080fe200078810ff */
[----:B--2---:R-:W-:Y:S01]  /*5410*/  IMAD R9, R31, UR4, RZ ;  /* 0x000000041f097c24 */ /* 0x004fe2000f8e02ff */
[-C--:B------:R-:W-:Y:S01]  /*5420*/  LEA.HI.X.SX32 R243, R86, R21.reuse, 0x2, P6 ;  /* 0x0000001556f37211 */ /* 0x080fe200030f16ff */
[----:B------:R-:W-:Y:S01]  /*5430*/  STL [R1+0x110], R66 ;  /* 0x0001104201007387 */ /* 0x000fe20000100800 */
[-C--:B------:R-:W-:Y:S01]  /*5440*/  LEA R22, P6, R84, R104.reuse, 0x2 ;  /* 0x0000006854167211 */ /* 0x080fe200078c10ff */
[----:B------:R-:W-:Y:S01]  /*5450*/  IMAD R8, R47, UR4, RZ ;  /* 0x000000042f087c24 */ /* 0x000fe2000f8e02ff */
[-C--:B------:R-:W-:Y:S01]  /*5460*/  LEA.HI.X.SX32 R19, R85, R21.reuse, 0x2, P4 ;  /* 0x0000001555137211 */ /* 0x080fe200020f16ff */
[----:B-1----:R-:W-:Y:S01]  /*5470*/  IMAD R5, R23, UR4, RZ ;  /* 0x0000000417057c24 */ /* 0x002fe2000f8e02ff */
[-C--:B------:R-:W-:Y:S01]  /*5480*/  LEA R24, P4, R74, R104.reuse, 0x2 ;  /* 0x000000684a187211 */ /* 0x080fe200078810ff */
[----:B------:R-:W-:Y:S01]  /*5490*/  STL.64 [R1+0x20], R238 ;  /* 0x000020ee01007387 */ /* 0x000fe20000100a00 */
[-C--:B------:R-:W-:Y:S01]  /*54a0*/  LEA.HI.X.SX32 R23, R84, R21.reuse, 0x2, P6 ;  /* 0x0000001554177211 */ /* 0x080fe200030f16ff */
[----:B------:R-:W-:Y:S01]  /*54b0*/  IMAD R4, R55, UR4, RZ ;  /* 0x0000000437047c24 */ /* 0x000fe2000f8e02ff */
[-C--:B------:R-:W-:Y:S01]  /*54c0*/  LEA R26, P6, R82, R104.reuse, 0x2 ;  /* 0x00000068521a7211 */ /* 0x080fe200078c10ff */
[----:B------:R-:W-:Y:S01]  /*54d0*/  STL.64 [R1+0x18], R10 ;  /* 0x0000180a01007387 */ /* 0x000fe20000100a00 */
[-C--:B------:R-:W-:Y:S01]  /*54e0*/  LEA.HI.X.SX32 R25, R74, R21.reuse, 0x2, P4 ;  /* 0x000000154a197211 */ /* 0x080fe200020f16ff */
[----:B------:R-:W-:Y:S01]  /*54f0*/  IMAD R74, R27, UR4, RZ ;  /* 0x000000041b4a7c24 */ /* 0x000fe2000f8e02ff */
[----:B------:R-:W-:Y:S01]  /*5500*/  LEA R28, P4, R81, R104, 0x2 ;  /* 0x00000068511c7211 */ /* 0x000fe200078810ff */
[----:B------:R1:W-:Y:S01]  /*5510*/  STL.64 [R1+0x250], R10 ;  /* 0x0002500a01007387 */ /* 0x0003e20000100a00 */
[----:B------:R-:W-:-:S02]  /*5520*/  LEA.HI.X.SX32 R27, R82, R21, 0x2, P6 ;  /* 0x00000015521b7211 */ /* 0x000fc400030f16ff */
[-C--:B------:R-:W-:Y:S01]  /*5530*/  LEA R30, P6, R80, R104.reuse, 0x2 ;  /* 0x00000068501e7211 */ /* 0x080fe200078c10ff */
[----:B------:R-:W-:Y:S01]  /*5540*/  STL [R1+0x10c], R68 ;  /* 0x00010c4401007387 */ /* 0x000fe20000100800 */
[-C--:B------:R-:W-:Y:S02]  /*5550*/  LEA.HI.X.SX32 R29, R81, R21.reuse, 0x2, P4 ;  /* 0x00000015511d7211 */ /* 0x080fe400020f16ff */
[-C--:B------:R-:W-:Y:S01]  /*5560*/  LEA R32, P4, R14, R104.reuse, 0x2 ;  /* 0x000000680e207211 */ /* 0x080fe200078810ff */
[----:B------:R-:W-:Y:S01]  /*5570*/  STL.64 [R1+0x10], R240 ;  /* 0x000010f001007387 */ /* 0x000fe20000100a00 */
[-C--:B------:R-:W-:Y:S02]  /*5580*/  LEA.HI.X.SX32 R31, R80, R21.reuse, 0x2, P6 ;  /* 0x00000015501f7211 */ /* 0x080fe400030f16ff */
[-C--:B------:R-:W-:Y:S01]  /*5590*/  LEA R34, P6, R78, R104.reuse, 0x2 ;  /* 0x000000684e227211 */ /* 0x080fe200078c10ff */
[----:B------:R2:W-:Y:S01]  /*55a0*/  STL.64 [R1+0x240], R240 ;  /* 0x000240f001007387 */ /* 0x0005e20000100a00 */
[-C--:B------:R-:W-:Y:S01]  /*55b0*/  LEA.HI.X.SX32 R33, R14, R21.reuse, 0x2, P4 ;  /* 0x000000150e217211 */ /* 0x080fe200020f16ff */
[----:B------:R-:W-:Y:S01]  /*55c0*/  IMAD R14, R35, UR4, RZ ;  /* 0x00000004230e7c24 */ /* 0x000fe2000f8e02ff */
[-C--:B------:R-:W-:Y:S01]  /*55d0*/  LEA R36, P4, R77, R104.reuse, 0x2 ;  /* 0x000000684d247211 */ /* 0x080fe200078810ff */
[----:B------:R-:W-:Y:S01]  /*55e0*/  STL.64 [R1+0x8], R6 ;  /* 0x0000080601007387 */ /* 0x000fe20000100a00 */
[-C--:B------:R-:W-:Y:S01]  /*55f0*/  LEA.HI.X.SX32 R35, R78, R21.reuse, 0x2, P6 ;  /* 0x000000154e237211 */ /* 0x080fe200030f16ff */
[----:B-1----:R-:W-:Y:S01]  /*5600*/  IMAD R11, R59, UR4, RZ ;  /* 0x000000043b0b7c24 */ /* 0x002fe2000f8e02ff */
[-C--:B------:R-:W-:Y:S01]  /*5610*/  LEA R38, P6, R76, R104.reuse, 0x2 ;  /* 0x000000684c267211 */ /* 0x080fe200078c10ff */
[----:B------:R1:W-:Y:S01]  /*5620*/  STL.64 [R1+0x248], R6 ;  /* 0x0002480601007387 */ /* 0x0003e20000100a00 */
[----:B------:R-:W-:Y:S01]  /*5630*/  LEA.HI.X.SX32 R37, R77, R21, 0x2, P4 ;  /* 0x000000154d257211 */ /* 0x000fe200020f16ff */
[----:B------:R-:W-:Y:S01]  /*5640*/  IMAD R10, R67, UR4, RZ ;  /* 0x00000004430a7c24 */ /* 0x000fe2000f8e02ff */
[----:B------:R-:W-:Y:S01]  /*5650*/  LEA R40, P4, R73, R104, 0x2 ;  /* 0x0000006849287211 */ /* 0x000fe200078810ff */
[----:B------:R3:W-:Y:S01]  /*5660*/  STL [R1+0x108], R70 ;  /* 0x0001084601007387 */ /* 0x0007e20000100800 */
[----:B--2---:R-:W-:-:S02]  /*5670*/  LOP3.LUT R241, R3, 0x22, RZ, 0xfc, !PT ;  /* 0x0000002203f17812 */ /* 0x004fc400078efcff */
[-C--:B------:R-:W-:Y:S01]  /*5680*/  LEA.HI.X.SX32 R41, R73, R21.reuse, 0x2, P4 ;  /* 0x0000001549297211 */ /* 0x080fe200020f16ff */
[----:B------:R-:W-:Y:S01]  /*5690*/  STL.64 [R1], R242 ;  /* 0x000000f201007387 */ /* 0x000fe20000100a00 */
[-C--:B------:R-:W-:Y:S01]  /*56a0*/  LEA R44, P4, R69, R104.reuse, 0x2 ;  /* 0x00000068452c7211 */ /* 0x080fe200078810ff */
[----:B-1----:R-:W-:Y:S01]  /*56b0*/  IMAD R6, R39, UR4, RZ ;  /* 0x0000000427067c24 */ /* 0x002fe2000f8e02ff */
[-C--:B------:R-:W-:Y:S01]  /*56c0*/  LEA.HI.X.SX32 R39, R76, R21.reuse, 0x2, P6 ;  /* 0x000000154c277211 */ /* 0x080fe200030f16ff */
[----:B------:R-:W-:Y:S01]  /*56d0*/  IMAD R7, R63, UR4, RZ ;  /* 0x000000043f077c24 */ /* 0x000fe2000f8e02ff */
[CC--:B------:R-:W-:Y:S01]  /*56e0*/  LEA R42, P6, R72.reuse, R104.reuse, 0x2 ;  /* 0x00000068482a7211 */ /* 0x0c0fe200078c10ff */
[----:B------:R1:W-:Y:S01]  /*56f0*/  STL [R1+0x104], R5 ;  /* 0x0001040501007387 */ /* 0x0003e20000100800 */
[-C--:B------:R-:W-:Y:S02]  /*5700*/  LEA.HI.X.SX32 R45, R69, R21.reuse, 0x2, P4 ;  /* 0x00000015452d7211 */ /* 0x080fe400020f16ff */
[----:B------:R-:W-:Y:S01]  /*5710*/  LEA.HI.X.SX32 R43, R72, R21, 0x2, P6 ;  /* 0x00000015482b7211 */ /* 0x000fe200030f16ff */
[----:B------:R2:W-:Y:S01]  /*5720*/  STL [R1+0x100], R74 ;  /* 0x0001004a01007387 */ /* 0x0005e20000100800 */
[----:B------:R-:W-:-:S02]  /*5730*/  LEA R46, P6, R65, R104, 0x2 ;  /* 0x00000068412e7211 */ /* 0x000fc400078c10ff */
[-C--:B------:R-:W-:Y:S01]  /*5740*/  LEA R48, P4, R61, R104.reuse, 0x2 ;  /* 0x000000683d307211 */ /* 0x080fe200078810ff */
[----:B------:R4:W-:Y:S01]  /*5750*/  STL [R1+0xfc], R9 ;  /* 0x0000fc0901007387 */ /* 0x0009e20000100800 */
[-C--:B------:R-:W-:Y:S02]  /*5760*/  LEA.HI.X.SX32 R47, R65, R21.reuse, 0x2, P6 ;  /* 0x00000015412f7211 */ /* 0x080fe400030f16ff */
[-C--:B------:R-:W-:Y:S01]  /*5770*/  LEA R50, P6, R57, R104.reuse, 0x2 ;  /* 0x0000006839327211 */ /* 0x080fe200078c10ff */
[----:B------:R-:W-:Y:S01]  /*5780*/  STL [R1+0xf8], R14 ;  /* 0x0000f80e01007387 */ /* 0x000fe20000100800 */
[-C--:B------:R-:W-:Y:S02]  /*5790*/  LEA.HI.X.SX32 R49, R61, R21.reuse, 0x2, P4 ;  /* 0x000000153d317211 */ /* 0x080fe400020f16ff */
[----:B------:R-:W-:Y:S01]  /*57a0*/  LEA R52, P4, R56, R104, 0x2 ;  /* 0x0000006838347211 */ /* 0x000fe200078810ff */
[----:B------:R4:W-:Y:S01]  /*57b0*/  STL [R1+0xf4], R6 ;  /* 0x0000f40601007387 */ /* 0x0009e20000100800 */
[----:B------:R-:W-:-:S02]  /*57c0*/  LEA.HI.X.SX32 R51, R57, R21, 0x2, P6 ;  /* 0x0000001539337211 */ /* 0x000fc400030f16ff */
[-C--:B------:R-:W-:Y:S01]  /*57d0*/  LEA R54, P6, R58, R104.reuse, 0x2 ;  /* 0x000000683a367211 */ /* 0x080fe200078c10ff */
[----:B------:R-:W-:Y:S01]  /*57e0*/  STL [R1+0xf0], R13 ;  /* 0x0000f00d01007387 */ /* 0x000fe20000100800 */
[-C--:B------:R-:W-:Y:S02]  /*57f0*/  LEA.HI.X.SX32 R53, R56, R21.reuse, 0x2, P4 ;  /* 0x0000001538357211 */ /* 0x080fe400020f16ff */
[-C--:B------:R-:W-:Y:S01]  /*5800*/  LEA R56, P4, R60, R104.reuse, 0x2 ;  /* 0x000000683c387211 */ /* 0x080fe200078810ff */
[----:B------:R4:W-:Y:S01]  /*5810*/  STL [R1+0xec], R8 ;  /* 0x0000ec0801007387 */ /* 0x0009e20000100800 */
[-C--:B------:R-:W-:Y:S02]  /*5820*/  LEA.HI.X.SX32 R55, R58, R21.reuse, 0x2, P6 ;  /* 0x000000153a377211 */ /* 0x080fe400030f16ff */
[----:B------:R-:W-:Y:S01]  /*5830*/  LEA R58, P6, R62, R104, 0x2 ;  /* 0x000000683e3a7211 */ /* 0x000fe200078c10ff */
[----:B------:R-:W-:Y:S01]  /*5840*/  STL [R1+0xe8], R12 ;  /* 0x0000e80c01007387 */ /* 0x000fe20000100800 */
[----:B------:R-:W-:-:S02]  /*5850*/  LEA.HI.X.SX32 R57, R60, R21, 0x2, P4 ;  /* 0x000000153c397211 */ /* 0x000fc400020f16ff */
        /* <DEDUP_REMOVED lines=12> */
[CC--:B------:R-:W-:Y:S02]  /*5920*/  LEA R68, P4, R5.reuse, R104.reuse, 0x2 ;  /* 0x0000006805447211 */ /* 0x0c0fe400078810ff */
[-C--:B------:R-:W-:Y:S02]  /*5930*/  LEA.HI.X.SX32 R67, R70, R21.reuse, 0x2, P6 ;  /* 0x0000001546437211 */ /* 0x080fe400030f16ff */
[-C--:B---3--:R-:W-:Y:S02]  /*5940*/  LEA R70, P6, R74, R104.reuse, 0x2 ;  /* 0x000000684a467211 */ /* 0x088fe400078c10ff */
[----:B------:R-:W-:Y:S01]  /*5950*/  LEA.HI.X.SX32 R69, R5, R21, 0x2, P4 ;  /* 0x0000001505457211 */ /* 0x000fe200020f16ff */
[----:B-1----:R-:W-:Y:S01]  /*5960*/  IMAD R5, R71, UR4, RZ ;  /* 0x0000000447057c24 */ /* 0x002fe2000f8e02ff */
[----:B------:R-:W-:-:S02]  /*5970*/  LEA R72, P4, R9, R104, 0x2 ;  /* 0x0000006809487211 */ /* 0x000fc400078810ff */
[-C--:B------:R-:W-:Y:S02]  /*5980*/  LEA.HI.X.SX32 R71, R74, R21.reuse, 0x2, P6 ;  /* 0x000000154a477211 */ /* 0x080fe400030f16ff */
[-C--:B--2---:R-:W-:Y:S01]  /*5990*/  LEA R74, P6, R14, R104.reuse, 0x2 ;  /* 0x000000680e4a7211 */ /* 0x084fe200078c10ff */
[----:B------:R1:W-:Y:S01]  /*59a0*/  STL [R1+0xd4], R5 ;  /* 0x0000d40501007387 */ /* 0x0003e20000100800 */
[-C--:B------:R-:W-:Y:S01]  /*59b0*/  LEA.HI.X.SX32 R73, R9, R21.reuse, 0x2, P4 ;  /* 0x0000001509497211 */ /* 0x080fe200020f16ff */
[----:B----4-:R-:W-:Y:S01]  /*59c0*/  IMAD R9, R75, UR4, RZ ;  /* 0x000000044b097c24 */ /* 0x010fe2000f8e02ff */
[-C--:B------:R-:W-:Y:S02]  /*59d0*/  LEA R76, P4, R6, R104.reuse, 0x2 ;  /* 0x00000068064c7211 */ /* 0x080fe400078810ff */
[-C--:B------:R-:W-:Y:S02]  /*59e0*/  LEA.HI.X.SX32 R75, R14, R21.reuse, 0x2, P6 ;  /* 0x000000150e4b7211 */ /* 0x080fe400030f16ff */
[-C--:B------:R-:W-:Y:S01]  /*59f0*/  LEA R78, P6, R13, R104.reuse, 0x2 ;  /* 0x000000680d4e7211 */ /* 0x080fe200078c10ff */
[----:B------:R-:W-:Y:S01]  /*5a00*/  STL [R1+0xd0], R9 ;  /* 0x0000d00901007387 */ /* 0x000fe20000100800 */
[----:B------:R-:W-:Y:S01]  /*5a10*/  LEA.HI.X.SX32 R77, R6, R21, 0x2, P4 ;  /* 0x00000015064d7211 */ /* 0x000fe200020f16ff */
[----:B------:R-:W-:Y:S01]  /*5a20*/  IMAD R6, R79, UR4, RZ ;  /* 0x000000044f067c24 */ /* 0x000fe2000f8e02ff */
[----:B------:R-:W-:-:S02]  /*5a30*/  LEA R80, P4, R8, R104, 0x2 ;  /* 0x0000006808507211 */ /* 0x000fc400078810ff */
[-C--:B------:R-:W-:Y:S02]  /*5a40*/  LEA.HI.X.SX32 R79, R13, R21.reuse, 0x2, P6 ;  /* 0x000000150d4f7211 */ /* 0x080fe400030f16ff */
[-C--:B------:R-:W-:Y:S01]  /*5a50*/  LEA R82, P6, R12, R104.reuse, 0x2 ;  /* 0x000000680c527211 */ /* 0x080fe200078c10ff */
[----:B------:R2:W-:Y:S01]  /*5a60*/  STL [R1+0xcc], R6 ;  /* 0x0000cc0601007387 */ /* 0x0005e20000100800 */
[-C--:B------:R-:W-:Y:S01]  /*5a70*/  LEA.HI.X.SX32 R81, R8, R21.reuse, 0x2, P4 ;  /* 0x0000001508517211 */ /* 0x080fe200020f16ff */
[----:B------:R-:W-:Y:S01]  /*5a80*/  IMAD R8, R83, UR4, RZ ;  /* 0x0000000453087c24 */ /* 0x000fe2000f8e02ff */
[-C--:B------:R-:W-:Y:S02]  /*5a90*/  LEA R84, P4, R4, R104.reuse, 0x2 ;  /* 0x0000006804547211 */ /* 0x080fe400078810ff */
[-C--:B------:R-:W-:Y:S02]  /*5aa0*/  LEA.HI.X.SX32 R83, R12, R21.reuse, 0x2, P6 ;  /* 0x000000150c537211 */ /* 0x080fe400030f16ff */
[-C--:B------:R-:W-:Y:S01]  /*5ab0*/  LEA R86, P6, R11, R104.reuse, 0x2 ;  /* 0x000000680b567211 */ /* 0x080fe200078c10ff */
[----:B------:R-:W-:Y:S01]  /*5ac0*/  STL [R1+0xc8], R8 ;  /* 0x0000c80801007387 */ /* 0x000fe20000100800 */
[-C--:B------:R-:W-:Y:S01]  /*5ad0*/  LEA.HI.X.SX32 R85, R4, R21.reuse, 0x2, P4 ;  /* 0x0000001504557211 */ /* 0x080fe200020f16ff */
[----:B------:R-:W-:Y:S01]  /*5ae0*/  IMAD R4, R87, UR4, RZ ;  /* 0x0000000457047c24 */ /* 0x000fe2000f8e02ff */
[----:B------:R-:W-:Y:S01]  /*5af0*/  LEA R88, P4, R7, R104, 0x2 ;  /* 0x0000006807587211 */ /* 0x000fe200078810ff */
[----:B------:R-:W3:Y:S01]  /*5b00*/  S2R R12, SR_TID.X ;  /* 0x00000000000c7919 */ /* 0x000ee20000002100 */
[----:B------:R-:W-:-:S02]  /*5b10*/  LEA.HI.X.SX32 R87, R11, R21, 0x2, P6 ;  /* 0x000000150b577211 */ /* 0x000fc400030f16ff */
[CC--:B------:R-:W-:Y:S01]  /*5b20*/  LEA R90, P6, R10.reuse, R104.reuse, 0x2 ;  /* 0x000000680a5a7211 */ /* 0x0c0fe200078c10ff */
[----:B------:R4:W-:Y:S01]  /*5b30*/  STL [R1+0xc4], R4 ;  /* 0x0000c40401007387 */ /* 0x0009e20000100800 */
[-C--:B------:R-:W-:Y:S01]  /*5b40*/  LEA.HI.X.SX32 R89, R7, R21.reuse, 0x2, P4 ;  /* 0x0000001507597211 */ /* 0x080fe200020f16ff */
[----:B------:R-:W-:Y:S01]  /*5b50*/  IMAD R7, R91, UR4, RZ ;  /* 0x000000045b077c24 */ /* 0x000fe2000f8e02ff */
[-C--:B------:R-:W-:Y:S02]  /*5b60*/  LEA R92, P4, R5, R104.reuse, 0x2 ;  /* 0x00000068055c7211 */ /* 0x080fe400078810ff */
[-C--:B------:R-:W-:Y:S02]  /*5b70*/  LEA.HI.X.SX32 R91, R10, R21.reuse, 0x2, P6 ;  /* 0x000000150a5b7211 */ /* 0x080fe400030f16ff */
[-C--:B------:R-:W-:Y:S01]  /*5b80*/  LEA R94, P6, R9, R104.reuse, 0x2 ;  /* 0x00000068095e7211 */ /* 0x080fe200078c10ff */
[----:B------:R4:W-:Y:S01]  /*5b90*/  STL [R1+0xc0], R7 ;  /* 0x0000c00701007387 */ /* 0x0009e20000100800 */
[-C--:B------:R-:W-:Y:S01]  /*5ba0*/  LEA.HI.X.SX32 R93, R5, R21.reuse, 0x2, P4 ;  /* 0x00000015055d7211 */ /* 0x080fe200020f16ff */
[----:B-1----:R-:W-:Y:S01]  /*5bb0*/  IMAD R5, R95, UR4, RZ ;  /* 0x000000045f057c24 */ /* 0x002fe2000f8e02ff */
[----:B------:R-:W-:Y:S01]  /*5bc0*/  LEA R96, P4, R6, R104, 0x2 ;  /* 0x0000006806607211 */ /* 0x000fe200078810ff */
[----:B------:R-:W-:Y:S01]  /*5bd0*/  ULDC UR4, c[0x0][0x230] ;  /* 0x00008c0000047ab9 */ /* 0x000fe20000000800 */
[----:B------:R-:W-:-:S02]  /*5be0*/  LEA.HI.X.SX32 R95, R9, R21, 0x2, P6 ;  /* 0x00000015095f7211 */ /* 0x000fc400030f16ff */
[-C--:B------:R-:W-:Y:S01]  /*5bf0*/  LEA R98, P6, R8, R104.reuse, 0x2 ;  /* 0x0000006808627211 */ /* 0x080fe200078c10ff */
[----:B------:R1:W-:Y:S01]  /*5c00*/  STL [R1+0xbc], R5 ;  /* 0x0000bc0501007387 */ /* 0x0003e20000100800 */
[-C--:B------:R-:W-:Y:S02]  /*5c10*/  LEA.HI.X.SX32 R97, R6, R21.reuse, 0x2, P4 ;  /* 0x0000001506617211 */ /* 0x080fe400020f16ff */
[-C--:B------:R-:W-:Y:S01]  /*5c20*/  LEA R100, P4, R4, R104.reuse, 0x2 ;  /* 0x0000006804647211 */ /* 0x080fe200078810ff */
[----:B------:R3:W-:Y:S01]  /*5c30*/  STL [R1+0x20c], R191 ;  /* 0x00020cbf01007387 */ /* 0x0007e20000100800 */
[----:B------:R-:W-:Y:S02]  /*5c40*/  LEA.HI.X.SX32 R99, R8, R21, 0x2, P6 ;  /* 0x0000001508637211 */ /* 0x000fe400030f16ff */
[----:B------:R-:W-:Y:S01]  /*5c50*/  LEA R102, P6, R7, R104, 0x2 ;  /* 0x0000006807667211 */ /* 0x000fe200078c10ff */
[----:B------:R3:W-:Y:S01]  /*5c60*/  STL [R1+0x208], R221 ;  /* 0x000208dd01007387 */ /* 0x0007e20000100800 */
[----:B------:R-:W-:-:S02]  /*5c70*/  LOP3.LUT R13, R3, 0x20, RZ, 0xfc, !PT ;  /* 0x00000020030d7812 */ /* 0x000fc400078efcff */
[-C--:B------:R-:W-:Y:S01]  /*5c80*/  LEA.HI.X.SX32 R101, R4, R21.reuse, 0x2, P4 ;  /* 0x0000001504657211 */ /* 0x080fe200020f16ff */
[----:B------:R3:W-:Y:S01]  /*5c90*/  STL [R1+0x204], R141 ;  /* 0x0002048d01007387 */ /* 0x0007e20000100800 */
[----:B------:R-:W-:Y:S02]  /*5ca0*/  LEA R104, P4, R5, R104, 0x2 ;  /* 0x0000006805687211 */ /* 0x000fe400078810ff */
[-C--:B------:R-:W-:Y:S01]  /*5cb0*/  LEA.HI.X.SX32 R103, R7, R21.reuse, 0x2, P6 ;  /* 0x0000001507677211 */ /* 0x080fe200030f16ff */
[----:B------:R-:W3:Y:S01]  /*5cc0*/  LDL.64 R10, [R1+0x40] ;  /* 0x00004000010a7983 */ /* 0x000ee20000100a00 */
[----:B------:R-:W-:Y:S01]  /*5cd0*/  ISETP.GE.AND P6, PT, R13, UR5, PT ;  /* 0x000000050d007c0c */ /* 0x000fe2000bfc6270 */
[----:B------:R-:W-:Y:S01]  /*5ce0*/  ULDC UR5, c[0x0][0x230] ;  /* 0x00008c0000057ab9 */ /* 0x000fe20000000800 */
[----:B--2---:R-:W-:Y:S02]  /*5cf0*/  LOP3.LUT R6, R3, 0x40, RZ, 0xfc, !PT ;  /* 0x0000004003067812 */ /* 0x004fe400078efcff */
[----:B------:R-:W-:-:S02]  /*5d00*/  LEA.HI.X.SX32 R105, R5, R21, 0x2, P4 ;  /* 0x0000001505697211 */ /* 0x000fc400020f16ff */
[----:B------:R-:W-:Y:S01]  /*5d10*/  ISETP.GE.AND P4, PT, R241, UR6, PT ;  /* 0x00000006f1007c0c */ /* 0x000fe2000bf86270 */
[----:B------:R-:W-:Y:S01]  /*5d20*/  ULDC UR6, c[0x0][0x230] ;  /* 0x00008c0000067ab9 */ /* 0x000fe20000000800 */
[C---:B------:R-:W-:Y:S02]  /*5d30*/  SEL R21, R15.reuse, RZ, !P6 ;  /* 0x000000ff0f157207 */ /* 0x040fe40007000000 */
[----:B------:R-:W-:Y:S01]  /*5d40*/  ISETP.GE.AND P6, PT, R6, UR7, PT ;  /* 0x0000000706007c0c */ /* 0x000fe2000bfc6270 */
[----:B------:R-:W-:Y:S01]  /*5d50*/  ULDC UR7, c[0x0][0x230] ;  /* 0x00008c0000077ab9 */ /* 0x000fe20000000800 */
[----:B------:R-:W-:Y:S02]  /*5d60*/  SEL R161, R15, RZ, !P4 ;  /* 0x000000ff0fa17207 */ /* 0x000fe40006000000 */
[----:B------:R-:W-:Y:S02]  /*5d70*/  ISETP.NE.U32.AND P4, PT, R21, RZ, PT ;  /* 0x000000ff1500720c */ /* 0x000fe40003f85070 */
[----:B------:R-:W-:-:S02]  /*5d80*/  SEL R160, R15, RZ, !P6 ;  /* 0x000000ff0fa07207 */ /* 0x000fc40007000000 */
[----:B------:R-:W-:Y:S02]  /*5d90*/  ISETP.NE.U32.AND P6, PT, R161, RZ, PT ;  /* 0x000000ffa100720c */ /* 0x000fe40003fc5070 */
[C---:B----4-:R-:W-:Y:S02]  /*5da0*/  LOP3.LUT R4, R3.reuse, 0x42, RZ, 0xfc, !PT ;  /* 0x0000004203047812 */ /* 0x050fe400078efcff */
[C---:B------:R-:W-:Y:S02]  /*5db0*/  LOP3.LUT R7, R3.reuse, 0x60, RZ, 0xfc, !PT ;  /* 0x0000006003077812 */ /* 0x040fe400078efcff */
[----:B------:R-:W-:Y:S02]  /*5dc0*/  ISETP.GE.AND P3, PT, R4, UR8, PT ;  /* 0x0000000804007c0c */ /* 0x000fe4000bf66270 */
[----:B------:R-:W-:Y:S01]  /*5dd0*/  LOP3.LUT R4, R3, 0x62, RZ, 0xfc, !PT ;  /* 0x0000006203047812 */ /* 0x000fe200078efcff */
[----:B------:R-:W-:Y:S01]  /*5de0*/  LDGSTS.E [R247+0x2000], desc[UR16][R126.64], P4 ;  /* 0x020000007ef77fae */ /* 0x000fe2000a121850 */
[----:B------:R-:W-:-:S02]  /*5df0*/  SEL R21, R15, RZ, !P3 ;  /* 0x000000ff0f157207 */ /* 0x000fc40005800000 */
[----:B------:R-:W-:Y:S01]  /*5e00*/  ISETP.GE.AND P4, PT, R7, UR6, PT ;  /* 0x0000000607007c0c */ /* 0x000fe2000bf86270 */
[----:B------:R-:W-:Y:S01]  /*5e10*/  LDGSTS.E [R247+0x2008], desc[UR16][R128.64], P6 ;  /* 0x0200800080f77fae */ /* 0x000fe2000b121850 */
[----:B------:R-:W-:Y:S01]  /*5e20*/  ISETP.NE.U32.AND P3, PT, R160, RZ, PT ;  /* 0x000000ffa000720c */ /* 0x000fe20003f65070 */
[----:B------:R-:W-:Y:S01]  /*5e30*/  ULDC UR6, c[0x0][0x230] ;  /* 0x00008c0000067ab9 */ /* 0x000fe20000000800 */
[----:B------:R-:W-:Y:S02]  /*5e40*/  ISETP.NE.U32.AND P2, PT, R21, RZ, PT ;  /* 0x000000ff1500720c */ /* 0x000fe40003f45070 */
[----:B-1----:R-:W-:Y:S02]  /*5e50*/  LOP3.LUT R5, R3, 0x4, RZ, 0xfc, !PT ;  /* 0x0000000403057812 */ /* 0x002fe400078efcff */
[----:B------:R-:W-:Y:S01]  /*5e60*/  ISETP.GE.AND P6, PT, R4, UR7, PT ;  /* 0x0000000704007c0c */ /* 0x000fe2000bfc6270 */
[----:B------:R-:W-:Y:S01]  /*5e70*/  ULDC UR7, c[0x0][0x230] ;  /* 0x00008c0000077ab9 */ /* 0x000fe20000000800 */
[----:B------:R-:W-:-:S02]  /*5e80*/  SEL R21, R15, RZ, !P4 ;  /* 0x000000ff0f157207 */ /* 0x000fc40006000000 */
[----:B------:R-:W-:Y:S01]  /*5e90*/  ISETP.GE.AND P4, PT, R5, UR4, PT ;  /* 0x0000000405007c0c */ /* 0x000fe2000bf86270 */
[----:B------:R-:W-:Y:S01]  /*5ea0*/  ULDC UR4, c[0x0][0x230] ;  /* 0x00008c0000047ab9 */ /* 0x000fe20000000800 */
[----:B------:R-:W-:Y:S01]  /*5eb0*/  SEL R161, R15, RZ, !P6 ;  /* 0x000000ff0fa17207 */ /* 0x000fe20007000000 */
[----:B------:R-:W-:Y:S01]  /*5ec0*/  LDGSTS.E [R247+0x4000], desc[UR16][R154.64], P3 ;  /* 0x040000009af77fae */ /* 0x000fe20009921850 */
[----:B------:R-:W-:Y:S02]  /*5ed0*/  ISETP.NE.U32.AND P6, PT, R21, RZ, PT ;  /* 0x000000ff1500720c */ /* 0x000fe40003fc5070 */
[----:B------:R-:W-:Y:S01]  /*5ee0*/  LOP3.LUT R4, R3, 0x6, RZ, 0xfc, !PT ;  /* 0x0000000603047812 */ /* 0x000fe200078efcff */
[----:B------:R-:W-:Y:S01]  /*5ef0*/  LDGSTS.E [R247+0x4008], desc[UR16][R156.64], P2 ;  /* 0x040080009cf77fae */ /* 0x000fe20009121850 */
[----:B------:R-:W-:Y:S02]  /*5f00*/  SEL R160, R15, RZ, !P4 ;  /* 0x000000ff0fa07207 */ /* 0x000fe40006000000 */
[----:B------:R-:W-:-:S02]  /*5f10*/  ISETP.NE.U32.AND P4, PT, R161, RZ, PT ;  /* 0x000000ffa100720c */ /* 0x000fc40003f85070 */
[----:B------:R-:W-:Y:S01]  /*5f20*/  ISETP.GE.AND P3, PT, R4, UR5, PT ;  /* 0x0000000504007c0c */ /* 0x000fe2000bf66270 */
[----:B------:R-:W-:Y:S01]  /*5f30*/  ULDC UR5, c[0x0][0x230] ;  /* 0x00008c0000057ab9 */ /* 0x000fe20000000800 */
[----:B------:R-:W-:Y:S02]  /*5f40*/  LOP3.LUT R7, R3, 0x24, RZ, 0xfc, !PT ;  /* 0x0000002403077812 */ /* 0x000fe400078efcff */
[----:B------:R-:W-:Y:S01]  /*5f50*/  SEL R21, R15, RZ, !P3 ;  /* 0x000000ff0f157207 */ /* 0x000fe20005800000 */
[----:B------:R-:W-:Y:S01]  /*5f60*/  LDGSTS.E [R247+0x6000], desc[UR16][R182.64], P6 ;  /* 0x06000000b6f77fae */ /* 0x000fe2000b121850 */
[----:B------:R-:W-:Y:S02]  /*5f70*/  ISETP.NE.U32.AND P3, PT, R160, RZ, PT ;  /* 0x000000ffa000720c */ /* 0x000fe40003f65070 */
[----:B------:R-:W-:Y:S02]  /*5f80*/  LOP3.LUT R8, R3, 0x26, RZ, 0xfc, !PT ;  /* 0x0000002603087812 */ /* 0x000fe400078efcff */
[----:B------:R-:W-:Y:S01]  /*5f90*/  ISETP.GE.AND P6, PT, R7, UR4, PT ;  /* 0x0000000407007c0c */ /* 0x000fe2000bfc6270 */
[----:B------:R-:W-:Y:S01]  /*5fa0*/  LDGSTS.E [R247+0x6008], desc[UR16][R184.64], P4 ;  /* 0x06008000b8f77fae */ /* 0x000fe2000a121850 */
[----:B------:R-:W-:Y:S01]  /*5fb0*/  LOP3.LUT R7, R2, 0x10, RZ, 0x3c, !PT ;  /* 0x0000001002077812 */ /* 0x000fe200078e3cff */
[----:B------:R-:W-:Y:S01]  /*5fc0*/  ULDC UR4, c[0x0][0x230] ;  /* 0x00008c0000047ab9 */ /* 0x000fe20000000800 */
[----:B------:R-:W-:-:S02]  /*5fd0*/  LOP3.LUT R5, R3, 0x44, RZ, 0xfc, !PT ;  /* 0x0000004403057812 */ /* 0x000fc400078efcff */
[----:B------:R-:W-:Y:S01]  /*5fe0*/  ISETP.NE.U32.AND P2, PT, R21, RZ, PT ;  /* 0x000000ff1500720c */ /* 0x000fe20003f45070 */
[----:B------:R-:W-:Y:S01]  /*5ff0*/  IMAD.IADD R248, R244, 0x1, R7 ;  /* 0x00000001f4f87824 */ /* 0x000fe200078e0207 */
[----:B------:R-:W-:Y:S01]  /*6000*/  ISETP.GE.AND P4, PT, R8, UR5, PT ;  /* 0x0000000508007c0c */ /* 0x000fe2000bf86270 */
[----:B------:R-:W-:Y:S01]  /*6010*/  ULDC UR5, c[0x0][0x230] ;  /* 0x00008c0000057ab9 */ /* 0x000fe20000000800 */
[----:B------:R-:W-:Y:S02]  /*6020*/  SEL R21, R15, RZ, !P6 ;  /* 0x000000ff0f157207 */ /* 0x000fe40007000000 */
[----:B------:R-:W-:Y:S01]  /*6030*/  ISETP.GE.AND P6, PT, R5, UR6, PT ;  /* 0x0000000605007c0c */ /* 0x000fe2000bfc6270 */
[----:B------:R-:W-:Y:S01]  /*6040*/  LDGSTS.E [R248], desc[UR16][R212.64], P3 ;  /* 0x00000000d4f87fae */ /* 0x000fe20009921850 */
[----:B------:R-:W-:Y:S01]  /*6050*/  LOP3.LUT R4, R3, 0x46, RZ, 0xfc, !PT ;  /* 0x0000004603047812 */ /* 0x000fe200078efcff */
[----:B------:R-:W-:Y:S01]  /*6060*/  ULDC UR6, c[0x0][0x230] ;  /* 0x00008c0000067ab9 */ /* 0x000fe20000000800 */
[----:B------:R-:W-:-:S02]  /*6070*/  SEL R161, R15, RZ, !P4 ;  /* 0x000000ff0fa17207 */ /* 0x000fc40006000000 */
[----:B------:R-:W-:Y:S01]  /*6080*/  ISETP.NE.U32.AND P4, PT, R21, RZ, PT ;  /* 0x000000ff1500720c */ /* 0x000fe20003f85070 */
[----:B------:R-:W-:Y:S01]  /*6090*/  LDGSTS.E [R248+0x8], desc[UR16][R214.64], P2 ;  /* 0x00008000d6f87fae */ /* 0x000fe20009121850 */
[----:B------:R-:W-:Y:S02]  /*60a0*/  SEL R160, R15, RZ, !P6 ;  /* 0x000000ff0fa07207 */ /* 0x000fe40007000000 */
[----:B------:R-:W-:Y:S01]  /*60b0*/  ISETP.GE.AND P3, PT, R4, UR7, PT ;  /* 0x0000000704007c0c */ /* 0x000fe2000bf66270 */
[----:B------:R-:W-:Y:S01]  /*60c0*/  ULDC UR7, c[0x0][0x230] ;  /* 0x00008c0000077ab9 */ /* 0x000fe20000000800 */
[----:B------:R-:W-:Y:S02]  /*60d0*/  ISETP.NE.U32.AND P6, PT, R161, RZ, PT ;  /* 0x000000ffa100720c */ /* 0x000fe40003fc5070 */
[----:B------:R-:W-:Y:S02]  /*60e0*/  SEL R21, R15, RZ, !P3 ;  /* 0x000000ff0f157207 */ /* 0x000fe40005800000 */
[----:B------:R-:W-:-:S02]  /*60f0*/  ISETP.NE.U32.AND P3, PT, R160, RZ, PT ;  /* 0x000000ffa000720c */ /* 0x000fc40003f65070 */
[C---:B------:R-:W-:Y:S01]  /*6100*/  LOP3.LUT R7, R3.reuse, 0x64, RZ, 0xfc, !PT ;  /* 0x0000006403077812 */ /* 0x040fe200078efcff */
[----:B------:R-:W-:Y:S01]  /*6110*/  LDGSTS.E [R248+0x2000], desc[UR16][R130.64], P4 ;  /* 0x0200000082f87fae */ /* 0x000fe2000a121850 */
[----:B------:R-:W-:Y:S02]  /*6120*/  LOP3.LUT R4, R3, 0x66, RZ, 0xfc, !PT ;  /* 0x0000006603047812 */ /* 0x000fe400078efcff */
[----:B------:R-:W-:Y:S01]  /*6130*/  ISETP.GE.AND P4, PT, R7, UR6, PT ;  /* 0x0000000607007c0c */ /* 0x000fe2000bf86270 */
[----:B------:R-:W-:Y:S01]  /*6140*/  ULDC UR6, c[0x0][0x230] ;  /* 0x00008c0000067ab9 */ /* 0x000fe20000000800 */
[----:B------:R-:W-:Y:S01]  /*6150*/  LOP3.LUT R5, R3, 0x8, RZ, 0xfc, !PT ;  /* 0x0000000803057812 */ /* 0x000fe200078efcff */
[----:B------:R-:W-:Y:S01]  /*6160*/  LDGSTS.E [R248+0x2008], desc[UR16][R132.64], P6 ;  /* 0x0200800084f87fae */ /* 0x000fe2000b121850 */
[----:B------:R-:W-:Y:S02]  /*6170*/  ISETP.NE.U32.AND P2, PT, R21, RZ, PT ;  /* 0x000000ff1500720c */ /* 0x000fe40003f45070 */
[----:B------:R-:W-:Y:S01]  /*6180*/  ISETP.GE.AND P6, PT, R4, UR7, PT ;  /* 0x0000000704007c0c */ /* 0x000fe2000bfc6270 */
[----:B------:R-:W-:Y:S01]  /*6190*/  LDGSTS.E [R248+0x4000], desc[UR16][R158.64], P3 ;  /* 0x040000009ef87fae */ /* 0x000fe20009921850 */
[----:B------:R-:W-:Y:S01]  /*61a0*/  SEL R21, R15, RZ, !P4 ;  /* 0x000000ff0f157207 */ /* 0x000fe20006000000 */
[----:B------:R-:W-:Y:S01]  /*61b0*/  ULDC UR7, c[0x0][0x230] ;  /* 0x00008c0000077ab9 */ /* 0x000fe20000000800 */
[----:B------:R-:W-:Y:S01]  /*61c0*/  ISETP.GE.AND P4, PT, R5, UR4, PT ;  /* 0x0000000405007c0c */ /* 0x000fe2000bf86270 */
[----:B------:R-:W-:Y:S01]  /*61d0*/  ULDC UR4, c[0x0][0x230] ;  /* 0x00008c0000047ab9 */ /* 0x000fe20000000800 */
[----:B------:R-:W-:-:S02]  /*61e0*/  SEL R161, R15, RZ, !P6 ;  /* 0x000000ff0fa17207 */ /* 0x000fc40007000000 */
[----:B------:R-:W-:Y:S02]  /*61f0*/  ISETP.NE.U32.AND P3, PT, R21, RZ, PT ;  /* 0x000000ff1500720c */ /* 0x000fe40003f65070 */
[----:B------:R-:W-:Y:S01]  /*6200*/  SEL R160, R15, RZ, !P4 ;  /* 0x000000ff0fa07207 */ /* 0x000fe20006000000 */
[----:B------:R-:W-:Y:S01]  /*6210*/  LDGSTS.E [R248+0x4008], desc[UR16][R162.64], P2 ;  /* 0x04008000a2f87fae */ /* 0x000fe20009121850 */
[----:B------:R-:W-:Y:S02]  /*6220*/  ISETP.NE.U32.AND P4, PT, R161, RZ, PT ;  /* 0x000000ffa100720c */ /* 0x000fe40003f85070 */
[C---:B------:R-:W-:Y:S02]  /*6230*/  LOP3.LUT R4, R3.reuse, 0xa, RZ, 0xfc, !PT ;  /* 0x0000000a03047812 */ /* 0x040fe400078efcff */
[C---:B------:R-:W-:Y:S02]  /*6240*/  LOP3.LUT R7, R3.reuse, 0x2a, RZ, 0xfc, !PT ;  /* 0x0000002a03077812 */ /* 0x040fe400078efcff */
[----:B------:R-:W-:Y:S01]  /*6250*/  ISETP.GE.AND P6, PT, R4, UR5, PT ;  /* 0x0000000504007c0c */ /* 0x000fe2000bfc6270 */
[----:B------:R-:W-:Y:S01]  /*6260*/  ULDC UR5, c[0x0][0x230] ;  /* 0x00008c0000057ab9 */ /* 0x000fe20000000800 */
[----:B------:R-:W-:Y:S01]  /*6270*/  LOP3.LUT R4, R3, 0x28, RZ, 0xfc, !PT ;  /* 0x0000002803047812 */ /* 0x000fe200078efcff */
[----:B------:R-:W-:Y:S01]  /*6280*/  LDGSTS.E [R248+0x6000], desc[UR16][R186.64], P3 ;  /* 0x06000000baf87fae */ /* 0x000fe20009921850 */
[----:B------:R-:W-:-:S02]  /*6290*/  SEL R21, R15, RZ, !P6 ;  /* 0x000000ff0f157207 */ /* 0x000fc40007000000 */
[----:B------:R-:W-:Y:S01]  /*62a0*/  ISETP.GE.AND P3, PT, R4, UR4, PT ;  /* 0x0000000404007c0c */ /* 0x000fe2000bf66270 */
[----:B------:R-:W-:Y:S01]  /*62b0*/  LDGSTS.E [R248+0x6008], desc[UR16][R188.64], P4 ;  /* 0x06008000bcf87fae */ /* 0x000fe2000a121850 */
[----:B------:R-:W-:Y:S01]  /*62c0*/  ISETP.NE.U32.AND P6, PT, R21, RZ, PT ;  /* 0x000000ff1500720c */ /* 0x000fe20003fc5070 */
[----:B------:R-:W-:Y:S01]  /*62d0*/  ULDC UR4, c[0x0][0x230] ;  /* 0x00008c0000047ab9 */ /* 0x000fe20000000800 */
[----:B------:R-:W-:Y:S01]  /*62e0*/  ISETP.GE.AND P4, PT, R7, UR5, PT ;  /* 0x0000000507007c0c */ /* 0x000fe2000bf86270 */
[----:B------:R-:W-:Y:S01]  /*62f0*/  ULDC UR5, c[0x0][0x230] ;  /* 0x00008c0000057ab9 */ /* 0x000fe20000000800 */
[C---:B------:R-:W-:Y:S02]  /*6300*/  SEL R21, R15.reuse, RZ, !P3 ;  /* 0x000000ff0f157207 */ /* 0x040fe40005800000 */
[----:B------:R-:W-:Y:S02]  /*6310*/  ISETP.NE.U32.AND P2, PT, R160, RZ, PT ;  /* 0x000000ffa000720c */ /* 0x000fe40003f45070 */
[----:B------:R-:W-:-:S02]  /*6320*/  SEL R160, R15, RZ, !P4 ;  /* 0x000000ff0fa07207 */ /* 0x000fc40006000000 */
[----:B------:R-:W-:Y:S02]  /*6330*/  LOP3.LUT R4, R2, 0x20, RZ, 0x3c, !PT ;  /* 0x0000002002047812 */ /* 0x000fe400078e3cff */
[----:B------:R-:W-:Y:S02]  /*6340*/  ISETP.NE.U32.AND P4, PT, R21, RZ, PT ;  /* 0x000000ff1500720c */ /* 0x000fe40003f85070 */
[C---:B------:R-:W-:Y:S01]  /*6350*/  LOP3.LUT R5, R3.reuse, 0x48, RZ, 0xfc, !PT ;  /* 0x0000004803057812 */ /* 0x040fe200078efcff */
[----:B------:R-:W-:Y:S01]  /*6360*/  IMAD.IADD R249, R244, 0x1, R4 ;  /* 0x00000001f4f97824 */ /* 0x000fe200078e0204 */
[----:B------:R-:W-:Y:S02]  /*6370*/  LOP3.LUT R7, R3, 0x4a, RZ, 0xfc, !PT ;  /* 0x0000004a03077812 */ /* 0x000fe400078efcff */
[----:B------:R-:W-:Y:S01]  /*6380*/  ISETP.GE.AND P3, PT, R5, UR6, PT ;  /* 0x0000000605007c0c */ /* 0x000fe2000bf66270 */
[----:B------:R-:W-:Y:S01]  /*6390*/  ULDC UR6, c[0x0][0x230] ;  /* 0x00008c0000067ab9 */ /* 0x000fe20000000800 */
[----:B------:R-:W-:Y:S01]  /*63a0*/  LDGSTS.E [R249], desc[UR16][R216.64], P2 ;  /* 0x00000000d8f97fae */ /* 0x000fe20009121850 */
[----:B------:R-:W-:-:S02]  /*63b0*/  LOP3.LUT R4, R3, 0x68, RZ, 0xfc, !PT ;  /* 0x0000006803047812 */ /* 0x000fc400078efcff */
[----:B------:R-:W-:Y:S01]  /*63c0*/  SEL R21, R15, RZ, !P3 ;  /* 0x000000ff0f157207 */ /* 0x000fe20005800000 */
[----:B------:R-:W-:Y:S01]  /*63d0*/  LDGSTS.E [R249+0x8], desc[UR16][R218.64], P6 ;  /* 0x00008000daf97fae */ /* 0x000fe2000b121850 */
[----:B------:R-:W-:Y:S01]  /*63e0*/  ISETP.GE.AND P6, PT, R7, UR5, PT ;  /* 0x0000000507007c0c */ /* 0x000fe2000bfc6270 */
[----:B------:R-:W-:Y:S01]  /*63f0*/  ULDC UR5, c[0x0][0x230] ;  /* 0x00008c0000057ab9 */ /* 0x000fe20000000800 */
[----:B------:R-:W-:Y:S01]  /*6400*/  LOP3.LUT R5, R3, 0x6a, RZ, 0xfc, !PT ;  /* 0x0000006a03057812 */ /* 0x000fe200078efcff */
[----:B------:R-:W-:Y:S01]  /*6410*/  LDGSTS.E [R249+0x2000], desc[UR16][R134.64], P4 ;  /* 0x0200000086f97fae */ /* 0x000fe2000a121850 */
[----:B------:R-:W-:Y:S01]  /*6420*/  ISETP.GE.AND P4, PT, R4, UR6, PT ;  /* 0x0000000604007c0c */ /* 0x000fe2000bf86270 */
[----:B------:R-:W-:Y:S01]  /*6430*/  ULDC UR6, c[0x0][0x230] ;  /* 0x00008c0000067ab9 */ /* 0x000fe20000000800 */
[----:B------:R-:W-:Y:S02]  /*6440*/  ISETP.NE.U32.AND P2, PT, R21, RZ, PT ;  /* 0x000000ff1500720c */ /* 0x000fe40003f45070 */
[----:B------:R-:W-:-:S02]  /*6450*/  SEL R21, R15, RZ, !P6 ;  /* 0x000000ff0f157207 */ /* 0x000fc40007000000 */
[----:B------:R-:W-:Y:S02]  /*6460*/  ISETP.NE.U32.AND P3, PT, R160, RZ, PT ;  /* 0x000000ffa000720c */ /* 0x000fe40003f65070 */
[----:B------:R-:W-:Y:S01]  /*6470*/  ISETP.GE.AND P6, PT, R5, UR7, PT ;  /* 0x0000000705007c0c */ /* 0x000fe2000bfc6270 */
[----:B------:R-:W-:Y:S01]  /*6480*/  ULDC UR7, c[0x0][0x230] ;  /* 0x00008c0000077ab9 */ /* 0x000fe20000000800 */
[----:B------:R-:W-:Y:S02]  /*6490*/  SEL R161, R15, RZ, !P4 ;  /* 0x000000ff0fa17207 */ /* 0x000fe40006000000 */
[----:B------:R-:W-:Y:S02]  /*64a0*/  ISETP.NE.U32.AND P4, PT, R21, RZ, PT ;  /* 0x000000ff1500720c */ /* 0x000fe40003f85070 */
[----:B------:R-:W-:Y:S02]  /*64b0*/  SEL R160, R15, RZ, !P6 ;  /* 0x000000ff0fa07207 */ /* 0x000fe40007000000 */
[----:B------:R-:W-:-:S02]  /*64c0*/  ISETP.NE.U32.AND P6, PT, R161, RZ, PT ;  /* 0x000000ffa100720c */ /* 0x000fc40003fc5070 */
[C---:B------:R-:W-:Y:S01]  /*64d0*/  LOP3.LUT R4, R3.reuse, 0xc, RZ, 0xfc, !PT ;  /* 0x0000000c03047812 */ /* 0x040fe200078efcff */
[----:B------:R-:W-:Y:S01]  /*64e0*/  LDGSTS.E [R249+0x2008], desc[UR16][R136.64], P3 ;  /* 0x0200800088f97fae */ /* 0x000fe20009921850 */
[C---:B------:R-:W-:Y:S02]  /*64f0*/  LOP3.LUT R5, R3.reuse, 0x2c, RZ, 0xfc, !PT ;  /* 0x0000002c03057812 */ /* 0x040fe400078efcff */
[----:B------:R-:W-:Y:S01]  /*6500*/  ISETP.GE.AND P3, PT, R4, UR4, PT ;  /* 0x0000000404007c0c */ /* 0x000fe2000bf66270 */
[----:B------:R-:W-:Y:S01]  /*6510*/  LDGSTS.E [R249+0x4000], desc[UR16][R164.64], P2 ;  /* 0x04000000a4f97fae */ /* 0x000fe20009121850 */
[----:B------:R-:W-:Y:S01]  /*6520*/  LOP3.LUT R4, R3, 0x4c, RZ, 0xfc, !PT ;  /* 0x0000004c03047812 */ /* 0x000fe200078efcff */
[----:B------:R-:W-:Y:S01]  /*6530*/  ULDC UR4, c[0x0][0x230] ;  /* 0x00008c0000047ab9 */ /* 0x000fe20000000800 */
[----:B------:R-:W-:Y:S01]  /*6540*/  ISETP.NE.U32.AND P2, PT, R160, RZ, PT ;  /* 0x000000ffa000720c */ /* 0x000fe20003f45070 */
[----:B------:R-:W-:Y:S01]  /*6550*/  LDGSTS.E [R249+0x4008], desc[UR16][R166.64], P4 ;  /* 0x04008000a6f97fae */ /* 0x000fe2000a121850 */
[----:B------:R-:W-:Y:S01]  /*6560*/  ISETP.GE.AND P4, PT, R5, UR5, PT ;  /* 0x0000000505007c0c */ /* 0x000fe2000bf86270 */
[----:B------:R-:W-:Y:S01]  /*6570*/  ULDC UR5, c[0x0][0x230] ;  /* 0x00008c0000057ab9 */ /* 0x000fe20000000800 */
[C---:B------:R-:W-:Y:S01]  /*6580*/  SEL R21, R15.reuse, RZ, !P3 ;  /* 0x000000ff0f157207 */ /* 0x040fe20005800000 */
[----:B------:R-:W-:Y:S01]  /*6590*/  LDGSTS.E [R249+0x6000], desc[UR16][R190.64], P6 ;  /* 0x06000000bef97fae */ /* 0x000fe2000b121850 */
[----:B------:R-:W-:Y:S01]  /*65a0*/  ISETP.GE.AND P6, PT, R4, UR6, PT ;  /* 0x0000000604007c0c */ /* 0x000fe2000bfc6270 */
[----:B------:R-:W-:Y:S01]  /*65b0*/  ULDC UR6, c[0x0][0x230] ;  /* 0x00008c0000067ab9 */ /* 0x000fe20000000800 */
[----:B------:R-:W-:-:S02]  /*65c0*/  SEL R237, R15, RZ, !P4 ;  /* 0x000000ff0fed7207 */ /* 0x000fc40006000000 */
[----:B------:R-:W-:Y:S02]  /*65d0*/  SEL R161, R15, RZ, !P6 ;  /* 0x000000ff0fa17207 */ /* 0x000fe40007000000 */
[----:B------:R-:W-:Y:S01]  /*65e0*/  ISETP.GE.AND P4, PT, R236, UR7, PT ;  /* 0x00000007ec007c0c */ /* 0x000fe2000bf86270 */
[----:B------:R-:W-:Y:S01]  /*65f0*/  LDGSTS.E [R249+0x6008], desc[UR16][R192.64], P2 ;  /* 0x06008000c0f97fae */ /* 0x000fe20009121850 */
[----:B------:R-:W-:Y:S01]  /*6600*/  ISETP.GE.AND P6, PT, R139, UR4, PT ;  /* 0x000000048b007c0c */ /* 0x000fe2000bfc6270 */
[----:B------:R-:W-:Y:S01]  /*6610*/  ULDC UR7, c[0x0][0x230] ;  /* 0x00008c0000077ab9 */ /* 0x000fe20000000800 */
[----:B------:R-:W-:Y:S01]  /*6620*/  ISETP.NE.U32.AND P3, PT, R21, RZ, PT ;  /* 0x000000ff1500720c */ /* 0x000fe20003f65070 */
[----:B------:R-:W-:Y:S01]  /*6630*/  ULDC UR4, c[0x0][0x230] ;  /* 0x00008c0000047ab9 */ /* 0x000fe20000000800 */
[C---:B------:R-:W-:Y:S02]  /*6640*/  SEL R160, R15.reuse, RZ, !P4 ;  /* 0x000000ff0fa07207 */ /* 0x040fe40006000000 */
[----:B------:R-:W-:-:S02]  /*6650*/  SEL R21, R15, RZ, !P6 ;  /* 0x000000ff0f157207 */ /* 0x000fc40007000000 */
[----:B------:R-:W-:Y:S01]  /*6660*/  ISETP.GE.AND P4, PT, R246, UR5, PT ;  /* 0x00000005f6007c0c */ /* 0x000fe2000bf86270 */
[----:B------:R-:W-:Y:S01]  /*6670*/  ULDC UR5, c[0x0][0x230] ;  /* 0x00008c0000057ab9 */ /* 0x000fe20000000800 */
[----:B------:R-:W-:Y:S02]  /*6680*/  ISETP.NE.U32.AND P2, PT, R21, RZ, PT ;  /* 0x000000ff1500720c */ /* 0x000fe40003f45070 */
[----:B------:R-:W-:Y:S02]  /*6690*/  SEL R21, R15, RZ, !P4 ;  /* 0x000000ff0f157207 */ /* 0x000fe40006000000 */
[----:B------:R-:W-:Y:S02]  /*66a0*/  ISETP.NE.U32.AND P4, PT, R237, RZ, PT ;  /* 0x000000ffed00720c */ /* 0x000fe40003f85070 */
[----:B------:R-:W-:Y:S02]  /*66b0*/  LOP3.LUT R4, R2, 0x30, RZ, 0x3c, !PT ;  /* 0x0000003002047812 */ /* 0x000fe400078e3cff */
[----:B------:R-:W-:-:S02]  /*66c0*/  LOP3.LUT R7, R3, 0x6c, RZ, 0xfc, !PT ;  /* 0x0000006c03077812 */ /* 0x000fc400078efcff */
[C---:B------:R-:W-:Y:S01]  /*66d0*/  LOP3.LUT R5, R3.reuse, 0x12, RZ, 0xfc, !PT ;  /* 0x0000001203057812 */ /* 0x040fe200078efcff */
[----:B------:R-:W-:Y:S01]  /*66e0*/  IMAD.IADD R250, R244, 0x1, R4 ;  /* 0x00000001f4fa7824 */ /* 0x000fe200078e0204 */
[----:B------:R-:W-:Y:S02]  /*66f0*/  LOP3.LUT R4, R3, 0x10, RZ, 0xfc, !PT ;  /* 0x0000001003047812 */ /* 0x000fe400078efcff */
[----:B------:R-:W-:Y:S02]  /*6700*/  ISETP.NE.U32.AND P6, PT, R160, RZ, PT ;  /* 0x000000ffa000720c */ /* 0x000fe40003fc5070 */
[----:B------:R-:W-:Y:S01]  /*6710*/  LDGSTS.E [R250], desc[UR16][R220.64], P3 ;  /* 0x00000000dcfa7fae */ /* 0x000fe20009921850 */
[----:B------:R-:W-:Y:S02]  /*6720*/  ISETP.NE.U32.AND P3, PT, R21, RZ, PT ;  /* 0x000000ff1500720c */ /* 0x000fe40003f65070 */
[----:B------:R-:W-:Y:S01]  /*6730*/  LOP3.LUT R8, R3, 0x50, RZ, 0xfc, !PT ;  /* 0x0000005003087812 */ /* 0x000fe200078efcff */
[----:B------:R-:W-:Y:S01]  /*6740*/  LDGSTS.E [R250+0x8], desc[UR16][R222.64], P1 ;  /* 0x00008000defa7fae */ /* 0x000fe20008921850 */
[----:B------:R-:W-:-:S02]  /*6750*/  ISETP.NE.U32.AND P1, PT, R161, RZ, PT ;  /* 0x000000ffa100720c */ /* 0x000fc40003f25070 */
[----:B------:R-:W-:Y:S01]  /*6760*/  LOP3.LUT R14, R3, 0x56, RZ, 0xfc, !PT ;  /* 0x00000056030e7812 */ /* 0x000fe200078efcff */
[----:B------:R-:W-:Y:S01]  /*6770*/  LDGSTS.E [R250+0x2000], desc[UR16][R140.64], P4 ;  /* 0x020000008cfa7fae */ /* 0x000fe2000a121850 */
[----:B------:R-:W-:Y:S01]  /*6780*/  ISETP.GE.AND P4, PT, R7, UR7, PT ;  /* 0x0000000707007c0c */ /* 0x000fe2000bf86270 */
[----:B------:R-:W-:Y:S01]  /*6790*/  ULDC UR7, c[0x0][0x230] ;  /* 0x00008c0000077ab9 */ /* 0x000fe20000000800 */
[----:B------:R-:W-:Y:S01]  /*67a0*/  LOP3.LUT R7, R3, 0x32, RZ, 0xfc, !PT ;  /* 0x0000003203077812 */ /* 0x000fe200078efcff */
[----:B------:R-:W-:Y:S01]  /*67b0*/  LDGSTS.E [R250+0x2008], desc[UR16][R230.64], P5 ;  /* 0x02008000e6fa7fae */ /* 0x000fe2000a921850 */
[----:B------:R-:W-:Y:S01]  /*67c0*/  ISETP.GE.AND P5, PT, R4, UR4, PT ;  /* 0x0000000404007c0c */ /* 0x000fe2000bfa6270 */
[----:B------:R-:W-:Y:S01]  /*67d0*/  ULDC UR4, c[0x0][0x230] ;  /* 0x00008c0000047ab9 */ /* 0x000fe20000000800 */
[C---:B------:R-:W-:Y:S02]  /*67e0*/  SEL R21, R15.reuse, RZ, !P4 ;  /* 0x000000ff0f157207 */ /* 0x040fe40006000000 */
[----:B------:R-:W-:Y:S01]  /*67f0*/  SEL R161, R15, RZ, !P5 ;  /* 0x000000ff0fa17207 */ /* 0x000fe20006800000 */
[----:B------:R-:W-:Y:S01]  /*6800*/  LDGSTS.E [R250+0x4000], desc[UR16][R168.64], P1 ;  /* 0x04000000a8fa7fae */ /* 0x000fe20008921850 */
[----:B------:R-:W-:-:S02]  /*6810*/  ISETP.NE.U32.AND P5, PT, R21, RZ, PT ;  /* 0x000000ff1500720c */ /* 0x000fc40003fa5070 */
[----:B------:R-:W-:Y:S01]  /*6820*/  LOP3.LUT R4, R3, 0x30, RZ, 0xfc, !PT ;  /* 0x0000003003047812 */ /* 0x000fe200078efcff */
[----:B------:R-:W-:Y:S01]  /*6830*/  LDGSTS.E [R250+0x4008], desc[UR16][R232.64], P0 ;  /* 0x04008000e8fa7fae */ /* 0x000fe20008121850 */
[----:B------:R-:W-:Y:S01]  /*6840*/  ISETP.GE.AND P4, PT, R5, UR5, PT ;  /* 0x0000000505007c0c */ /* 0x000fe2000bf86270 */
[----:B------:R-:W-:Y:S01]  /*6850*/  ULDC UR5, c[0x0][0x230] ;  /* 0x00008c0000057ab9 */ /* 0x000fe20000000800 */
[----:B------:R-:W-:Y:S01]  /*6860*/  ISETP.GE.AND P1, PT, R4, UR6, PT ;  /* 0x0000000604007c0c */ /* 0x000fe2000bf26270 */
[----:B------:R-:W-:Y:S01]  /*6870*/  ULDC UR6, c[0x0][0x230] ;  /* 0x00008c0000067ab9 */ /* 0x000fe20000000800 */
[----:B------:R-:W-:Y:S02]  /*6880*/  SEL R160, R15, RZ, !P4 ;  /* 0x000000ff0fa07207 */ /* 0x000fe40006000000 */
[----:B------:R-:W-:Y:S02]  /*6890*/  ISETP.NE.U32.AND P4, PT, R161, RZ, PT ;  /* 0x000000ffa100720c */ /* 0x000fe40003f85070 */
[----:B------:R-:W-:Y:S01]  /*68a0*/  SEL R21, R15, RZ, !P1 ;  /* 0x000000ff0f157207 */ /* 0x000fe20004800000 */
[----:B------:R-:W-:Y:S01]  /*68b0*/  LDGSTS.E [R250+0x6000], desc[UR16][R194.64], P5 ;  /* 0x06000000c2fa7fae */ /* 0x000fe2000a921850 */
[----:B------:R-:W-:Y:S01]  /*68c0*/  ISETP.GE.AND P5, PT, R7, UR4, PT ;  /* 0x0000000407007c0c */ /* 0x000fe2000bfa6270 */
[----:B------:R-:W-:Y:S01]  /*68d0*/  ULDC UR4, c[0x0][0x230] ;  /* 0x00008c0000047ab9 */ /* 0x000fe20000000800 */
[----:B------:R-:W-:Y:S01]  /*68e0*/  LOP3.LUT R7, R2, 0x40, RZ, 0x3c, !PT ;  /* 0x0000004002077812 */ /* 0x000fe200078e3cff */
[----:B------:R-:W-:Y:S01]  /*68f0*/  LDGSTS.E [R250+0x6008], desc[UR16][R234.64], P6 ;  /* 0x06008000eafa7fae */ /* 0x000fe2000b121850 */
[----:B------:R-:W-:-:S02]  /*6900*/  ISETP.NE.U32.AND P1, PT, R160, RZ, PT ;  /* 0x000000ffa000720c */ /* 0x000fc40003f25070 */
[----:B------:R-:W-:Y:S01]  /*6910*/  ISETP.NE.U32.AND P0, PT, R21, RZ, PT ;  /* 0x000000ff1500720c */ /* 0x000fe20003f05070 */
[----:B------:R-:W-:Y:S01]  /*6920*/  IMAD.IADD R251, R244, 0x1, R7 ;  /* 0x00000001f4fb7824 */ /* 0x000fe200078e0207 */
[----:B------:R-:W-:Y:S01]  /*6930*/  ISETP.GE.AND P6, PT, R8, UR5, PT ;  /* 0x0000000508007c0c */ /* 0x000fe2000bfc6270 */
[----:B------:R-:W-:Y:S01]  /*6940*/  ULDC UR5, c[0x0][0x230] ;  /* 0x00008c0000057ab9 */ /* 0x000fe20000000800 */
[----:B------:R-:W-:Y:S01]  /*6950*/  LOP3.LUT R5, R3, 0x52, RZ, 0xfc, !PT ;  /* 0x0000005203057812 */ /* 0x000fe200078efcff */
[----:B------:R-:W2:Y:S01]  /*6960*/  LDL.64 R8, [R1+0x48] ;  /* 0x0000480001087983 */ /* 0x000ea20000100a00 */
[----:B------:R-:W-:Y:S02]  /*6970*/  SEL R21, R15, RZ, !P5 ;  /* 0x000000ff0f157207 */ /* 0x000fe40006800000 */
[----:B------:R-:W-:Y:S01]  /*6980*/  LOP3.LUT R4, R3, 0x70, RZ, 0xfc, !PT ;  /* 0x0000007003047812 */ /* 0x000fe200078efcff */
[----:B------:R-:W-:Y:S01]  /*6990*/  LDGSTS.E [R251], desc[UR16][R224.64], P4 ;  /* 0x00000000e0fb7fae */ /* 0x000fe2000a121850 */
[----:B------:R-:W-:-:S02]  /*69a0*/  SEL R161, R15, RZ, !P6 ;  /* 0x000000ff0fa17207 */ /* 0x000fc40007000000 */
[----:B------:R-:W-:Y:S01]  /*69b0*/  ISETP.GE.AND P5, PT, R5, UR6, PT ;  /* 0x0000000605007c0c */ /* 0x000fe2000bfa6270 */
[----:B------:R-:W-:Y:S01]  /*69c0*/  LDGSTS.E [R251+0x8], desc[UR16][R226.64], P1 ;  /* 0x00008000e2fb7fae */ /* 0x000fe20008921850 */
[----:B------:R-:W-:Y:S01]  /*69d0*/  ISETP.NE.U32.AND P6, PT, R21, RZ, PT ;  /* 0x000000ff1500720c */ /* 0x000fe20003fc5070 */
[----:B------:R-:W-:Y:S01]  /*69e0*/  ULDC UR6, c[0x0][0x230] ;  /* 0x00008c0000067ab9 */ /* 0x000fe20000000800 */
[----:B------:R-:W-:Y:S01]  /*69f0*/  ISETP.GE.AND P4, PT, R4, UR7, PT ;  /* 0x0000000704007c0c */ /* 0x000fe2000bf86270 */
[----:B------:R-:W-:Y:S01]  /*6a00*/  ULDC UR7, c[0x0][0x230] ;  /* 0x00008c0000077ab9 */ /* 0x000fe20000000800 */
[----:B------:R-:W-:Y:S01]  /*6a10*/  SEL R160, R15, RZ, !P5 ;  /* 0x000000ff0fa07207 */ /* 0x000fe20006800000 */
[----:B------:R-:W-:Y:S01]  /*6a20*/  LDGSTS.E [R251+0x2000], desc[UR16][R142.64], P0 ;  /* 0x020000008efb7fae */ /* 0x000fe20008121850 */
[----:B------:R-:W-:Y:S02]  /*6a30*/  ISETP.NE.U32.AND P5, PT, R161, RZ, PT ;  /* 0x000000ffa100720c */ /* 0x000fe40003fa5070 */
[----:B------:R-:W-:-:S02]  /*6a40*/  SEL R21, R15, RZ, !P4 ;  /* 0x000000ff0f157207 */ /* 0x000fc40006000000 */
[----:B------:R-:W-:Y:S02]  /*6a50*/  LOP3.LUT R7, R3, 0x72, RZ, 0xfc, !PT ;  /* 0x0000007203077812 */ /* 0x000fe400078efcff */
[----:B------:R-:W-:Y:S01]  /*6a60*/  ISETP.NE.U32.AND P1, PT, R160, RZ, PT ;  /* 0x000000ffa000720c */ /* 0x000fe20003f25070 */
[----:B------:R-:W-:Y:S01]  /*6a70*/  LDGSTS.E [R251+0x2008], desc[UR16][R144.64], P6 ;  /* 0x0200800090fb7fae */ /* 0x000fe2000b121850 */
[----:B------:R-:W-:Y:S02]  /*6a80*/  ISETP.NE.U32.AND P4, PT, R21, RZ, PT ;  /* 0x000000ff1500720c */ /* 0x000fe40003f85070 */
[----:B------:R-:W-:Y:S02]  /*6a90*/  LOP3.LUT R4, R3, 0x14, RZ, 0xfc, !PT ;  /* 0x0000001403047812 */ /* 0x000fe400078efcff */
[----:B------:R-:W-:Y:S01]  /*6aa0*/  ISETP.GE.AND P0, PT, R7, UR7, PT ;  /* 0x0000000707007c0c */ /* 0x000fe2000bf06270 */
[----:B------:R-:W-:Y:S01]  /*6ab0*/  LDGSTS.E [R251+0x4000], desc[UR16][R170.64], P5 ;  /* 0x04000000aafb7fae */ /* 0x000fe2000a921850 */
[----:B------:R-:W-:Y:S01]  /*6ac0*/  LOP3.LUT R5, R3, 0x16, RZ, 0xfc, !PT ;  /* 0x0000001603057812 */ /* 0x000fe200078efcff */
[----:B------:R-:W-:Y:S01]  /*6ad0*/  ULDC UR7, c[0x0][0x230] ;  /* 0x00008c0000077ab9 */ /* 0x000fe20000000800 */
[----:B------:R-:W-:Y:S01]  /*6ae0*/  ISETP.GE.AND P6, PT, R4, UR4, PT ;  /* 0x0000000404007c0c */ /* 0x000fe2000bfc6270 */
[----:B------:R-:W-:Y:S01]  /*6af0*/  ULDC UR4, c[0x0][0x230] ;  /* 0x00008c0000047ab9 */ /* 0x000fe20000000800 */
[----:B------:R-:W-:Y:S01]  /*6b00*/  SEL R21, R15, RZ, !P0 ;  /* 0x000000ff0f157207 */ /* 0x000fe20004000000 */
[----:B------:R-:W-:Y:S01]  /*6b10*/  LDGSTS.E [R251+0x4008], desc[UR16][R172.64], P1 ;  /* 0x04008000acfb7fae */ /* 0x000fe20008921850 */
[----:B------:R-:W-:-:S02]  /*6b20*/  LOP3.LUT R4, R3, 0x34, RZ, 0xfc, !PT ;  /* 0x0000003403047812 */ /* 0x000fc400078efcff */
[----:B------:R-:W-:Y:S01]  /*6b30*/  ISETP.GE.AND P0, PT, R5, UR5, PT ;  /* 0x0000000505007c0c */ /* 0x000fe2000bf06270 */
[----:B------:R-:W-:Y:S01]  /*6b40*/  LDGSTS.E [R251+0x6000], desc[UR16][R196.64], P4 ;  /* 0x06000000c4fb7fae */ /* 0x000fe2000a121850 */
[----:B------:R-:W-:Y:S01]  /*6b50*/  SEL R161, R15, RZ, !P6 ;  /* 0x000000ff0fa17207 */ /* 0x000fe20007000000 */
[----:B------:R-:W-:Y:S01]  /*6b60*/  ULDC UR5, c[0x0][0x230] ;  /* 0x00008c0000057ab9 */ /* 0x000fe20000000800 */
[----:B------:R-:W-:Y:S01]  /*6b70*/  ISETP.GE.AND P6, PT, R4, UR6, PT ;  /* 0x0000000604007c0c */ /* 0x000fe2000bfc6270 */
[----:B------:R-:W-:Y:S01]  /*6b80*/  ULDC UR6, c[0x0][0x230] ;  /* 0x00008c0000067ab9 */ /* 0x000fe20000000800 */
[----:B------:R-:W-:Y:S02]  /*6b90*/  ISETP.NE.U32.AND P5, PT, R21, RZ, PT ;  /* 0x000000ff1500720c */ /* 0x000fe40003fa5070 */
[----:B------:R-:W-:Y:S02]  /*6ba0*/  SEL R160, R15, RZ, !P0 ;  /* 0x000000ff0fa07207 */ /* 0x000fe40004000000 */
[----:B------:R-:W-:-:S02]  /*6bb0*/  LOP3.LUT R4, R3, 0x36, RZ, 0xfc, !PT ;  /* 0x0000003603047812 */ /* 0x000fc400078efcff */
[----:B------:R-:W-:Y:S02]  /*6bc0*/  ISETP.NE.U32.AND P0, PT, R161, RZ, PT ;  /* 0x000000ffa100720c */ /* 0x000fe40003f05070 */
[----:B------:R-:W-:Y:S02]  /*6bd0*/  ISETP.NE.U32.AND P1, PT, R160, RZ, PT ;  /* 0x000000ffa000720c */ /* 0x000fe40003f25070 */
[----:B------:R-:W-:Y:S01]  /*6be0*/  ISETP.GE.AND P4, PT, R4, UR4, PT ;  /* 0x0000000404007c0c */ /* 0x000fe2000bf86270 */
[----:B------:R-:W-:Y:S01]  /*6bf0*/  ULDC UR4, c[0x0][0x230] ;  /* 0x00008c0000047ab9 */ /* 0x000fe20000000800 */
[----:B------:R-:W-:Y:S01]  /*6c00*/  LOP3.LUT R4, R2, 0x50, RZ, 0x3c, !PT ;  /* 0x0000005002047812 */ /* 0x000fe200078e3cff */
[----:B------:R-:W-:Y:S01]  /*6c10*/  LDGSTS.E [R251+0x6008], desc[UR16][R198.64], P5 ;  /* 0x06008000c6fb7fae */ /* 0x000fe2000a921850 */
[----:B------:R-:W-:Y:S02]  /*6c20*/  SEL R21, R15, RZ, !P6 ;  /* 0x000000ff0f157207 */ /* 0x000fe40007000000 */
[----:B------:R-:W-:Y:S01]  /*6c30*/  LOP3.LUT R5, R3, 0x54, RZ, 0xfc, !PT ;  /* 0x0000005403057812 */ /* 0x000fe200078efcff */
[----:B------:R-:W-:Y:S01]  /*6c40*/  IMAD.IADD R252, R244, 0x1, R4 ;  /* 0x00000001f4fc7824 */ /* 0x000fe200078e0204 */
[----:B------:R-:W-:-:S02]  /*6c50*/  ISETP.NE.U32.AND P6, PT, R21, RZ, PT ;  /* 0x000000ff1500720c */ /* 0x000fc40003fc5070 */
[----:B------:R-:W-:Y:S01]  /*6c60*/  ISETP.GE.AND P5, PT, R5, UR5, PT ;  /* 0x0000000505007c0c */ /* 0x000fe2000bfa6270 */
[----:B------:R-:W-:Y:S01]  /*6c70*/  ULDC UR5, c[0x0][0x230] ;  /* 0x00008c0000057ab9 */ /* 0x000fe20000000800 */
[----:B------:R-:W-:Y:S01]  /*6c80*/  SEL R21, R15, RZ, !P4 ;  /* 0x000000ff0f157207 */ /* 0x000fe20006000000 */
[----:B------:R-:W-:Y:S01]  /*6c90*/  LDGSTS.E [R252], desc[UR16][R228.64], P0 ;  /* 0x00000000e4fc7fae */ /* 0x000fe20008121850 */
[----:B------:R-:W-:Y:S02]  /*6ca0*/  LOP3.LUT R4, R3, 0x74, RZ, 0xfc, !PT ;  /* 0x0000007403047812 */ /* 0x000fe400078efcff */
[----:B------:R-:W-:Y:S01]  /*6cb0*/  ISETP.GE.AND P4, PT, R14, UR6, PT ;  /* 0x000000060e007c0c */ /* 0x000fe2000bf86270 */
[----:B------:R-:W-:Y:S01]  /*6cc0*/  ULDC UR6, c[0x0][0x230] ;  /* 0x00008c0000067ab9 */ /* 0x000fe20000000800 */
[----:B------:R-:W-:Y:S01]  /*6cd0*/  LDGSTS.E [R252+0x8], desc[UR16][R16.64], P1 ;  /* 0x0000800010fc7fae */ /* 0x000fe20008921850 */
[----:B------:R-:W-:Y:S02]  /*6ce0*/  SEL R160, R15, RZ, !P5 ;  /* 0x000000ff0fa07207 */ /* 0x000fe40006800000 */
[----:B------:R-:W-:Y:S01]  /*6cf0*/  ISETP.GE.AND P1, PT, R4, UR6, PT ;  /* 0x0000000604007c0c */ /* 0x000fe2000bf26270 */
[----:B------:R-:W-:Y:S01]  /*6d00*/  LDGSTS.E [R252+0x2000], desc[UR16][R146.64], P6 ;  /* 0x0200000092fc7fae */ /* 0x000fe2000b121850 */
[----:B------:R-:W-:-:S02]  /*6d10*/  ISETP.NE.U32.AND P5, PT, R21, RZ, PT ;  /* 0x000000ff1500720c */ /* 0x000fc40003fa5070 */
[----:B------:R-:W-:Y:S02]  /*6d20*/  LOP3.LUT R5, R3, 0x76, RZ, 0xfc, !PT ;  /* 0x0000007603057812 */ /* 0x000fe400078efcff */
[C---:B------:R-:W-:Y:S02]  /*6d30*/  SEL R161, R15.reuse, RZ, !P1 ;  /* 0x000000ff0fa17207 */ /* 0x040fe40004800000 */
[----:B------:R-:W-:Y:S02]  /*6d40*/  SEL R21, R15, RZ, !P4 ;  /* 0x000000ff0f157207 */ /* 0x000fe40006000000 */
[----:B------:R-:W-:Y:S02]  /*6d50*/  ISETP.GE.AND P1, PT, R5, UR7, PT ;  /* 0x0000000705007c0c */ /* 0x000fe4000bf26270 */
[----:B------:R-:W-:Y:S02]  /*6d60*/  ISETP.NE.U32.AND P4, PT, R160, RZ, PT ;  /* 0x000000ffa000720c */ /* 0x000fe40003f85070 */
[----:B------:R-:W-:Y:S01]  /*6d70*/  ISETP.NE.U32.AND P0, PT, R21, RZ, PT ;  /* 0x000000ff1500720c */ /* 0x000fe20003f05070 */
[----:B------:R-:W-:Y:S01]  /*6d80*/  LDGSTS.E [R252+0x2008], desc[UR16][R148.64], P5 ;  /* 0x0200800094fc7fae */ /* 0x000fe2000a921850 */
[----:B------:R-:W-:-:S02]  /*6d90*/  SEL R160, R15, RZ, !P1 ;  /* 0x000000ff0fa07207 */ /* 0x000fc40004800000 */
[----:B------:R-:W-:Y:S01]  /*6da0*/  ISETP.GE.AND P6, PT, R138, UR5, PT ;  /* 0x000000058a007c0c */ /* 0x000fe2000bfc6270 */
[----:B------:R-:W-:Y:S01]  /*6db0*/  ULDC UR5, c[0x0][0x230] ;  /* 0x00008c0000057ab9 */ /* 0x000fe20000000800 */
[----:B------:R-:W-:Y:S02]  /*6dc0*/  ISETP.NE.U32.AND P1, PT, R161, RZ, PT ;  /* 0x000000ffa100720c */ /* 0x000fe40003f25070 */
[----:B------:R-:W-:Y:S02]  /*6dd0*/  LOP3.LUT R4, R3, 0x18, RZ, 0xfc, !PT ;  /* 0x0000001803047812 */ /* 0x000fe400078efcff */
[----:B------:R-:W-:Y:S01]  /*6de0*/  SEL R21, R15, RZ, !P6 ;  /* 0x000000ff0f157207 */ /* 0x000fe20007000000 */
[----:B------:R-:W-:Y:S01]  /*6df0*/  LDGSTS.E [R252+0x4000], desc[UR16][R174.64], P4 ;  /* 0x04000000aefc7fae */ /* 0x000fe2000a121850 */
[----:B------:R-:W-:Y:S01]  /*6e00*/  ISETP.GE.AND P5, PT, R4, UR4, PT ;  /* 0x0000000404007c0c */ /* 0x000fe2000bfa6270 */
[----:B------:R-:W-:Y:S01]  /*6e10*/  ULDC UR4, c[0x0][0x230] ;  /* 0x00008c0000047ab9 */ /* 0x000fe20000000800 */
[----:B------:R-:W-:Y:S01]  /*6e20*/  ISETP.NE.U32.AND P6, PT, R21, RZ, PT ;  /* 0x000000ff1500720c */ /* 0x000fe20003fc5070 */
[----:B------:R-:W-:Y:S01]  /*6e30*/  LDGSTS.E [R252+0x4008], desc[UR16][R176.64], P0 ;  /* 0x04008000b0fc7fae */ /* 0x000fe20008121850 */
[----:B------:R-:W-:-:S02]  /*6e40*/  SEL R21, R15, RZ, !P5 ;  /* 0x000000ff0f157207 */ /* 0x000fc40006800000 */
[----:B------:R-:W-:Y:S01]  /*6e50*/  ISETP.NE.U32.AND P5, PT, R160, RZ, PT ;  /* 0x000000ffa000720c */ /* 0x000fe20003fa5070 */
[----:B------:R-:W-:Y:S01]  /*6e60*/  LDGSTS.E [R252+0x6000], desc[UR16][R200.64], P1 ;  /* 0x06000000c8fc7fae */ /* 0x000fe20008921850 */
[----:B------:R-:W-:Y:S02]  /*6e70*/  LOP3.LUT R4, R3, 0x1a, RZ, 0xfc, !PT ;  /* 0x0000001a03047812 */ /* 0x000fe400078efcff */
[----:B------:R-:W-:Y:S01]  /*6e80*/  ISETP.GE.AND P0, PT, R245, UR5, PT ;  /* 0x00000005f5007c0c */ /* 0x000fe2000bf06270 */
[----:B------:R-:W-:Y:S01]  /*6e90*/  ULDC UR5, c[0x0][0x230] ;  /* 0x00008c0000057ab9 */ /* 0x000fe20000000800 */
[----:B------:R-:W-:Y:S01]  /*6ea0*/  ISETP.GE.AND P1, PT, R4, UR4, PT ;  /* 0x0000000404007c0c */ /* 0x000fe2000bf26270 */
[----:B------:R-:W-:Y:S01]  /*6eb0*/  ULDC UR4, c[0x0][0x230] ;  /* 0x00008c0000047ab9 */ /* 0x000fe20000000800 */
[----:B------:R-:W-:Y:S02]  /*6ec0*/  LOP3.LUT R4, R3, 0x38, RZ, 0xfc, !PT ;  /* 0x0000003803047812 */ /* 0x000fe400078efcff */
[----:B------:R-:W-:-:S02]  /*6ed0*/  ISETP.NE.U32.AND P4, PT, R21, RZ, PT ;  /* 0x000000ff1500720c */ /* 0x000fc40003f85070 */
[C---:B------:R-:W-:Y:S01]  /*6ee0*/  SEL R21, R15.reuse, RZ, !P0 ;  /* 0x000000ff0f157207 */ /* 0x040fe20004000000 */
[----:B------:R-:W-:Y:S01]  /*6ef0*/  LDGSTS.E [R252+0x6008], desc[UR16][R202.64], P5 ;  /* 0x06008000cafc7fae */ /* 0x000fe2000a921850 */
[----:B------:R-:W-:Y:S01]  /*6f00*/  ISETP.GE.AND P0, PT, R4, UR4, PT ;  /* 0x0000000404007c0c */ /* 0x000fe2000bf06270 */
[----:B------:R-:W-:Y:S01]  /*6f10*/  ULDC UR4, c[0x0][0x230] ;  /* 0x00008c0000047ab9 */ /* 0x000fe20000000800 */
[----:B------:R-:W-:Y:S02]  /*6f20*/  SEL R160, R15, RZ, !P1 ;  /* 0x000000ff0fa07207 */ /* 0x000fe40004800000 */
[----:B------:R-:W-:Y:S02]  /*6f30*/  LOP3.LUT R4, R2, 0x60, RZ, 0x3c, !PT ;  /* 0x0000006002047812 */ /* 0x000fe400078e3cff */
[----:B------:R-:W-:Y:S02]  /*6f40*/  ISETP.NE.U32.AND P5, PT, R160, RZ, PT ;  /* 0x000000ffa000720c */ /* 0x000fe40003fa5070 */
[----:B------:R-:W-:Y:S01]  /*6f50*/  ISETP.NE.U32.AND P1, PT, R21, RZ, PT ;  /* 0x000000ff1500720c */ /* 0x000fe20003f25070 */
[----:B------:R-:W-:Y:S01]  /*6f60*/  IMAD.IADD R245, R244, 0x1, R4 ;  /* 0x00000001f4f57824 */ /* 0x000fe200078e0204 */
[----:B------:R-:W-:-:S02]  /*6f70*/  LOP3.LUT R4, R3, 0x3a, RZ, 0xfc, !PT ;  /* 0x0000003a03047812 */ /* 0x000fc400078efcff */
[----:B------:R-:W-:Y:S02]  /*6f80*/  SEL R21, R15, RZ, !P0 ;  /* 0x000000ff0f157207 */ /* 0x000fe40004000000 */
[----:B------:R-:W-:Y:S01]  /*6f90*/  LDGSTS.E [R245], desc[UR16][R122.64], P4 ;  /* 0x000000007af57fae */ /* 0x000fe2000a121850 */
[----:B------:R-:W-:Y:S01]  /*6fa0*/  ISETP.GE.AND P4, PT, R4, UR4, PT ;  /* 0x0000000404007c0c */ /* 0x000fe2000bf86270 */
[----:B------:R-:W-:Y:S01]  /*6fb0*/  ULDC UR4, c[0x0][0x230] ;  /* 0x00008c0000047ab9 */ /* 0x000fe20000000800 */
[----:B------:R-:W-:Y:S02]  /*6fc0*/  ISETP.NE.U32.AND P0, PT, R21, RZ, PT ;  /* 0x000000ff1500720c */ /* 0x000fe40003f05070 */
[----:B------:R-:W-:Y:S01]  /*6fd0*/  LOP3.LUT R138, R3, 0x58, RZ, 0xfc, !PT ;  /* 0x00000058038a7812 */ /* 0x000fe200078efcff */
[----:B------:R-:W-:Y:S01]  /*6fe0*/  LDGSTS.E [R245+0x8], desc[UR16][R124.64], P5 ;  /* 0x000080007cf57fae */ /* 0x000fe2000a921850 */
[----:B------:R-:W-:Y:S02]  /*6ff0*/  SEL R21, R15, RZ, !P4 ;  /* 0x000000ff0f157207 */ /* 0x000fe40006000000 */
[----:B------:R-:W-:Y:S01]  /*7000*/  ISETP.GE.AND P5, PT, R138, UR5, PT ;  /* 0x000000058a007c0c */ /* 0x000fe2000bfa6270 */
[----:B------:R-:W-:Y:S01]  /*7010*/  ULDC UR5, c[0x0][0x230] ;  /* 0x00008c0000057ab9 */ /* 0x000fe20000000800 */
[----:B------:R-:W-:-:S02]  /*7020*/  ISETP.NE.U32.AND P4, PT, R21, RZ, PT ;  /* 0x000000ff1500720c */ /* 0x000fc40003f85070 */
[----:B------:R-:W-:Y:S02]  /*7030*/  SEL R21, R15, RZ, !P5 ;  /* 0x000000ff0f157207 */ /* 0x000fe40006800000 */
[----:B------:R-:W-:Y:S01]  /*7040*/  LOP3.LUT R4, R3, 0x5a, RZ, 0xfc, !PT ;  /* 0x0000005a03047812 */ /* 0x000fe200078efcff */
[----:B------:R-:W-:Y:S01]  /*7050*/  LDGSTS.E [R245+0x2000], desc[UR16][R150.64], P0 ;  /* 0x0200000096f57fae */ /* 0x000fe20008121850 */
[----:B------:R-:W-:Y:S02]  /*7060*/  ISETP.NE.U32.AND P5, PT, R21, RZ, PT ;  /* 0x000000ff1500720c */ /* 0x000fe40003fa5070 */
[----:B------:R-:W-:Y:S01]  /*7070*/  ISETP.GE.AND P0, PT, R4, UR4, PT ;  /* 0x0000000404007c0c */ /* 0x000fe2000bf06270 */
[----:B------:R-:W-:Y:S01]  /*7080*/  ULDC UR4, c[0x0][0x230] ;  /* 0x00008c0000047ab9 */ /* 0x000fe20000000800 */
[----:B------:R-:W-:Y:S02]  /*7090*/  LOP3.LUT R4, R3, 0x78, RZ, 0xfc, !PT ;  /* 0x0000007803047812 */ /* 0x000fe400078efcff */
[----:B------:R-:W-:Y:S01]  /*70a0*/  SEL R21, R15, RZ, !P0 ;  /* 0x000000ff0f157207 */ /* 0x000fe20004000000 */
[----:B------:R-:W-:Y:S01]  /*70b0*/  LDGSTS.E [R245+0x2008], desc[UR16][R152.64], P4 ;  /* 0x0200800098f57fae */ /* 0x000fe2000a121850 */
[----:B------:R-:W-:Y:S01]  /*70c0*/  ISETP.GE.AND P4, PT, R4, UR5, PT ;  /* 0x0000000504007c0c */ /* 0x000fe2000bf86270 */
[----:B------:R-:W-:Y:S01]  /*70d0*/  ULDC UR5, c[0x0][0x230] ;  /* 0x00008c0000057ab9 */ /* 0x000fe20000000800 */
[----:B------:R-:W-:-:S02]  /*70e0*/  ISETP.NE.U32.AND P0, PT, R21, RZ, PT ;  /* 0x000000ff1500720c */ /* 0x000fc40003f05070 */
[----:B------:R-:W-:Y:S01]  /*70f0*/  LOP3.LUT R4, R3, 0x7a, RZ, 0xfc, !PT ;  /* 0x0000007a03047812 */ /* 0x000fe200078efcff */
[----:B------:R-:W-:Y:S01]  /*7100*/  LDGSTS.E [R245+0x4000], desc[UR16][R178.64], P5 ;  /* 0x04000000b2f57fae */ /* 0x000fe2000a921850 */
[----:B------:R-:W-:Y:S02]  /*7110*/  SEL R21, R15, RZ, !P4 ;  /* 0x000000ff0f157207 */ /* 0x000fe40006000000 */
[----:B------:R-:W-:Y:S01]  /*7120*/  ISETP.GE.AND P5, PT, R4, UR4, PT ;  /* 0x0000000404007c0c */ /* 0x000fe2000bfa6270 */
[----:B------:R-:W-:Y:S01]  /*7130*/  ULDC UR4, c[0x0][0x230] ;  /* 0x00008c0000047ab9 */ /* 0x000fe20000000800 */
[----:B------:R-:W-:Y:S02]  /*7140*/  ISETP.NE.U32.AND P4, PT, R21, RZ, PT ;  /* 0x000000ff1500720c */ /* 0x000fe40003f85070 */
[----:B------:R-:W-:Y:S02]  /*7150*/  SEL R21, R15, RZ, !P5 ;  /* 0x000000ff0f157207 */ /* 0x000fe40006800000 */
[----:B---3--:R-:W-:Y:S01]  /*7160*/  LOP3.LUT R12, R12, 0x7f, RZ, 0xc0, !PT ;  /* 0x0000007f0c0c7812 */ /* 0x008fe200078ec0ff */
[----:B------:R-:W-:Y:S01]  /*7170*/  LDGSTS.E [R245+0x4008], desc[UR16][R180.64], P0 ;  /* 0x04008000b4f57fae */ /* 0x000fe20008121850 */
[----:B------:R-:W-:-:S02]  /*7180*/  ISETP.NE.U32.AND P5, PT, R21, RZ, PT ;  /* 0x000000ff1500720c */ /* 0x000fc40003fa5070 */
[----:B------:R-:W-:Y:S01]  /*7190*/  ISETP.GE.AND P0, PT, R12, UR5, PT ;  /* 0x000000050c007c0c */ /* 0x000fe2000bf06270 */
[----:B------:R-:W-:Y:S01]  /*71a0*/  ULDC UR5, c[0x0][0x230] ;  /* 0x00008c0000057ab9 */ /* 0x000fe20000000800 */
[----:B------:R-:W-:Y:S01]  /*71b0*/  LOP3.LUT R4, R3, 0x1c, RZ, 0xfc, !PT ;  /* 0x0000001c03047812 */ /* 0x000fe200078efcff */
[----:B------:R-:W1:Y:S01]  /*71c0*/  S2R R12, SR_TID.X ;  /* 0x00000000000c7919 */ /* 0x000e620000002100 */
[----:B------:R-:W-:Y:S01]  /*71d0*/  SEL R21, R15, RZ, !P0 ;  /* 0x000000ff0f157207 */ /* 0x000fe20004000000 */
[----:B------:R-:W-:Y:S01]  /*71e0*/  LDGSTS.E [R245+0x6000], desc[UR16][R204.64], P4 ;  /* 0x06000000ccf57fae */ /* 0x000fe2000a121850 */
[----:B------:R-:W-:Y:S01]  /*71f0*/  ISETP.GE.AND P4, PT, R4, UR4, PT ;  /* 0x0000000404007c0c */ /* 0x000fe2000bf86270 */
[----:B------:R-:W-:Y:S01]  /*7200*/  ULDC UR4, c[0x0][0x230] ;  /* 0x00008c0000047ab9 */ /* 0x000fe20000000800 */
[----:B------:R-:W-:-:S03]  /*7210*/  ISETP.NE.U32.AND P0, PT, R21, RZ, PT ;  /* 0x000000ff1500720c */ /* 0x000fc60003f05070 */
[----:B------:R-:W-:Y:S01]  /*7220*/  LDGSTS.E [R245+0x6008], desc[UR16][R206.64], P5 ;  /* 0x06008000cef57fae */ /* 0x000fe2000a921850 */
[----:B------:R-:W-:Y:S02]  /*7230*/  LOP3.LUT R4, R3, 0x3c, RZ, 0xfc, !PT ;  /* 0x0000003c03047812 */ /* 0x000fe400078efcff */
[----:B------:R-:W-:Y:S02]  /*7240*/  SEL R21, R15, RZ, !P4 ;  /* 0x000000ff0f157207 */ /* 0x000fe40006000000 */
[----:B------:R-:W-:Y:S01]  /*7250*/  ISETP.GE.AND P5, PT, R4, UR5, PT ;  /* 0x0000000504007c0c */ /* 0x000fe2000bfa6270 */
[----:B------:R-:W-:Y:S01]  /*7260*/  ULDC UR5, c[0x0][0x230] ;  /* 0x00008c0000057ab9 */ /* 0x000fe20000000800 */
[----:B------:R-:W-:Y:S02]  /*7270*/  ISETP.NE.U32.AND P4, PT, R21, RZ, PT ;  /* 0x000000ff1500720c */ /* 0x000fe40003f85070 */
[----:B------:R-:W-:Y:S02]  /*7280*/  SEL R21, R15, RZ, !P5 ;  /* 0x000000ff0f157207 */ /* 0x000fe40006800000 */
[----:B------:R-:W-:-:S02]  /*7290*/  LOP3.LUT R4, R2, 0x70, RZ, 0x3c, !PT ;  /* 0x0000007002047812 */ /* 0x000fc400078e3cff */
[----:B------:R-:W-:-:S03]  /*72a0*/  ISETP.NE.U32.AND P5, PT, R21, RZ, PT ;  /* 0x000000ff1500720c */ /* 0x000fc60003fa5070 */
[----:B------:R-:W-:Y:S01]  /*72b0*/  IMAD.IADD R21, R244, 0x1, R4 ;  /* 0x00000001f4157824 */ /* 0x000fe200078e0204 */
[----:B------:R-:W-:-:S04]  /*72c0*/  LOP3.LUT R4, R3, 0x5c, RZ, 0xfc, !PT ;  /* 0x0000005c03047812 */ /* 0x000fc800078efcff */
[----:B------:R-:W-:Y:S01]  /*72d0*/  LDGSTS.E [R21], desc[UR16][R118.64], P4 ;  /* 0x0000000076157fae */ /* 0x000fe2000a121850 */
[----:B------:R-:W-:Y:S02]  /*72e0*/  ISETP.GE.AND P4, PT, R4, UR4, PT ;  /* 0x0000000404007c0c */ /* 0x000fe4000bf86270 */
[----:B------:R-:W-:Y:S01]  /*72f0*/  LOP3.LUT R4, R3, 0x7c, RZ, 0xfc, !PT ;  /* 0x0000007c03047812 */ /* 0x000fe200078efcff */
[----:B------:R-:W-:Y:S01]  /*7300*/  LDGSTS.E [R21+0x8], desc[UR16][R116.64], P2 ;  /* 0x0000800074157fae */ /* 0x000fe20009121850 */
[----:B------:R-:W-:Y:S02]  /*7310*/  SEL R160, R15, RZ, !P4 ;  /* 0x000000ff0fa07207 */ /* 0x000fe40006000000 */
[----:B-1----:R-:W-:Y:S01]  /*7320*/  SHF.R.U32.HI R12, RZ, 0x6, R12 ;  /* 0x00000006ff0c7819 */ /* 0x002fe2000001160c */
[----:B------:R-:W-:Y:S01]  /*7330*/  UIADD3 UR4, UR13, -0x80, URZ ;  /* 0xffffff800d047890 */ /* 0x000fe2000fffe03f */
[----:B------:R-:W-:Y:S01]  /*7340*/  ISETP.NE.U32.AND P4, PT, R160, RZ, PT ;  /* 0x000000ffa000720c */ /* 0x000fe20003f85070 */
[----:B------:R-:W-:Y:S01]  /*7350*/  LDGSTS.E [R21+0x2000], desc[UR16][R114.64], P5 ;  /* 0x0200000072157fae */ /* 0x000fe2000a921850 */
[----:B------:R-:W-:-:S02]  /*7360*/  ISETP.GE.AND P2, PT, R4, UR5, PT ;  /* 0x0000000504007c0c */ /* 0x000fc4000bf46270 */
[----:B------:R-:W-:Y:S01]  /*7370*/  SGXT.U32 R12, R12, 0x1 ;  /* 0x000000010c0c781a */ /* 0x000fe20000000000 */
[----:B------:R-:W3:Y:S01]  /*7380*/  LDL.64 R4, [R1+0x98] ;  /* 0x0000980001047983 */ /* 0x000ee20000100a00 */
[----:B------:R-:W-:Y:S02]  /*7390*/  SEL R15, R15, RZ, !P2 ;  /* 0x000000ff0f0f7207 */ /* 0x000fe40005000000 */
[----:B------:R-:W-:Y:S01]  /*73a0*/  ISETP.GE.AND P5, PT, R3, UR4, PT ;  /* 0x0000000403007c0c */ /* 0x000fe2000bfa6270 */
[----:B------:R-:W-:Y:S01]  /*73b0*/  LDGSTS.E [R21+0x2008], desc[UR16][R112.64], P3 ;  /* 0x0200800070157fae */ /* 0x000fe20009921850 */
[----:B------:R-:W-:Y:S02]  /*73c0*/  LOP3.LUT R12, R12, 0x2, RZ, 0xfc, !PT ;  /* 0x000000020c0c7812 */ /* 0x000fe400078efcff */
[----:B------:R-:W-:Y:S01]  /*73d0*/  ISETP.NE.U32.AND P2, PT, R15, RZ, PT ;  /* 0x000000ff0f00720c */ /* 0x000fe20003f45070 */
[----:B------:R-:W-:Y:S01]  /*73e0*/  LDGSTS.E [R21+0x4000], desc[UR16][R110.64], P4 ;  /* 0x040000006e157fae */ /* 0x000fe2000a121850 */
[----:B------:R-:W-:-:S02]  /*73f0*/  SEL R15, RZ, 0x4, P5 ;  /* 0x00000004ff0f7807 */ /* 0x000fc40002800000 */
[----:B------:R-:W-:Y:S01]  /*7400*/  ISETP.GE.AND P5, PT, R12, UR4, PT ;  /* 0x000000040c007c0c */ /* 0x000fe2000bfa6270 */
[----:B------:R-:W-:Y:S01]  /*7410*/  LDGSTS.E [R21+0x4008], desc[UR16][R108.64], P6 ;  /* 0x040080006c157fae */ /* 0x000fe2000b121850 */
[----:B------:R-:W-:-:S03]  /*7420*/  ISETP.GE.AND P4, PT, R13, UR4, PT ;  /* 0x000000040d007c0c */ /* 0x000fc6000bf86270 */
[----:B------:R-:W4:Y:S01]  /*7430*/  LDL.64 R12, [R1+0x70] ;  /* 0x00007000010c7983 */ /* 0x000f220000100a00 */
[----:B------:R-:W-:-:S03]  /*7440*/  ISETP.GT.AND P3, PT, R20, 0xff, PT ;  /* 0x000000ff1400780c */ /* 0x000fc60003f64270 */
[----:B------:R-:W-:Y:S01]  /*7450*/  LDGSTS.E [R21+0x6000], desc[UR16][R106.64], P2 ;  /* 0x060000006a157fae */ /* 0x000fe20009121850 */
[----:B------:R-:W-:Y:S02]  /*7460*/  SEL R160, R15, RZ, P3 ;  /* 0x000000ff0fa07207 */ /* 0x000fe40001800000 */
[----:B------:R-:W-:Y:S01]  /*7470*/  SEL R15, RZ, 0x4, P5 ;  /* 0x00000004ff0f7807 */ /* 0x000fe20002800000 */
[----:B------:R-:W-:Y:S03]  /*7480*/  LDGSTS.E [R21+0x6008], desc[UR16][R120.64], P1 ;  /* 0x0600800078157fae */ /* 0x000fe60008921850 */
[----:B------:R-:W-:Y:S01]  /*7490*/  SEL R3, R15, RZ, P3 ;  /* 0x000000ff0f037207 */ /* 0x000fe20001800000 */
[----:B------:R-:W-:Y:S01]  /*74a0*/  IMAD.IADD R237, R244, 0x1, R0 ;  /* 0x00000001f4ed7824 */ /* 0x000fe200078e0200 */
[----:B------:R-:W-:Y:S01]  /*74b0*/  SEL R15, RZ, 0x4, P4 ;  /* 0x00000004ff0f7807 */ /* 0x000fe20002000000 */
[----:B------:R-:W0:Y:S01]  /*74c0*/  LDGDEPBAR ;  /* 0x00000000000079af */ /* 0x000e220000000000 */
[----:B------:R-:W-:-:S02]  /*74d0*/  ISETP.GE.AND P4, PT, R241, UR4, PT ;  /* 0x00000004f1007c0c */ /* 0x000fc4000bf86270 */
[----:B------:R-:W-:Y:S01]  /*74e0*/  ISETP.NE.U32.AND P5, PT, R160, RZ, PT ;  /* 0x000000ffa000720c */ /* 0x000fe20003fa5070 */
[----:B------:R-:W4:Y:S01]  /*74f0*/  LDL.64 R240, [R1+0x38] ;  /* 0x0000380001f07983 */ /* 0x000f220000100a00 */
[----:B------:R-:W-:Y:S02]  /*7500*/  SEL R160, R15, RZ, P3 ;  /* 0x000000ff0fa07207 */ /* 0x000fe40001800000 */
[----:B------:R-:W-:Y:S02]  /*7510*/  SEL R15, RZ, 0x4, P4 ;  /* 0x00000004ff0f7807 */ /* 0x000fe40002000000 */
[----:B------:R-:W-:Y:S02]  /*7520*/  ISETP.GE.AND P2, PT, R6, UR4, PT ;  /* 0x0000000406007c0c */ /* 0x000fe4000bf46270 */
[----:B------:R-:W-:Y:S01]  /*7530*/  SEL R15, R15, RZ, P3 ;  /* 0x000000ff0f0f7207 */ /* 0x000fe20001800000 */
[----:B------:R-:W4:Y:S03]  /*7540*/  LDL.64 R6, [R1+0x68] ;  /* 0x0000680001067983 */ /* 0x000f260000100a00 */
[----:B------:R-:W-:-:S02]  /*7550*/  ISETP.NE.U32.AND P1, PT, R15, RZ, PT ;  /* 0x000000ff0f00720c */ /* 0x000fc40003f25070 */
[----:B------:R-:W-:Y:S02]  /*7560*/  SEL R15, RZ, 0x4, P2 ;  /* 0x00000004ff0f7807 */ /* 0x000fe40001000000 */
[----:B------:R-:W-:Y:S02]  /*7570*/  ISETP.NE.U32.AND P4, PT, R160, RZ, PT ;  /* 0x000000ffa000720c */ /* 0x000fe40003f85070 */
[----:B------:R-:W-:Y:S02]  /*7580*/  SEL R160, R15, RZ, P3 ;  /* 0x000000ff0fa07207 */ /* 0x000fe40001800000 */
[----:B------:R-:W-:Y:S01]  /*7590*/  LOP3.LUT R15, R0, 0x10, RZ, 0x3c, !PT ;  /* 0x00000010000f7812 */ /* 0x000fe200078e3cff */
[----:B---3--:R-:W-:Y:S04]  /*75a0*/  LDGSTS.E [R237+0x18000], desc[UR16][R4.64], P0 ;  /* 0x1800000004ed7fae */ /* 0x008fe80008121850 */
[----:B--2---:R-:W-:Y:S04]  /*75b0*/  LDGSTS.E [R237+0x18400], desc[UR16][R8.64], P0 ;  /* 0x1840000008ed7fae */ /* 0x004fe80008121850 */
[----:B------:R1:W-:Y:S04]  /*75c0*/  LDGSTS.E [R237+0x18800], desc[UR16][R238.64], P0 ;  /* 0x18800000eeed7fae */ /* 0x0003e80008121850 */
[----:B------:R-:W-:Y:S04]  /*75d0*/  LDGSTS.E [R237+0x18c00], desc[UR16][R26.64], P0 ;  /* 0x18c000001aed7fae */ /* 0x000fe80008121850 */
[----:B------:R-:W-:Y:S01]  /*75e0*/  LDGSTS.E [R237+0x19000], desc[UR16][R42.64], P0 ;  /* 0x190000002aed7fae */ /* 0x000fe20008121850 */
[----:B-1----:R-:W-:-:S03]  /*75f0*/  IMAD.IADD R238, R244, 0x1, R15 ;  /* 0x00000001f4ee7824 */ /* 0x002fc600078e020f */
[----:B------:R-:W-:Y:S04]  /*7600*/  LDGSTS.E [R237+0x19400], desc[UR16][R58.64], P0 ;  /* 0x194000003aed7fae */ /* 0x000fe80008121850 */
[----:B------:R-:W-:Y:S04]  /*7610*/  LDGSTS.E [R237+0x19800], desc[UR16][R74.64], P0 ;  /* 0x198000004aed7fae */ /* 0x000fe80008121850 */
[----:B------:R-:W-:Y:S04]  /*7620*/  LDGSTS.E [R237+0x19c00], desc[UR16][R90.64], P0 ;  /* 0x19c000005aed7fae */ /* 0x000fe80008121850 */
[----:B----4-:R-:W-:Y:S04]  /*7630*/  LDGSTS.E [R238+0x18080], desc[UR16][R12.64], P0 ;  /* 0x180800000cee7fae */ /* 0x010fe80008121850 */
[----:B------:R-:W2:Y:S04]  /*7640*/  LDL.64 R4, [R1+0x60] ;  /* 0x0000600001047983 */ /* 0x000ea80000100a00 */
[----:B------:R-:W3:Y:S04]  /*7650*/  LDL.64 R8, [R1+0x30] ;  /* 0x0000300001087983 */ /* 0x000ee80000100a00 */
[----:B------:R-:W4:Y:S04]  /*7660*/  LDL.64 R12, [R1+0x58] ;  /* 0x00005800010c7983 */ /* 0x000f280000100a00 */
[----:B------:R-:W-:Y:S04]  /*7670*/  LDGSTS.E [R238+0x18480], desc[UR16][R10.64], P0 ;  /* 0x184800000aee7fae */ /* 0x000fe80008121850 */
[----:B------:R-:W2:Y:S04]  /*7680*/  LDL.LU.64 R10, [R1+0x250] ;  /* 0x00025000010a7983 */ /* 0x000ea80000300a00 */
[----:B--2---:R1:W-:Y:S04]  /*7690*/  LDGSTS.E [R238+0x18880], desc[UR16][R10.64], P0 ;  /* 0x188800000aee7fae */ /* 0x0043e80008121850 */
[----:B------:R-:W-:Y:S04]  /*76a0*/  LDGSTS.E [R238+0x18c80], desc[UR16][R28.64], P0 ;  /* 0x18c800001cee7fae */ /* 0x000fe80008121850 */
[----:B------:R-:W-:Y:S01]  /*76b0*/  LDGSTS.E [R238+0x19080], desc[UR16][R44.64], P0 ;  /* 0x190800002cee7fae */ /* 0x000fe20008121850 */
[----:B-1----:R-:W-:-:S03]  /*76c0*/  LOP3.LUT R10, R0, 0x20, RZ, 0x3c, !PT ;  /* 0x00000020000a7812 */ /* 0x002fc600078e3cff */
[----:B------:R-:W-:Y:S02]  /*76d0*/  LDGSTS.E [R238+0x19480], desc[UR16][R60.64], P0 ;  /* 0x194800003cee7fae */ /* 0x000fe40008121850 */
[----:B------:R-:W-:Y:S02]  /*76e0*/  IMAD.IADD R239, R244, 0x1, R10 ;  /* 0x00000001f4ef7824 */ /* 0x000fe400078e020a */
[----:B------:R-:W-:Y:S04]  /*76f0*/  LDGSTS.E [R238+0x19880], desc[UR16][R76.64], P0 ;  /* 0x198800004cee7fae */ /* 0x000fe80008121850 */
[----:B------:R-:W-:Y:S04]  /*7700*/  LDGSTS.E [R238+0x19c80], desc[UR16][R92.64], P0 ;  /* 0x19c800005cee7fae */ /* 0x000fe80008121850 */
[----:B------:R-:W2:Y:S04]  /*7710*/  LDL.64 R10, [R1+0x50] ;  /* 0x00005000010a7983 */ /* 0x000ea80000100a00 */
[----:B------:R-:W-:Y:S04]  /*7720*/  LDGSTS.E [R239+0x18100], desc[UR16][R6.64], P0 ;  /* 0x1810000006ef7fae */ /* 0x000fe80008121850 */
[----:B------:R-:W-:Y:S04]  /*7730*/  LDGSTS.E [R239+0x18500], desc[UR16][R240.64], P0 ;  /* 0x18500000f0ef7fae */ /* 0x000fe80008121850 */
[----:B------:R-:W4:Y:S04]  /*7740*/  LDL.LU.64 R6, [R1+0x248] ;  /* 0x0002480001067983 */ /* 0x000f280000300a00 */
[----:B------:R-:W3:Y:S01]  /*7750*/  LDL.LU.64 R240, [R1+0x240] ;  /* 0x0002400001f07983 */ /* 0x000ee20000300a00 */
[----:B------:R-:W-:-:S03]  /*7760*/  LOP3.LUT R15, R0, 0x30, RZ, 0x3c, !PT ;  /* 0x00000030000f7812 */ /* 0x000fc600078e3cff */
[----:B---3--:R1:W-:Y:S04]  /*7770*/  LDGSTS.E [R239+0x18900], desc[UR16][R240.64], P0 ;  /* 0x18900000f0ef7fae */ /* 0x0083e80008121850 */
[----:B------:R-:W-:Y:S04]  /*7780*/  LDGSTS.E [R239+0x18d00], desc[UR16][R30.64], P0 ;  /* 0x18d000001eef7fae */ /* 0x000fe80008121850 */
[----:B------:R-:W-:Y:S01]  /*7790*/  LDGSTS.E [R239+0x19100], desc[UR16][R46.64], P0 ;  /* 0x191000002eef7fae */ /* 0x000fe20008121850 */
[----:B-1----:R-:W-:-:S03]  /*77a0*/  IMAD.IADD R240, R244, 0x1, R15 ;  /* 0x00000001f4f07824 */ /* 0x002fc600078e020f */
[----:B------:R-:W-:Y:S04]  /*77b0*/  LDGSTS.E [R239+0x19500], desc[UR16][R62.64], P0 ;  /* 0x195000003eef7fae */ /* 0x000fe80008121850 */
[----:B------:R-:W-:Y:S04]  /*77c0*/  LDGSTS.E [R239+0x19900], desc[UR16][R78.64], P0 ;  /* 0x199000004eef7fae */ /* 0x000fe80008121850 */
[----:B------:R-:W-:Y:S04]  /*77d0*/  LDGSTS.E [R239+0x19d00], desc[UR16][R94.64], P0 ;  /* 0x19d000005eef7fae */ /* 0x000fe80008121850 */
[----:B------:R-:W-:Y:S04]  /*77e0*/  LDGSTS.E [R240+0x18180], desc[UR16][R4.64], P0 ;  /* 0x1818000004f07fae */ /* 0x000fe80008121850 */
[----:B------:R-:W-:Y:S04]  /*77f0*/  LDGSTS.E [R240+0x18580], desc[UR16][R8.64], P0 ;  /* 0x1858000008f07fae */ /* 0x000fe80008121850 */
[----:B----4-:R-:W-:Y:S04]  /*7800*/  LDGSTS.E [R240+0x18980], desc[UR16][R6.64], P0 ;  /* 0x1898000006f07fae */ /* 0x010fe80008121850 */
[----:B------:R-:W3:Y:S04]  /*7810*/  LDL.LU.64 R4, [R1+0x238] ;  /* 0x0002380001047983 */ /* 0x000ee80000300a00 */
[----:B------:R-:W4:Y:S04]  /*7820*/  LDL.LU.64 R8, [R1+0x230] ;  /* 0x0002300001087983 */ /* 0x000f280000300a00 */
[----:B------:R-:W2:Y:S01]  /*7830*/  LDL.LU.64 R6, [R1+0x228] ;  /* 0x0002280001067983 */ /* 0x000ea20000300a00 */
[----:B------:R-:W-:-:S03]  /*7840*/  LOP3.LUT R15, R0, 0x40, RZ, 0x3c, !PT ;  /* 0x00000040000f7812 */ /* 0x000fc600078e3cff */
[----:B------:R-:W-:Y:S02]  /*7850*/  LDGSTS.E [R240+0x18d80], desc[UR16][R32.64], P0 ;  /* 0x18d8000020f07fae */ /* 0x000fe40008121850 */
[----:B------:R-:W-:Y:S02]  /*7860*/  IMAD.IADD R241, R244, 0x1, R15 ;  /* 0x00000001f4f17824 */ /* 0x000fe400078e020f */
[----:B------:R-:W-:Y:S01]  /*7870*/  LDGSTS.E [R240+0x19180], desc[UR16][R48.64], P0 ;  /* 0x1918000030f07fae */ /* 0x000fe20008121850 */
[----:B------:R-:W-:-:S03]  /*7880*/  LOP3.LUT R15, R0, 0x50, RZ, 0x3c, !PT ;  /* 0x00000050000f7812 */ /* 0x000fc600078e3cff */
[----:B------:R-:W-:Y:S04]  /*7890*/  LDGSTS.E [R240+0x19580], desc[UR16][R64.64], P0 ;  /* 0x1958000040f07fae */ /* 0x000fe80008121850 */
[----:B------:R-:W-:Y:S04]  /*78a0*/  LDGSTS.E [R240+0x19980], desc[UR16][R80.64], P0 ;  /* 0x1998000050f07fae */ /* 0x000fe80008121850 */
[----:B------:R-:W-:Y:S04]  /*78b0*/  LDGSTS.E [R240+0x19d80], desc[UR16][R96.64], P0 ;  /* 0x19d8000060f07fae */ /* 0x000fe80008121850 */
[----:B------:R-:W-:Y:S04]  /*78c0*/  LDGSTS.E [R241+0x18200], desc[UR16][R12.64], P0 ;  /* 0x182000000cf17fae */ /* 0x000fe80008121850 */
[----:B------:R-:W3:Y:S01]  /*78d0*/  LDL.LU.64 R12, [R1+0x220] ;  /* 0x00022000010c7983 */ /* 0x000ee20000300a00 */
[----:B------:R-:W1:Y:S03]  /*78e0*/  S2R R191, SR_TID.X ;  /* 0x0000000000bf7919 */ /* 0x000e660000002100 */
[----:B--2---:R-:W-:Y:S04]  /*78f0*/  LDGSTS.E [R241+0x18600], desc[UR16][R6.64], P0 ;  /* 0x1860000006f17fae */ /* 0x004fe80008121850 */
[----:B------:R2:W-:Y:S04]  /*7900*/  LDGSTS.E [R241+0x18a00], desc[UR16][R242.64], P0 ;  /* 0x18a00000f2f17fae */ /* 0x0005e80008121850 */
[----:B------:R-:W-:Y:S04]  /*7910*/  LDGSTS.E [R241+0x18e00], desc[UR16][R34.64], P0 ;  /* 0x18e0000022f17fae */ /* 0x000fe80008121850 */
[----:B------:R-:W-:Y:S01]  /*7920*/  LDGSTS.E [R241+0x19200], desc[UR16][R50.64], P0 ;  /* 0x1920000032f17fae */ /* 0x000fe20008121850 */
[----:B--2---:R-:W-:-:S03]  /*7930*/  IMAD.IADD R242, R244, 0x1, R15 ;  /* 0x00000001f4f27824 */ /* 0x004fc600078e020f */
[----:B------:R-:W-:Y:S04]  /*7940*/  LDGSTS.E [R241+0x19600], desc[UR16][R66.64], P0 ;  /* 0x1960000042f17fae */ /* 0x000fe80008121850 */
[----:B------:R-:W-:Y:S04]  /*7950*/  LDGSTS.E [R241+0x19a00], desc[UR16][R82.64], P0 ;  /* 0x19a0000052f17fae */ /* 0x000fe80008121850 */
[----:B------:R-:W-:Y:S04]  /*7960*/  LDGSTS.E [R241+0x19e00], desc[UR16][R98.64], P0 ;  /* 0x19e0000062f17fae */ /* 0x000fe80008121850 */
[----:B------:R-:W2:Y:S04]  /*7970*/  LDL.LU.64 R6, [R1+0x218] ;  /* 0x0002180001067983 */ /* 0x000ea80000300a00 */
[----:B------:R-:W-:Y:S01]  /*7980*/  LDGSTS.E [R242+0x18280], desc[UR16][R10.64], P0 ;  /* 0x182800000af27fae */ /* 0x000fe20008121850 */
[----:B-1----:R-:W-:-:S02]  /*7990*/  SHF.R.U32.HI R191, RZ, 0x6, R191 ;  /* 0x00000006ffbf7819 */ /* 0x002fc400000116bf */
[----:B------:R-:W-:Y:S01]  /*79a0*/  LOP3.LUT R15, R0, 0x60, RZ, 0x3c, !PT ;  /* 0x00000060000f7812 */ /* 0x000fe200078e3cff */
[----:B---3--:R-:W-:Y:S04]  /*79b0*/  LDGSTS.E [R242+0x18680], desc[UR16][R12.64], P0 ;  /* 0x186800000cf27fae */ /* 0x008fe80008121850 */
[----:B------:R-:W3:Y:S01]  /*79c0*/  LDL.LU.64 R10, [R1+0x210] ;  /* 0x00021000010a7983 */ /* 0x000ee20000300a00 */
[----:B------:R-:W-:Y:S01]  /*79d0*/  SGXT.U32 R191, R191, 0x1 ;  /* 0x00000001bfbf781a */ /* 0x000fe20000000000 */
[----:B------:R-:W-:Y:S02]  /*79e0*/  IMAD.IADD R243, R244, 0x1, R15 ;  /* 0x00000001f4f37824 */ /* 0x000fe400078e020f */
[----:B------:R-:W-:Y:S01]  /*79f0*/  LDGSTS.E [R242+0x18a80], desc[UR16][R18.64], P0 ;  /* 0x18a8000012f27fae */ /* 0x000fe20008121850 */
[----:B------:R-:W-:-:S03]  /*7a00*/  LOP3.LUT R191, R191, 0x42, RZ, 0xfc, !PT ;  /* 0x00000042bfbf7812 */ /* 0x000fc600078efcff */
[----:B------:R-:W-:Y:S01]  /*7a10*/  LDGSTS.E [R242+0x18e80], desc[UR16][R36.64], P0 ;  /* 0x18e8000024f27fae */ /* 0x000fe20008121850 */
[----:B------:R-:W-:Y:S02]  /*7a20*/  ISETP.GE.AND P2, PT, R191, UR4, PT ;  /* 0x00000004bf007c0c */ /* 0x000fe4000bf46270 */
[----:B------:R-:W1:Y:S01]  /*7a30*/  S2R R191, SR_TID.X ;  /* 0x0000000000bf7919 */ /* 0x000e620000002100 */
[----:B------:R-:W-:Y:S01]  /*7a40*/  LOP3.LUT R15, R0, 0x70, RZ, 0x3c, !PT ;  /* 0x00000070000f7812 */ /* 0x000fe200078e3cff */
[----:B------:R-:W-:Y:S04]  /*7a50*/  LDGSTS.E [R242+0x19280], desc[UR16][R52.64], P0 ;  /* 0x1928000034f27fae */ /* 0x000fe80008121850 */
[----:B------:R-:W-:Y:S04]  /*7a60*/  LDGSTS.E [R242+0x19680], desc[UR16][R68.64], P0 ;  /* 0x1968000044f27fae */ /* 0x000fe80008121850 */
[----:B------:R-:W-:Y:S04]  /*7a70*/  LDGSTS.E [R242+0x19a80], desc[UR16][R84.64], P0 ;  /* 0x19a8000054f27fae */ /* 0x000fe80008121850 */
[----:B------:R-:W-:Y:S01]  /*7a80*/  LDGSTS.E [R242+0x19e80], desc[UR16][R100.64], P0 ;  /* 0x19e8000064f27fae */ /* 0x000fe20008121850 */
[----:B------:R-:W-:Y:S01]  /*7a90*/  IMAD.IADD R244, R244, 0x1, R15 ;  /* 0x00000001f4f47824 */ /* 0x000fe200078e020f */
[----:B-1----:R-:W-:-:S04]  /*7aa0*/  SHF.R.U32.HI R191, RZ, 0x6, R191 ;  /* 0x00000006ffbf7819 */ /* 0x002fc800000116bf */
[----:B------:R-:W-:-:S04]  /*7ab0*/  SGXT.U32 R191, R191, 0x1 ;  /* 0x00000001bfbf781a */ /* 0x000fc80000000000 */
[----:B------:R-:W-:Y:S02]  /*7ac0*/  LOP3.LUT R191, R191, 0x60, RZ, 0xfc, !PT ;  /* 0x00000060bfbf7812 */ /* 0x000fe400078efcff */
[----:B------:R-:W-:Y:S02]  /*7ad0*/  SEL R15, RZ, 0x4, P2 ;  /* 0x00000004ff0f7807 */ /* 0x000fe40001000000 */
[----:B------:R-:W-:Y:S02]  /*7ae0*/  ISETP.NE.U32.AND P2, PT, R160, RZ, PT ;  /* 0x000000ffa000720c */ /* 0x000fe40003f45070 */
[----:B------:R-:W1:Y:S01]  /*7af0*/  LDC.64 R160, c[0x0][0x238] ;  /* 0x00008e00ffa07b82 */ /* 0x000e620000000a00 */
[----:B------:R-:W-:Y:S01]  /*7b00*/  SEL R15, R15, RZ, P3 ;  /* 0x000000ff0f0f7207 */ /* 0x000fe20001800000 */
[----:B------:R-:W4:Y:S02]  /*7b10*/  S2R R221, SR_TID.X ;  /* 0x0000000000dd7919 */ /* 0x000f240000002100 */
[----:B----4-:R-:W-:-:S04]  /*7b20*/  LEA.HI R221, R221, 0x2e, RZ, 0x1a ;  /* 0x0000002edddd7811 */ /* 0x010fc800078fd0ff */
[----:B------:R-:W-:-:S04]  /*7b30*/  ISETP.GE.AND P6, PT, R221, UR4, PT ;  /* 0x00000004dd007c0c */ /* 0x000fc8000bfc6270 */
[----:B------:R-:W-:Y:S01]  /*7b40*/  SEL R221, RZ, 0x4, P6 ;  /* 0x00000004ffdd7807 */ /* 0x000fe20003000000 */
[----:B---3--:R-:W-:Y:S04]  /*7b50*/  LDGSTS.E [R243+0x18300], desc[UR16][R10.64], P0 ;  /* 0x183000000af37fae */ /* 0x008fe80008121850 */
[----:B------:R-:W-:Y:S04]  /*7b60*/  LDGSTS.E [R243+0x18700], desc[UR16][R8.64], P0 ;  /* 0x1870000008f37fae */ /* 0x000fe80008121850 */
[----:B------:R-:W-:Y:S04]  /*7b70*/  LDGSTS.E [R243+0x18b00], desc[UR16][R22.64], P0 ;  /* 0x18b0000016f37fae */ /* 0x000fe80008121850 */
[----:B------:R-:W-:Y:S04]  /*7b80*/  LDGSTS.E [R243+0x18f00], desc[UR16][R38.64], P0 ;  /* 0x18f0000026f37fae */ /* 0x000fe80008121850 */
[----:B------:R-:W-:Y:S04]  /*7b90*/  LDGSTS.E [R243+0x19300], desc[UR16][R54.64], P0 ;  /* 0x1930000036f37fae */ /* 0x000fe80008121850 */
[----:B------:R-:W-:Y:S04]  /*7ba0*/  LDGSTS.E [R243+0x19700], desc[UR16][R70.64], P0 ;  /* 0x1970000046f37fae */ /* 0x000fe80008121850 */
[----:B------:R-:W-:Y:S04]  /*7bb0*/  LDGSTS.E [R243+0x19b00], desc[UR16][R86.64], P0 ;  /* 0x19b0000056f37fae */ /* 0x000fe80008121850 */
[----:B------:R-:W-:Y:S04]  /*7bc0*/  LDGSTS.E [R243+0x19f00], desc[UR16][R102.64], P0 ;  /* 0x19f0000066f37fae */ /* 0x000fe80008121850 */
[----:B--2---:R-:W-:Y:S04]  /*7bd0*/  LDGSTS.E [R244+0x18380], desc[UR16][R6.64], P0 ;  /* 0x1838000006f47fae */ /* 0x004fe80008121850 */
[----:B------:R-:W-:Y:S04]  /*7be0*/  LDGSTS.E [R244+0x18780], desc[UR16][R4.64], P0 ;  /* 0x1878000004f47fae */ /* 0x000fe80008121850 */
[----:B------:R-:W-:Y:S04]  /*7bf0*/  LDGSTS.E [R244+0x18b80], desc[UR16][R24.64], P0 ;  /* 0x18b8000018f47fae */ /* 0x000fe80008121850 */
[----:B------:R-:W-:Y:S04]  /*7c00*/  LDGSTS.E [R244+0x18f80], desc[UR16][R40.64], P0 ;  /* 0x18f8000028f47fae */ /* 0x000fe80008121850 */
[----:B------:R-:W-:Y:S04]  /*7c10*/  LDGSTS.E [R244+0x19380], desc[UR16][R56.64], P0 ;  /* 0x1938000038f47fae */ /* 0x000fe80008121850 */
[----:B------:R-:W-:Y:S04]  /*7c20*/  LDGSTS.E [R244+0x19780], desc[UR16][R72.64], P0 ;  /* 0x1978000048f47fae */ /* 0x000fe80008121850 */
[----:B------:R-:W-:Y:S04]  /*7c30*/  LDGSTS.E [R244+0x19b80], desc[UR16][R88.64], P0 ;  /* 0x19b8000058f47fae */ /* 0x000fe80008121850 */
[----:B------:R-:W-:Y:S01]  /*7c40*/  LDGSTS.E [R244+0x19f80], desc[UR16][R104.64], P0 ;  /* 0x19f8000068f47fae */ /* 0x000fe20008121850 */
[----:B------:R-:W-:-:S02]  /*7c50*/  ISETP.GE.AND P0, PT, R191, UR4, PT ;  /* 0x00000004bf007c0c */ /* 0x000fc4000bf06270 */
[----:B------:R-:W2:Y:S01]  /*7c60*/  S2R R191, SR_TID.X ;  /* 0x0000000000bf7919 */ /* 0x000ea20000002100 */
[----:B------:R-:W0:Y:S01]  /*7c70*/  LDGDEPBAR ;  /* 0x00000000000079af */ /* 0x000e220000000000 */
[----:B------:R-:W-:Y:S02]  /*7c80*/  SEL R141, RZ, 0x4, P0 ;  /* 0x00000004ff8d7807 */ /* 0x000fe40000000000 */
[----:B--2---:R-:W-:Y:S01]  /*7c90*/  LEA.HI R191, R191, 0xe, RZ, 0x1a ;  /* 0x0000000ebfbf7811 */ /* 0x004fe200078fd0ff */
[----:B------:R-:W-:Y:S03]  /*7ca0*/  BAR.SYNC.DEFER_BLOCKING 0x0 ;  /* 0x0000000000007b1d */ /* 0x000fe60000010000 */
[----:B------:R-:W-:-:S04]  /*7cb0*/  ISETP.GE.AND P0, PT, R191, UR4, PT ;  /* 0x00000004bf007c0c */ /* 0x000fc8000bf06270 */
[----:B------:R-:W-:Y:S02]  /*7cc0*/  SEL R191, RZ, 0x4, P0 ;  /* 0x00000004ffbf7807 */ /* 0x000fe40000000000 */
[----:B------:R-:W-:Y:S01]  /*7cd0*/  ISETP.NE.U32.AND P0, PT, R15, RZ, PT ;  /* 0x000000ff0f00720c */ /* 0x000fe20003f05070 */
[----:B-1----:R-:W-:-:S04]  /*7ce0*/  IMAD.SHL.U32 R15, R160, 0x80, RZ ;  /* 0x00000080a00f7824 */ /* 0x002fc800078e00ff */
[----:B------:R-:W-:-:S05]  /*7cf0*/  IMAD.WIDE R208, R15, 0x4, R208 ;  /* 0x000000040fd07825 */ /* 0x000fca00078e02d0 */
[----:B------:R-:W-:Y:S01]  /*7d00*/  @!PT LDS RZ, [RZ] ;  /* 0x00000000fffff984 */ /* 0x000fe20000000800 */
[----:B------:R-:W-:Y:S01]  /*7d10*/  @!PT LDS RZ, [RZ] ;  /* 0x00000000fffff984 */ /* 0x000fe20000000800 */
[----:B------:R-:W-:Y:S01]  /*7d20*/  @!PT LDS RZ, [RZ] ;  /* 0x00000000fffff984 */ /* 0x000fe20000000800 */
[----:B------:R1:W-:Y:S02]  /*7d30*/  LDGSTS.E [R247+0x8000], desc[UR16][R208.64], P5 ;  /* 0x08000000d0f77fae */ /* 0x0003e4000a921850 */
[----:B-1----:R-:W1:Y:S01]  /*7d40*/  S2R R209, SR_TID.X ;  /* 0x0000000000d17919 */ /* 0x002e620000002100 */
[----:B------:R-:W-:Y:S02]  /*7d50*/  SEL R208, R141, RZ, P3 ;  /* 0x000000ff8dd07207 */ /* 0x000fe40001800000 */
[----:B------:R-:W2:Y:S02]  /*7d60*/  S2R R141, SR_TID.X ;  /* 0x00000000008d7919 */ /* 0x000ea40000002100 */
[----:B------:R-:W-:Y:S02]  /*7d70*/  ISETP.NE.U32.AND P5, PT, R208, RZ, PT ;  /* 0x000000ffd000720c */ /* 0x000fe40003fa5070 */
[----:B-1----:R-:W-:Y:S02]  /*7d80*/  SHF.R.U32.HI R209, RZ, 0x6, R209 ;  /* 0x00000006ffd17819 */ /* 0x002fe400000116d1 */
[----:B--2---:R-:W-:-:S02]  /*7d90*/  LEA.HI R141, R141, 0x4e, RZ, 0x1a ;  /* 0x0000004e8d8d7811 */ /* 0x004fc400078fd0ff */
[----:B------:R-:W-:Y:S02]  /*7da0*/  SGXT.U32 R209, R209, 0x1 ;  /* 0x00000001d1d1781a */ /* 0x000fe40000000000 */
[----:B------:R-:W-:Y:S02]  /*7db0*/  ISETP.GE.AND P6, PT, R141, UR4, PT ;  /* 0x000000048d007c0c */ /* 0x000fe4000bfc6270 */
[----:B------:R-:W-:Y:S02]  /*7dc0*/  LOP3.LUT R209, R209, 0x62, RZ, 0xfc, !PT ;  /* 0x00000062d1d17812 */ /* 0x000fe400078efcff */
[----:B------:R-:W-:Y:S02]  /*7dd0*/  SEL R141, RZ, 0x4, P6 ;  /* 0x00000004ff8d7807 */ /* 0x000fe40003000000 */
[----:B------:R-:W-:-:S04]  /*7de0*/  ISETP.GE.AND P6, PT, R209, UR4, PT ;  /* 0x00000004d1007c0c */ /* 0x000fc8000bfc6270 */
[----:B------:R-:W-:Y:S02]  /*7df0*/  SEL R208, RZ, 0x4, P6 ;  /* 0x00000004ffd07807 */ /* 0x000fe40003000000 */
[----:B------:R-:W-:Y:S02]  /*7e00*/  ISETP.NE.U32.AND P6, PT, R3, RZ, PT ;  /* 0x000000ff0300720c */ /* 0x000fe40003fc5070 */
[----:B------:R-:W1:Y:S01]  /*7e10*/  S2R R3, SR_TID.X ;  /* 0x0000000000037919 */ /* 0x000e620000002100 */
[----:B------:R-:W-:-:S10]  /*7e20*/  IMAD.WIDE R210, R15, 0x4, R210 ;  /* 0x000000040fd27825 */ /* 0x000fd400078e02d2 */
[----:B------:R2:W-:Y:S01]  /*7e30*/  LDGSTS.E [R247+0x8008], desc[UR16][R210.64], P6 ;  /* 0x08008000d2f77fae */ /* 0x0005e2000b121850 */
[----:B------:R-:W-:-:S04]  /*7e40*/  ISETP.GE.AND P6, PT, R236, UR4, PT ;  /* 0x00000004ec007c0c */ /* 0x000fc8000bfc6270 */
[----:B------:R-:W-:Y:S02]  /*7e50*/  SEL R236, RZ, 0x4, P6 ;  /* 0x00000004ffec7807 */ /* 0x000fe40003000000 */
[----:B------:R-:W-:Y:S02]  /*7e60*/  ISETP.GE.AND P6, PT, R139, UR4, PT ;  /* 0x000000048b007c0c */ /* 0x000fe4000bfc6270 */
[----:B-1----:R-:W-:-:S04]  /*7e70*/  SHF.R.U32.HI R3, RZ, 0x6, R3 ;  /* 0x00000006ff037819 */ /* 0x002fc80000011603 */
[----:B------:R-:W-:-:S04]  /*7e80*/  SGXT.U32 R3, R3, 0x1 ;  /* 0x000000010303781a */ /* 0x000fc80000000000 */
[----:B------:R-:W-:Y:S02]  /*7e90*/  LOP3.LUT R209, R3, 0x4, RZ, 0xfc, !PT ;  /* 0x0000000403d17812 */ /* 0x000fe400078efcff */
[----:B------:R-:W-:Y:S02]  /*7ea0*/  SEL R139, RZ, 0x4, P6 ;  /* 0x00000004ff8b7807 */ /* 0x000fe40003000000 */
[----:B------:R-:W-:Y:S01]  /*7eb0*/  ISETP.GE.AND P6, PT, R209, UR4, PT ;  /* 0x00000004d1007c0c */ /* 0x000fe2000bfc6270 */
[----:B------:R-:W-:Y:S01]  /*7ec0*/  IMAD.WIDE R126, R15, 0x4, R126 ;  /* 0x000000040f7e7825 */ /* 0x000fe200078e027e */
[----:B--2---:R-:W-:Y:S02]  /*7ed0*/  SEL R211, R208, RZ, P3 ;  /* 0x000000ffd0d37207 */ /* 0x004fe40001800000 */
[----:B------:R-:W-:Y:S02]  /*7ee0*/  SEL R208, RZ, 0x4, P6 ;  /* 0x00000004ffd07807 */ /* 0x000fe40003000000 */
[----:B------:R-:W-:Y:S01]  /*7ef0*/  ISETP.GE.AND P6, PT, R246, UR4, PT ;  /* 0x00000004f6007c0c */ /* 0x000fe2000bfc6270 */
[----:B------:R1:W-:Y:S01]  /*7f00*/  LDGSTS.E [R247+0xa000], desc[UR16][R126.64], P4 ;  /* 0x0a0000007ef77fae */ /* 0x0003e2000a121850 */
[----:B------:R-:W-:Y:S01]  /*7f10*/  LOP3.LUT R210, R3, 0x6, RZ, 0xfc, !PT ;  /* 0x0000000603d27812 */ /* 0x000fe200078efcff */
[----:B------:R-:W-:Y:S01]  /*7f20*/  IMAD.WIDE R128, R15, 0x4, R128 ;  /* 0x000000040f807825 */ /* 0x000fe200078e0280 */
[----:B------:R-:W-:-:S02]  /*7f30*/  SEL R246, RZ, 0x4, P6 ;  /* 0x00000004fff67807 */ /* 0x000fc40003000000 */
[----:B------:R-:W-:Y:S01]  /*7f40*/  ISETP.GE.AND P6, PT, R210, UR4, PT ;  /* 0x00000004d2007c0c */ /* 0x000fe2000bfc6270 */
[----:B------:R-:W-:Y:S01]  /*7f50*/  IMAD.WIDE R154, R15, 0x4, R154 ;  /* 0x000000040f9a7825 */ /* 0x000fe200078e029a */
[----:B------:R-:W-:Y:S01]  /*7f60*/  LOP3.LUT R209, R3, 0x24, RZ, 0xfc, !PT ;  /* 0x0000002403d17812 */ /* 0x000fe200078efcff */
[----:B------:R2:W-:Y:S01]  /*7f70*/  LDGSTS.E [R247+0xa008], desc[UR16][R128.64], P1 ;  /* 0x0a00800080f77fae */ /* 0x0005e20008921850 */
[----:B-1----:R-:W-:-:S03]  /*7f80*/  SEL R126, R208, RZ, P3 ;  /* 0x000000ffd07e7207 */ /* 0x002fc60001800000 */
[----:B------:R1:W-:Y:S01]  /*7f90*/  LDGSTS.E [R247+0xc000], desc[UR16][R154.64], P2 ;  /* 0x0c0000009af77fae */ /* 0x0003e20009121850 */
[----:B------:R-:W-:Y:S02]  /*7fa0*/  ISETP.NE.U32.AND P4, PT, R126, RZ, PT ;  /* 0x000000ff7e00720c */ /* 0x000fe40003f85070 */
[----:B------:R-:W-:Y:S02]  /*7fb0*/  SEL R126, RZ, 0x4, P6 ;  /* 0x00000004ff7e7807 */ /* 0x000fe40003000000 */
[----:B--2---:R-:W-:Y:S02]  /*7fc0*/  LOP3.LUT R128, R3, 0x64, RZ, 0xfc, !PT ;  /* 0x0000006403807812 */ /* 0x004fe400078efcff */
[----:B------:R-:W-:Y:S02]  /*7fd0*/  ISETP.GE.AND P6, PT, R209, UR4, PT ;  /* 0x00000004d1007c0c */ /* 0x000fe4000bfc6270 */
[----:B------:R-:W-:Y:S02]  /*7fe0*/  LOP3.LUT R209, R3, 0x26, RZ, 0xfc, !PT ;  /* 0x0000002603d17812 */ /* 0x000fe400078efcff */
[----:B------:R-:W-:-:S02]  /*7ff0*/  ISETP.GE.AND P2, PT, R128, UR4, PT ;  /* 0x0000000480007c0c */ /* 0x000fc4000bf46270 */
[----:B-1----:R-:W-:Y:S02]  /*8000*/  LOP3.LUT R154, R3, 0x66, RZ, 0xfc, !PT ;  /* 0x00000066039a7812 */ /* 0x002fe400078efcff */
[----:B------:R-:W-:Y:S02]  /*8010*/  ISETP.GE.AND P1, PT, R209, UR4, PT ;  /* 0x00000004d1007c0c */ /* 0x000fe4000bf26270 */
[----:B------:R-:W-:Y:S01]  /*8020*/  LOP3.LUT R129, R3, 0x44, RZ, 0xfc, !PT ;  /* 0x0000004403817812 */ /* 0x000fe200078efcff */
[----:B------:R-:W-:Y:S01]  /*8030*/  IMAD.WIDE R156, R15, 0x4, R156 ;  /* 0x000000040f9c7825 */ /* 0x000fe200078e029c */
[----:B------:R-:W-:Y:S02]  /*8040*/  SEL R128, RZ, 0x4, P2 ;  /* 0x00000004ff807807 */ /* 0x000fe40001000000 */
[----:B------:R-:W-:Y:S02]  /*8050*/  ISETP.GE.AND P2, PT, R154, UR4, PT ;  /* 0x000000049a007c0c */ /* 0x000fe4000bf46270 */
[----:B------:R-:W-:Y:S01]  /*8060*/  SEL R127, RZ, 0x4, P1 ;  /* 0x00000004ff7f7807 */ /* 0x000fe20000800000 */
[----:B------:R1:W-:Y:S01]  /*8070*/  LDGSTS.E [R247+0xc008], desc[UR16][R156.64], P0 ;  /* 0x0c0080009cf77fae */ /* 0x0003e20008121850 */
[----:B------:R-:W-:-:S02]  /*8080*/  LOP3.LUT R155, R3, 0x8, RZ, 0xfc, !PT ;  /* 0x00000008039b7812 */ /* 0x000fc400078efcff */
[----:B------:R-:W-:Y:S02]  /*8090*/  ISETP.GE.AND P1, PT, R129, UR4, PT ;  /* 0x0000000481007c0c */ /* 0x000fe4000bf26270 */
[----:B------:R-:W-:Y:S02]  /*80a0*/  LOP3.LUT R209, R3, 0x46, RZ, 0xfc, !PT ;  /* 0x0000004603d17812 */ /* 0x000fe400078efcff */
[----:B------:R-:W-:Y:S02]  /*80b0*/  SEL R208, RZ, 0x4, P6 ;  /* 0x00000004ffd07807 */ /* 0x000fe40003000000 */
[----:B------:R-:W-:Y:S02]  /*80c0*/  SEL R154, RZ, 0x4, P2 ;  /* 0x00000004ff9a7807 */ /* 0x000fe40001000000 */
[----:B------:R-:W-:Y:S02]  /*80d0*/  ISETP.GE.AND P2, PT, R155, UR4, PT ;  /* 0x000000049b007c0c */ /* 0x000fe4000bf46270 */
[----:B------:R-:W-:-:S02]  /*80e0*/  SEL R129, RZ, 0x4, P1 ;  /* 0x00000004ff817807 */ /* 0x000fc40000800000 */
[----:B-1----:R-:W-:Y:S02]  /*80f0*/  LOP3.LUT R157, R3, 0xa, RZ, 0xfc, !PT ;  /* 0x0000000a039d7812 */ /* 0x002fe400078efcff */
[----:B------:R-:W-:Y:S02]  /*8100*/  SEL R210, R126, RZ, P3 ;  /* 0x000000ff7ed27207 */ /* 0x000fe40001800000 */
[----:B------:R-:W-:Y:S02]  /*8110*/  ISETP.GE.AND P1, PT, R209, UR4, PT ;  /* 0x00000004d1007c0c */ /* 0x000fe4000bf26270 */
[----:B------:R-:W-:Y:S02]  /*8120*/  SEL R126, R208, RZ, P3 ;  /* 0x000000ffd07e7207 */ /* 0x000fe40001800000 */
[----:B------:R-:W-:Y:S02]  /*8130*/  SEL R208, RZ, 0x4, P2 ;  /* 0x00000004ffd07807 */ /* 0x000fe40001000000 */
[----:B------:R-:W-:-:S02]  /*8140*/  ISETP.GE.AND P2, PT, R157, UR4, PT ;  /* 0x000000049d007c0c */ /* 0x000fc4000bf46270 */
[----:B------:R-:W-:Y:S02]  /*8150*/  SEL R209, RZ, 0x4, P1 ;  /* 0x00000004ffd17807 */ /* 0x000fe40000800000 */
[----:B------:R-:W-:Y:S02]  /*8160*/  LOP3.LUT R155, R3, 0x28, RZ, 0xfc, !PT ;  /* 0x00000028039b7812 */ /* 0x000fe400078efcff */
[----:B------:R-:W-:Y:S02]  /*8170*/  ISETP.NE.U32.AND P1, PT, R126, RZ, PT ;  /* 0x000000ff7e00720c */ /* 0x000fe40003f25070 */
[----:B------:R-:W-:Y:S01]  /*8180*/  SEL R126, R127, RZ, P3 ;  /* 0x000000ff7f7e7207 */ /* 0x000fe20001800000 */
[----:B------:R-:W-:Y:S01]  /*8190*/  IMAD.WIDE R182, R15, 0x4, R182 ;  /* 0x000000040fb67825 */ /* 0x000fe200078e02b6 */
[----:B------:R-:W-:Y:S02]  /*81a0*/  SEL R127, RZ, 0x4, P2 ;  /* 0x00000004ff7f7807 */ /* 0x000fe40001000000 */
[----:B------:R-:W-:-:S02]  /*81b0*/  ISETP.GE.AND P2, PT, R155, UR4, PT ;  /* 0x000000049b007c0c */ /* 0x000fc4000bf46270 */
[----:B------:R-:W-:Y:S01]  /*81c0*/  LOP3.LUT R157, R3, 0x2a, RZ, 0xfc, !PT ;  /* 0x0000002a039d7812 */ /* 0x000fe200078efcff */
[----:B------:R1:W-:Y:S01]  /*81d0*/  LDGSTS.E [R247+0xe000], desc[UR16][R182.64], P5 ;  /* 0x0e000000b6f77fae */ /* 0x0003e2000a921850 */
[----:B------:R-:W-:Y:S02]  /*81e0*/  SEL R155, RZ, 0x4, P2 ;  /* 0x00000004ff9b7807 */ /* 0x000fe40001000000 */
[----:B------:R-:W-:Y:S02]  /*81f0*/  ISETP.GE.AND P2, PT, R157, UR4, PT ;  /* 0x000000049d007c0c */ /* 0x000fe4000bf46270 */
[C---:B------:R-:W-:Y:S02]  /*8200*/  LOP3.LUT R156, R3.reuse, 0x4a, RZ, 0xfc, !PT ;  /* 0x0000004a039c7812 */ /* 0x040fe400078efcff */
[----:B------:R-:W-:Y:S02]  /*8210*/  SEL R157, RZ, 0x4, P2 ;  /* 0x00000004ff9d7807 */ /* 0x000fe40001000000 */
[----:B-1----:R-:W-:-:S02]  /*8220*/  LOP3.LUT R183, R3, 0x48, RZ, 0xfc, !PT ;  /* 0x0000004803b77812 */ /* 0x002fc400078efcff */
[----:B------:R-:W-:Y:S02]  /*8230*/  ISETP.NE.U32.AND P0, PT, R126, RZ, PT ;  /* 0x000000ff7e00720c */ /* 0x000fe40003f05070 */
[----:B------:R-:W-:Y:S02]  /*8240*/  ISETP.GE.AND P2, PT, R183, UR4, PT ;  /* 0x00000004b7007c0c */ /* 0x000fe4000bf46270 */
[----:B------:R-:W-:Y:S02]  /*8250*/  SEL R126, R129, RZ, P3 ;  /* 0x000000ff817e7207 */ /* 0x000fe40001800000 */
[----:B------:R-:W-:Y:S02]  /*8260*/  SEL R129, RZ, 0x4, P2 ;  /* 0x00000004ff817807 */ /* 0x000fe40001000000 */
[----:B------:R-:W-:Y:S02]  /*8270*/  ISETP.GE.AND P2, PT, R156, UR4, PT ;  /* 0x000000049c007c0c */ /* 0x000fe4000bf46270 */
[----:B------:R-:W-:-:S02]  /*8280*/  LOP3.LUT R183, R3, 0x68, RZ, 0xfc, !PT ;  /* 0x0000006803b77812 */ /* 0x000fc400078efcff */
[----:B------:R-:W-:Y:S02]  /*8290*/  ISETP.NE.U32.AND P6, PT, R211, RZ, PT ;  /* 0x000000ffd300720c */ /* 0x000fe40003fc5070 */
[----:B------:R-:W-:Y:S02]  /*82a0*/  SEL R156, RZ, 0x4, P2 ;  /* 0x00000004ff9c7807 */ /* 0x000fe40001000000 */
[----:B------:R-:W-:Y:S02]  /*82b0*/  ISETP.GE.AND P2, PT, R183, UR4, PT ;  /* 0x00000004b7007c0c */ /* 0x000fe4000bf46270 */
[----:B------:R-:W-:Y:S01]  /*82c0*/  LOP3.LUT R182, R3, 0x6a, RZ, 0xfc, !PT ;  /* 0x0000006a03b67812 */ /* 0x000fe200078efcff */
[----:B------:R-:W-:Y:S01]  /*82d0*/  IMAD.WIDE R184, R15, 0x4, R184 ;  /* 0x000000040fb87825 */ /* 0x000fe200078e02b8 */
[----:B------:R-:W-:Y:S02]  /*82e0*/  SEL R183, RZ, 0x4, P2 ;  /* 0x00000004ffb77807 */ /* 0x000fe40001000000 */
[----:B------:R-:W-:-:S02]  /*82f0*/  ISETP.GE.AND P2, PT, R182, UR4, PT ;  /* 0x00000004b6007c0c */ /* 0x000fc4000bf46270 */
[----:B------:R-:W-:Y:S01]  /*8300*/  LOP3.LUT R182, R3, 0xc, RZ, 0xfc, !PT ;  /* 0x0000000c03b67812 */ /* 0x000fe200078efcff */
[----:B------:R1:W-:Y:S03]  /*8310*/  LDGSTS.E [R247+0xe008], desc[UR16][R184.64], P6 ;  /* 0x0e008000b8f77fae */ /* 0x0003e6000b121850 */
[----:B------:R-:W-:-:S04]  /*8320*/  ISETP.GE.AND P6, PT, R182, UR4, PT ;  /* 0x00000004b6007c0c */ /* 0x000fc8000bfc6270 */
[----:B------:R-:W-:Y:S02]  /*8330*/  SEL R182, RZ, 0x4, P6 ;  /* 0x00000004ffb67807 */ /* 0x000fe40003000000 */
[C---:B-1----:R-:W-:Y:S02]  /*8340*/  LOP3.LUT R184, R3.reuse, 0x2c, RZ, 0xfc, !PT ;  /* 0x0000002c03b87812 */ /* 0x042fe400078efcff */
[----:B------:R-:W-:Y:S02]  /*8350*/  LOP3.LUT R185, R3, 0x4c, RZ, 0xfc, !PT ;  /* 0x0000004c03b97812 */ /* 0x000fe400078efcff */
[----:B------:R-:W-:Y:S01]  /*8360*/  ISETP.GE.AND P6, PT, R184, UR4, PT ;  /* 0x00000004b8007c0c */ /* 0x000fe2000bfc6270 */
[----:B------:R-:W-:-:S03]  /*8370*/  IMAD.WIDE R212, R15, 0x4, R212 ;  /* 0x000000040fd47825 */ /* 0x000fc600078e02d4 */
[----:B------:R-:W-:Y:S02]  /*8380*/  SEL R184, RZ, 0x4, P6 ;  /* 0x00000004ffb87807 */ /* 0x000fe40003000000 */
[----:B------:R-:W-:Y:S01]  /*8390*/  ISETP.GE.AND P6, PT, R185, UR4, PT ;  /* 0x00000004b9007c0c */ /* 0x000fe2000bfc6270 */
[----:B------:R1:W-:Y:S01]  /*83a0*/  LDGSTS.E [R248+0x8000], desc[UR16][R212.64], P4 ;  /* 0x08000000d4f87fae */ /* 0x0003e2000a121850 */
[----:B------:R-:W-:Y:S02]  /*83b0*/  LOP3.LUT R185, R3, 0x6c, RZ, 0xfc, !PT ;  /* 0x0000006c03b97812 */ /* 0x000fe400078efcff */
[----:B------:R-:W-:Y:S02]  /*83c0*/  ISETP.NE.U32.AND P5, PT, R126, RZ, PT ;  /* 0x000000ff7e00720c */ /* 0x000fe40003fa5070 */
[----:B------:R-:W-:Y:S02]  /*83d0*/  SEL R126, R209, RZ, P3 ;  /* 0x000000ffd17e7207 */ /* 0x000fe40001800000 */
[----:B------:R-:W-:-:S02]  /*83e0*/  SEL R209, RZ, 0x4, P6 ;  /* 0x00000004ffd17807 */ /* 0x000fc40003000000 */
[----:B------:R-:W-:Y:S02]  /*83f0*/  ISETP.GE.AND P6, PT, R185, UR4, PT ;  /* 0x00000004b9007c0c */ /* 0x000fe4000bfc6270 */
[----:B-1----:R-:W-:Y:S02]  /*8400*/  LOP3.LUT R213, R3, 0x10, RZ, 0xfc, !PT ;  /* 0x0000001003d57812 */ /* 0x002fe400078efcff */
[----:B------:R-:W-:Y:S02]  /*8410*/  SEL R185, RZ, 0x4, P6 ;  /* 0x00000004ffb97807 */ /* 0x000fe40003000000 */
[----:B------:R-:W-:Y:S02]  /*8420*/  ISETP.GE.AND P6, PT, R213, UR4, PT ;  /* 0x00000004d5007c0c */ /* 0x000fe4000bfc6270 */
[----:B------:R-:W-:Y:S02]  /*8430*/  LOP3.LUT R247, R3, 0x12, RZ, 0xfc, !PT ;  /* 0x0000001203f77812 */ /* 0x000fe400078efcff */
[----:B------:R-:W-:-:S02]  /*8440*/  SEL R212, RZ, 0x4, P6 ;  /* 0x00000004ffd47807 */ /* 0x000fc40003000000 */
[----:B------:R-:W-:-:S04]  /*8450*/  ISETP.GE.AND P6, PT, R247, UR4, PT ;  /* 0x00000004f7007c0c */ /* 0x000fc8000bfc6270 */
[----:B------:R-:W-:Y:S02]  /*8460*/  SEL R213, RZ, 0x4, P6 ;  /* 0x00000004ffd57807 */ /* 0x000fe40003000000 */
[----:B------:R-:W-:Y:S01]  /*8470*/  ISETP.NE.U32.AND P6, PT, R210, RZ, PT ;  /* 0x000000ffd200720c */ /* 0x000fe20003fc5070 */
[----:B------:R-:W-:Y:S01]  /*8480*/  IMAD.WIDE R214, R15, 0x4, R214 ;  /* 0x000000040fd67825 */ /* 0x000fe200078e02d6 */
[----:B------:R-:W-:Y:S02]  /*8490*/  SEL R211, RZ, 0x4, P2 ;  /* 0x00000004ffd37807 */ /* 0x000fe40001000000 */
[----:B------:R-:W-:Y:S02]  /*84a0*/  ISETP.NE.U32.AND P2, PT, R126, RZ, PT ;  /* 0x000000ff7e00720c */ /* 0x000fe40003f45070 */
[----:B------:R-:W-:Y:S02]  /*84b0*/  SEL R126, R128, RZ, P3 ;  /* 0x000000ff807e7207 */ /* 0x000fe40001800000 */
[----:B------:R-:W-:-:S02]  /*84c0*/  LOP3.LUT R247, R3, 0x30, RZ, 0xfc, !PT ;  /* 0x0000003003f77812 */ /* 0x000fc400078efcff */
[----:B------:R-:W-:-:S03]  /*84d0*/  ISETP.NE.U32.AND P4, PT, R126, RZ, PT ;  /* 0x000000ff7e00720c */ /* 0x000fc60003f85070 */
[----:B------:R1:W-:Y:S01]  /*84e0*/  LDGSTS.E [R248+0x8008], desc[UR16][R214.64], P6 ;  /* 0x08008000d6f87fae */ /* 0x0003e2000b121850 */
[----:B------:R-:W-:Y:S02]  /*84f0*/  ISETP.GE.AND P6, PT, R247, UR4, PT ;  /* 0x00000004f7007c0c */ /* 0x000fe4000bfc6270 */
[C---:B------:R-:W-:Y:S02]  /*8500*/  LOP3.LUT R126, R3.reuse, 0x32, RZ, 0xfc, !PT ;  /* 0x00000032037e7812 */ /* 0x040fe400078efcff */
[----:B------:R-:W-:Y:S02]  /*8510*/  SEL R128, R154, RZ, P3 ;  /* 0x000000ff9a807207 */ /* 0x000fe40001800000 */
[----:B------:R-:W-:Y:S02]  /*8520*/  SEL R154, RZ, 0x4, P6 ;  /* 0x00000004ff9a7807 */ /* 0x000fe40003000000 */
[----:B------:R-:W-:Y:S02]  /*8530*/  ISETP.GE.AND P6, PT, R126, UR4, PT ;  /* 0x000000047e007c0c */ /* 0x000fe4000bfc6270 */
[----:B------:R-:W-:Y:S01]  /*8540*/  LOP3.LUT R247, R3, 0x50, RZ, 0xfc, !PT ;  /* 0x0000005003f77812 */ /* 0x000fe200078efcff */
[----:B------:R-:W-:Y:S01]  /*8550*/  IMAD.WIDE R130, R15, 0x4, R130 ;  /* 0x000000040f827825 */ /* 0x000fe200078e0282 */
[----:B------:R-:W-:-:S02]  /*8560*/  SEL R210, RZ, 0x4, P6 ;  /* 0x00000004ffd27807 */ /* 0x000fc40003000000 */
[----:B------:R-:W-:Y:S01]  /*8570*/  ISETP.GE.AND P6, PT, R247, UR4, PT ;  /* 0x00000004f7007c0c */ /* 0x000fe2000bfc6270 */
[----:B------:R-:W-:Y:S01]  /*8580*/  IMAD.WIDE R132, R15, 0x4, R132 ;  /* 0x000000040f847825 */ /* 0x000fe200078e0284 */
[----:B------:R-:W-:Y:S01]  /*8590*/  LOP3.LUT R247, R3, 0x52, RZ, 0xfc, !PT ;  /* 0x0000005203f77812 */ /* 0x000fe200078efcff */
[----:B------:R2:W-:Y:S01]  /*85a0*/  LDGSTS.E [R248+0xa000], desc[UR16][R130.64], P1 ;  /* 0x0a00000082f87fae */ /* 0x0005e20008921850 */
[----:B-1----:R-:W-:Y:S01]  /*85b0*/  SEL R214, RZ, 0x4, P6 ;  /* 0x00000004ffd67807 */ /* 0x002fe20003000000 */
[----:B------:R-:W-:Y:S01]  /*85c0*/  IMAD.WIDE R158, R15, 0x4, R158 ;  /* 0x000000040f9e7825 */ /* 0x000fe200078e029e */
[----:B------:R-:W-:Y:S01]  /*85d0*/  ISETP.GE.AND P6, PT, R247, UR4, PT ;  /* 0x00000004f7007c0c */ /* 0x000fe2000bfc6270 */
[----:B------:R1:W-:Y:S01]  /*85e0*/  LDGSTS.E [R248+0xa008], desc[UR16][R132.64], P0 ;  /* 0x0a00800084f87fae */ /* 0x0003e20008121850 */
[C---:B------:R-:W-:Y:S02]  /*85f0*/  LOP3.LUT R215, R3.reuse, 0x70, RZ, 0xfc, !PT ;  /* 0x0000007003d77812 */ /* 0x040fe400078efcff */
[----:B------:R-:W-:Y:S01]  /*8600*/  LOP3.LUT R247, R3, 0x72, RZ, 0xfc, !PT ;  /* 0x0000007203f77812 */ /* 0x000fe200078efcff */
[----:B------:R3:W-:Y:S01]  /*8610*/  LDGSTS.E [R248+0xc000], desc[UR16][R158.64], P5 ;  /* 0x0c0000009ef87fae */ /* 0x0007e2000a921850 */
[----:B--2---:R-:W-:-:S02]  /*8620*/  SEL R130, RZ, 0x4, P6 ;  /* 0x00000004ff827807 */ /* 0x004fc40003000000 */
[----:B-1----:R-:W-:Y:S02]  /*8630*/  LOP3.LUT R133, R3, 0x36, RZ, 0xfc, !PT ;  /* 0x0000003603857812 */ /* 0x002fe400078efcff */
[----:B------:R-:W-:Y:S02]  /*8640*/  ISETP.GE.AND P6, PT, R215, UR4, PT ;  /* 0x00000004d7007c0c */ /* 0x000fe4000bfc6270 */
[----:B------:R-:W-:Y:S02]  /*8650*/  ISETP.GE.AND P5, PT, R133, UR4, PT ;  /* 0x0000000485007c0c */ /* 0x000fe4000bfa6270 */
[----:B---3--:R-:W-:Y:S02]  /*8660*/  LOP3.LUT R159, R3, 0x54, RZ, 0xfc, !PT ;  /* 0x00000054039f7812 */ /* 0x008fe400078efcff */
[----:B------:R-:W-:Y:S02]  /*8670*/  SEL R131, RZ, 0x4, P6 ;  /* 0x00000004ff837807 */ /* 0x000fe40003000000 */
[----:B------:R-:W-:-:S02]  /*8680*/  ISETP.GE.AND P6, PT, R247, UR4, PT ;  /* 0x00000004f7007c0c */ /* 0x000fc4000bfc6270 */
[----:B------:R-:W-:Y:S02]  /*8690*/  SEL R133, RZ, 0x4, P5 ;  /* 0x00000004ff857807 */ /* 0x000fe40002800000 */
[----:B------:R-:W-:Y:S02]  /*86a0*/  SEL R126, R208, RZ, P3 ;  /* 0x000000ffd07e7207 */ /* 0x000fe40001800000 */
[----:B------:R-:W-:Y:S02]  /*86b0*/  LOP3.LUT R247, R3, 0x14, RZ, 0xfc, !PT ;  /* 0x0000001403f77812 */ /* 0x000fe400078efcff */
[----:B------:R-:W-:Y:S02]  /*86c0*/  ISETP.GE.AND P5, PT, R159, UR4, PT ;  /* 0x000000049f007c0c */ /* 0x000fe4000bfa6270 */
[----:B------:R-:W-:Y:S02]  /*86d0*/  ISETP.NE.U32.AND P1, PT, R126, RZ, PT ;  /* 0x000000ff7e00720c */ /* 0x000fe40003f25070 */
[----:B------:R-:W-:-:S02]  /*86e0*/  ISETP.GE.AND P0, PT, R247, UR4, PT ;  /* 0x00000004f7007c0c */ /* 0x000fc4000bf06270 */
[----:B------:R-:W-:Y:S02]  /*86f0*/  SEL R158, RZ, 0x4, P5 ;  /* 0x00000004ff9e7807 */ /* 0x000fe40002800000 */
[----:B------:R-:W-:Y:S02]  /*8700*/  LOP3.LUT R215, R3, 0x16, RZ, 0xfc, !PT ;  /* 0x0000001603d77812 */ /* 0x000fe400078efcff */
[----:B------:R-:W-:Y:S02]  /*8710*/  SEL R126, R155, RZ, P3 ;  /* 0x000000ff9b7e7207 */ /* 0x000fe40001800000 */
[----:B------:R-:W-:Y:S02]  /*8720*/  ISETP.GE.AND P5, PT, R14, UR4, PT ;  /* 0x000000040e007c0c */ /* 0x000fe4000bfa6270 */
[----:B------:R-:W-:Y:S02]  /*8730*/  LOP3.LUT R155, R3, 0x74, RZ, 0xfc, !PT ;  /* 0x00000074039b7812 */ /* 0x000fe400078efcff */
[----:B------:R-:W-:Y:S01]  /*8740*/  SEL R132, RZ, 0x4, P0 ;  /* 0x00000004ff847807 */ /* 0x000fe20000000000 */
[----:B------:R-:W-:Y:S01]  /*8750*/  IMAD.WIDE R162, R15, 0x4, R162 ;  /* 0x000000040fa27825 */ /* 0x000fe200078e02a2 */
[----:B------:R-:W-:-:S02]  /*8760*/  ISETP.GE.AND P0, PT, R215, UR4, PT ;  /* 0x00000004d7007c0c */ /* 0x000fc4000bf06270 */
[----:B------:R-:W-:Y:S02]  /*8770*/  SEL R14, RZ, 0x4, P5 ;  /* 0x00000004ff0e7807 */ /* 0x000fe40002800000 */
[----:B------:R-:W-:Y:S01]  /*8780*/  LOP3.LUT R247, R3, 0x34, RZ, 0xfc, !PT ;  /* 0x0000003403f77812 */ /* 0x000fe200078efcff */
[----:B------:R1:W-:Y:S01]  /*8790*/  LDGSTS.E [R248+0xc008], desc[UR16][R162.64], P2 ;  /* 0x0c008000a2f87fae */ /* 0x0003e20009121850 */
[----:B------:R-:W-:Y:S02]  /*87a0*/  ISETP.GE.AND P5, PT, R155, UR4, PT ;  /* 0x000000049b007c0c */ /* 0x000fe4000bfa6270 */
[----:B------:R-:W-:Y:S02]  /*87b0*/  LOP3.LUT R159, R3, 0x76, RZ, 0xfc, !PT ;  /* 0x00000076039f7812 */ /* 0x000fe400078efcff */
[----:B------:R-:W-:Y:S02]  /*87c0*/  SEL R215, RZ, 0x4, P0 ;  /* 0x00000004ffd77807 */ /* 0x000fe40000000000 */
[----:B------:R-:W-:-:S02]  /*87d0*/  ISETP.GE.AND P0, PT, R247, UR4, PT ;  /* 0x00000004f7007c0c */ /* 0x000fc4000bf06270 */
[----:B------:R-:W-:Y:S02]  /*87e0*/  SEL R155, RZ, 0x4, P5 ;  /* 0x00000004ff9b7807 */ /* 0x000fe40002800000 */
[----:B------:R-:W-:Y:S02]  /*87f0*/  ISETP.GE.AND P5, PT, R159, UR4, PT ;  /* 0x000000049f007c0c */ /* 0x000fe4000bfa6270 */
[----:B-1----:R-:W-:Y:S02]  /*8800*/  LOP3.LUT R163, R3, 0x18, RZ, 0xfc, !PT ;  /* 0x0000001803a37812 */ /* 0x002fe400078efcff */
[----:B------:R-:W-:Y:S02]  /*8810*/  SEL R247, RZ, 0x4, P0 ;  /* 0x00000004fff77807 */ /* 0x000fe40000000000 */
[----:B------:R-:W-:Y:S02]  /*8820*/  ISETP.NE.U32.AND P0, PT, R126, RZ, PT ;  /* 0x000000ff7e00720c */ /* 0x000fe40003f05070 */
[----:B------:R-:W-:-:S02]  /*8830*/  SEL R159, RZ, 0x4, P5 ;  /* 0x00000004ff9f7807 */ /* 0x000fc40002800000 */
[----:B------:R-:W-:Y:S02]  /*8840*/  SEL R208, RZ, 0x4, P6 ;  /* 0x00000004ffd07807 */ /* 0x000fe40003000000 */
[----:B------:R-:W-:Y:S02]  /*8850*/  SEL R126, R157, RZ, P3 ;  /* 0x000000ff9d7e7207 */ /* 0x000fe40001800000 */
[----:B------:R-:W-:Y:S02]  /*8860*/  ISETP.GE.AND P5, PT, R163, UR4, PT ;  /* 0x00000004a3007c0c */ /* 0x000fe4000bfa6270 */
[----:B------:R-:W-:Y:S02]  /*8870*/  LOP3.LUT R157, R3, 0x1a, RZ, 0xfc, !PT ;  /* 0x0000001a039d7812 */ /* 0x000fe400078efcff */
[----:B------:R-:W-:Y:S01]  /*8880*/  ISETP.NE.U32.AND P6, PT, R128, RZ, PT ;  /* 0x000000ff8000720c */ /* 0x000fe20003fc5070 */
[----:B------:R-:W-:Y:S01]  /*8890*/  IMAD.WIDE R186, R15, 0x4, R186 ;  /* 0x000000040fba7825 */ /* 0x000fe200078e02ba */
[----:B------:R-:W-:-:S02]  /*88a0*/  SEL R163, RZ, 0x4, P5 ;  /* 0x00000004ffa37807 */ /* 0x000fc40002800000 */
[----:B------:R-:W-:Y:S02]  /*88b0*/  ISETP.GE.AND P5, PT, R157, UR4, PT ;  /* 0x000000049d007c0c */ /* 0x000fe4000bfa6270 */
[----:B------:R-:W-:Y:S01]  /*88c0*/  LOP3.LUT R162, R3, 0x38, RZ, 0xfc, !PT ;  /* 0x0000003803a27812 */ /* 0x000fe200078efcff */
[----:B------:R-:W-:Y:S01]  /*88d0*/  IMAD.WIDE R188, R15, 0x4, R188 ;  /* 0x000000040fbc7825 */ /* 0x000fe200078e02bc */
[----:B------:R-:W-:Y:S01]  /*88e0*/  ISETP.NE.U32.AND P2, PT, R126, RZ, PT ;  /* 0x000000ff7e00720c */ /* 0x000fe20003f45070 */
[----:B------:R1:W-:Y:S01]  /*88f0*/  LDGSTS.E [R248+0xe000], desc[UR16][R186.64], P4 ;  /* 0x0e000000baf87fae */ /* 0x0003e2000a121850 */
[----:B------:R-:W-:Y:S02]  /*8900*/  SEL R157, RZ, 0x4, P5 ;  /* 0x00000004ff9d7807 */ /* 0x000fe40002800000 */
[----:B------:R-:W-:Y:S01]  /*8910*/  SEL R126, R129, RZ, P3 ;  /* 0x000000ff817e7207 */ /* 0x000fe20001800000 */
[----:B------:R2:W-:Y:S01]  /*8920*/  LDGSTS.E [R248+0xe008], desc[UR16][R188.64], P6 ;  /* 0x0e008000bcf87fae */ /* 0x0005e2000b121850 */
[----:B------:R-:W-:-:S02]  /*8930*/  ISETP.GE.AND P5, PT, R162, UR4, PT ;  /* 0x00000004a2007c0c */ /* 0x000fc4000bfa6270 */
[C---:B------:R-:W-:Y:S02]  /*8940*/  LOP3.LUT R129, R3.reuse, 0x5a, RZ, 0xfc, !PT ;  /* 0x0000005a03817812 */ /* 0x040fe400078efcff */
[----:B------:R-:W-:Y:S02]  /*8950*/  SEL R162, RZ, 0x4, P5 ;  /* 0x00000004ffa27807 */ /* 0x000fe40002800000 */
[----:B-1----:R-:W-:Y:S02]  /*8960*/  LOP3.LUT R187, R3, 0x3a, RZ, 0xfc, !PT ;  /* 0x0000003a03bb7812 */ /* 0x002fe400078efcff */
[----:B------:R-:W-:Y:S02]  /*8970*/  ISETP.GE.AND P6, PT, R129, UR4, PT ;  /* 0x0000000481007c0c */ /* 0x000fe4000bfc6270 */
[----:B------:R-:W-:Y:S02]  /*8980*/  ISETP.GE.AND P5, PT, R187, UR4, PT ;  /* 0x00000004bb007c0c */ /* 0x000fe4000bfa6270 */
[----:B------:R-:W-:-:S02]  /*8990*/  LOP3.LUT R187, R3, 0x78, RZ, 0xfc, !PT ;  /* 0x0000007803bb7812 */ /* 0x000fc400078efcff */
[----:B------:R-:W-:Y:S02]  /*89a0*/  SEL R129, RZ, 0x4, P6 ;  /* 0x00000004ff817807 */ /* 0x000fe40003000000 */
[----:B------:R-:W-:Y:S02]  /*89b0*/  ISETP.GE.AND P6, PT, R187, UR4, PT ;  /* 0x00000004bb007c0c */ /* 0x000fe4000bfc6270 */
[----:B--2---:R-:W-:Y:S02]  /*89c0*/  LOP3.LUT R189, R3, 0x7a, RZ, 0xfc, !PT ;  /* 0x0000007a03bd7812 */ /* 0x004fe400078efcff */
[----:B------:R-:W-:Y:S02]  /*89d0*/  ISETP.NE.U32.AND P4, PT, R126, RZ, PT ;  /* 0x000000ff7e00720c */ /* 0x000fe40003f85070 */
[----:B------:R-:W-:Y:S01]  /*89e0*/  SEL R126, R156, RZ, P3 ;  /* 0x000000ff9c7e7207 */ /* 0x000fe20001800000 */
[----:B------:R-:W-:Y:S01]  /*89f0*/  IMAD.WIDE R216, R15, 0x4, R216 ;  /* 0x000000040fd87825 */ /* 0x000fe200078e02d8 */
[----:B------:R-:W-:-:S02]  /*8a00*/  SEL R156, RZ, 0x4, P6 ;  /* 0x00000004ff9c7807 */ /* 0x000fc40003000000 */
[----:B------:R-:W-:Y:S02]  /*8a10*/  ISETP.GE.AND P6, PT, R189, UR4, PT ;  /* 0x00000004bd007c0c */ /* 0x000fe4000bfc6270 */
[----:B------:R-:W-:Y:S01]  /*8a20*/  LOP3.LUT R248, R3, 0x1c, RZ, 0xfc, !PT ;  /* 0x0000001c03f87812 */ /* 0x000fe200078efcff */
[----:B------:R1:W-:Y:S01]  /*8a30*/  LDGSTS.E [R249+0x8000], desc[UR16][R216.64], P1 ;  /* 0x08000000d8f97fae */ /* 0x0003e20008921850 */
[----:B------:R-:W-:Y:S02]  /*8a40*/  SEL R187, RZ, 0x4, P6 ;  /* 0x00000004ffbb7807 */ /* 0x000fe40003000000 */
[----:B------:R-:W-:Y:S02]  /*8a50*/  ISETP.GE.AND P6, PT, R248, UR4, PT ;  /* 0x00000004f8007c0c */ /* 0x000fe4000bfc6270 */
[----:B------:R-:W-:Y:S02]  /*8a60*/  SEL R186, RZ, 0x4, P5 ;  /* 0x00000004ffba7807 */ /* 0x000fe40002800000 */
[----:B------:R-:W-:-:S02]  /*8a70*/  ISETP.GE.AND P5, PT, R138, UR4, PT ;  /* 0x000000048a007c0c */ /* 0x000fc4000bfa6270 */
[----:B------:R-:W-:Y:S02]  /*8a80*/  SEL R128, RZ, 0x4, P6 ;  /* 0x00000004ff807807 */ /* 0x000fe40003000000 */
[----:B-1----:R-:W-:Y:S02]  /*8a90*/  LOP3.LUT R217, R3, 0x3c, RZ, 0xfc, !PT ;  /* 0x0000003c03d97812 */ /* 0x002fe400078efcff */
[----:B------:R-:W-:Y:S02]  /*8aa0*/  SEL R127, R127, RZ, P3 ;  /* 0x000000ff7f7f7207 */ /* 0x000fe40001800000 */
[----:B------:R-:W-:Y:S02]  /*8ab0*/  ISETP.GE.AND P6, PT, R217, UR4, PT ;  /* 0x00000004d9007c0c */ /* 0x000fe4000bfc6270 */
[----:B------:R-:W-:Y:S02]  /*8ac0*/  SEL R138, RZ, 0x4, P5 ;  /* 0x00000004ff8a7807 */ /* 0x000fe40002800000 */
[----:B------:R-:W-:-:S02]  /*8ad0*/  ISETP.NE.U32.AND P5, PT, R126, RZ, PT ;  /* 0x000000ff7e00720c */ /* 0x000fc40003fa5070 */
[----:B------:R-:W-:Y:S02]  /*8ae0*/  SEL R126, R183, RZ, P3 ;  /* 0x000000ffb77e7207 */ /* 0x000fe40001800000 */
[----:B------:R-:W-:Y:S02]  /*8af0*/  SEL R183, RZ, 0x4, P6 ;  /* 0x00000004ffb77807 */ /* 0x000fe40003000000 */
[----:B------:R-:W-:Y:S01]  /*8b00*/  ISETP.NE.U32.AND P6, PT, R127, RZ, PT ;  /* 0x000000ff7f00720c */ /* 0x000fe20003fc5070 */
[----:B------:R-:W-:Y:S01]  /*8b10*/  IMAD.WIDE R218, R15, 0x4, R218 ;  /* 0x000000040fda7825 */ /* 0x000fe200078e02da */
[----:B------:R-:W-:Y:S02]  /*8b20*/  ISETP.NE.U32.AND P1, PT, R126, RZ, PT ;  /* 0x000000ff7e00720c */ /* 0x000fe40003f25070 */
[----:B------:R-:W-:Y:S01]  /*8b30*/  SEL R126, R211, RZ, P3 ;  /* 0x000000ffd37e7207 */ /* 0x000fe20001800000 */
[----:B------:R-:W-:-:S08]  /*8b40*/  IMAD.WIDE R134, R15, 0x4, R134 ;  /* 0x000000040f867825 */ /* 0x000fd000078e0286 */
[----:B------:R-:W-:Y:S01]  /*8b50*/  LDGSTS.E [R249+0x8008], desc[UR16][R218.64], P6 ;  /* 0x08008000daf97fae */ /* 0x000fe2000b121850 */
[----:B------:R-:W-:Y:S02]  /*8b60*/  ISETP.NE.U32.AND P6, PT, R126, RZ, PT ;  /* 0x000000ff7e00720c */ /* 0x000fe40003fc5070 */
[----:B------:R-:W-:Y:S01]  /*8b70*/  SEL R126, R182, RZ, P3 ;  /* 0x000000ffb67e7207 */ /* 0x000fe20001800000 */
[----:B------:R-:W-:Y:S03]  /*8b80*/  LDGSTS.E [R249+0xa000], desc[UR16][R134.64], P0 ;  /* 0x0a00000086f97fae */ /* 0x000fe60008121850 */
[----:B------:R-:W-:Y:S02]  /*8b90*/  ISETP.NE.U32.AND P0, PT, R126, RZ, PT ;  /* 0x000000ff7e00720c */ /* 0x000fe40003f05070 */
[----:B------:R-:W-:Y:S02]  /*8ba0*/  SEL R126, R191, RZ, P3 ;  /* 0x000000ffbf7e7207 */ /* 0x000fe40001800000 */
[----:B------:R-:W2:Y:S01]  /*8bb0*/  LDL.LU R191, [R1+0x20c] ;  /* 0x00020c0001bf7983 */ /* 0x000ea20000300800 */
[----:B------:R-:W-:-:S04]  /*8bc0*/  IMAD.WIDE R136, R15, 0x4, R136 ;  /* 0x000000040f887825 */ /* 0x000fc800078e0288 */
[C---:B------:R-:W-:Y:S01]  /*8bd0*/  IMAD.WIDE R164, R15.reuse, 0x4, R164 ;  /* 0x000000040fa47825 */ /* 0x040fe200078e02a4 */
[----:B------:R-:W-:Y:S01]  /*8be0*/  LDGSTS.E [R249+0xa008], desc[UR16][R136.64], P2 ;  /* 0x0a00800088f97fae */ /* 0x000fe20009121850 */
[----:B------:R-:W-:Y:S02]  /*8bf0*/  ISETP.NE.U32.AND P2, PT, R126, RZ, PT ;  /* 0x000000ff7e00720c */ /* 0x000fe40003f45070 */
[----:B------:R-:W-:Y:S01]  /*8c00*/  SEL R126, R184, RZ, P3 ;  /* 0x000000ffb87e7207 */ /* 0x000fe20001800000 */
[----:B------:R-:W-:Y:S01]  /*8c10*/  LDGSTS.E [R249+0xc000], desc[UR16][R164.64], P4 ;  /* 0x0c000000a4f97fae */ /* 0x000fe2000a121850 */
[----:B------:R-:W-:Y:S02]  /*8c20*/  IMAD.WIDE R166, R15, 0x4, R166 ;  /* 0x000000040fa67825 */ /* 0x000fe400078e02a6 */
[----:B------:R-:W-:Y:S02]  /*8c30*/  ISETP.NE.U32.AND P4, PT, R126, RZ, PT ;  /* 0x000000ff7e00720c */ /* 0x000fe40003f85070 */
[----:B------:R-:W-:Y:S01]  /*8c40*/  SEL R126, R221, RZ, P3 ;  /* 0x000000ffdd7e7207 */ /* 0x000fe20001800000 */
[----:B------:R-:W-:Y:S04]  /*8c50*/  LDGSTS.E [R249+0xc008], desc[UR16][R166.64], P5 ;  /* 0x0c008000a6f97fae */ /* 0x000fe8000a921850 */
[----:B------:R-:W3:Y:S01]  /*8c60*/  LDL.LU R221, [R1+0x208] ;  /* 0x0002080001dd7983 */ /* 0x000ee20000300800 */
[----:B------:R-:W-:-:S02]  /*8c70*/  ISETP.NE.U32.AND P5, PT, R126, RZ, PT ;  /* 0x000000ff7e00720c */ /* 0x000fc40003fa5070 */
[----:B------:R-:W-:Y:S01]  /*8c80*/  SEL R126, R209, RZ, P3 ;  /* 0x000000ffd17e7207 */ /* 0x000fe20001800000 */
[----:B--2---:R-:W-:-:S05]  /*8c90*/  IMAD.WIDE R190, R15, 0x4, R190 ;  /* 0x000000040fbe7825 */ /* 0x004fca00078e02be */
[----:B------:R-:W-:Y:S01]  /*8ca0*/  LDGSTS.E [R249+0xe000], desc[UR16][R190.64], P1 ;  /* 0x0e000000bef97fae */ /* 0x000fe20008921850 */
[----:B------:R-:W-:Y:S02]  /*8cb0*/  ISETP.NE.U32.AND P1, PT, R126, RZ, PT ;  /* 0x000000ff7e00720c */ /* 0x000fe40003f25070 */
[----:B------:R-:W-:Y:S02]  /*8cc0*/  SEL R126, R141, RZ, P3 ;  /* 0x000000ff8d7e7207 */ /* 0x000fe40001800000 */
[----:B------:R-:W2:Y:S01]  /*8cd0*/  LDL.LU R141, [R1+0x204] ;  /* 0x00020400018d7983 */ /* 0x000ea20000300800 */
[----:B------:R-:W-:-:S05]  /*8ce0*/  IMAD.WIDE R192, R15, 0x4, R192 ;  /* 0x000000040fc07825 */ /* 0x000fca00078e02c0 */
[----:B------:R-:W-:Y:S01]  /*8cf0*/  LDGSTS.E [R249+0xe008], desc[UR16][R192.64], P6 ;  /* 0x0e008000c0f97fae */ /* 0x000fe2000b121850 */
[----:B------:R-:W-:Y:S01]  /*8d00*/  ISETP.NE.U32.AND P6, PT, R126, RZ, PT ;  /* 0x000000ff7e00720c */ /* 0x000fe20003fc5070 */
[----:B---3--:R-:W-:Y:S01]  /*8d10*/  IMAD.WIDE R220, R15, 0x4, R220 ;  /* 0x000000040fdc7825 */ /* 0x008fe200078e02dc */
[----:B------:R-:W-:-:S03]  /*8d20*/  SEL R126, R185, RZ, P3 ;  /* 0x000000ffb97e7207 */ /* 0x000fc60001800000 */
[C---:B------:R-:W-:Y:S01]  /*8d30*/  IMAD.WIDE R222, R15.reuse, 0x4, R222 ;  /* 0x000000040fde7825 */ /* 0x040fe200078e02de */
[----:B------:R-:W-:Y:S01]  /*8d40*/  LDGSTS.E [R250+0x8000], desc[UR16][R220.64], P0 ;  /* 0x08000000dcfa7fae */ /* 0x000fe20008121850 */
[----:B------:R-:W-:Y:S02]  /*8d50*/  ISETP.NE.U32.AND P0, PT, R126, RZ, PT ;  /* 0x000000ff7e00720c */ /* 0x000fe40003f05070 */
[----:B------:R-:W-:Y:S01]  /*8d60*/  SEL R126, R236, RZ, P3 ;  /* 0x000000ffec7e7207 */ /* 0x000fe20001800000 */
[----:B------:R-:W-:Y:S03]  /*8d70*/  LDGSTS.E [R250+0x8008], desc[UR16][R222.64], P2 ;  /* 0x08008000defa7fae */ /* 0x000fe60009121850 */
[----:B------:R-:W-:Y:S01]  /*8d80*/  ISETP.NE.U32.AND P2, PT, R126, RZ, PT ;  /* 0x000000ff7e00720c */ /* 0x000fe20003f45070 */
[C---:B------:R-:W-:Y:S01]  /*8d90*/  IMAD.WIDE R230, R15.reuse, 0x4, R230 ;  /* 0x000000040fe67825 */ /* 0x040fe200078e02e6 */
[----:B------:R-:W-:Y:S01]  /*8da0*/  SEL R126, R212, RZ, P3 ;  /* 0x000000ffd47e7207 */ /* 0x000fe20001800000 */
[----:B------:R-:W5:Y:S02]  /*8db0*/  LDL.LU R236, [R1+0x200] ;  /* 0x0002000001ec7983 */ /* 0x000f640000300800 */
[----:B------:R-:W-:-:S04]  /*8dc0*/  IMAD.WIDE R168, R15, 0x4, R168 ;  /* 0x000000040fa87825 */ /* 0x000fc800078e02a8 */
        /* <DEDUP_REMOVED lines=9> */
[----:B------:R-:W-:Y:S01]  /*8e60*/  IMAD.WIDE R196, R15, 0x4, R196 ;  /* 0x000000040fc47825 */ /* 0x000fe200078e02c4 */
[----:B------:R-:W-:-:S03]  /*8e70*/  SEL R133, R133, RZ, P3 ;  /* 0x000000ff85857207 */ /* 0x000fc60001800000 */
[----:B------:R-:W-:-:S04]  /*8e80*/  IMAD.WIDE R198, R15, 0x4, R198 ;  /* 0x000000040fc67825 */ /* 0x000fc800078e02c6 */
[----:B------:R-:W-:-:S04]  /*8e90*/  IMAD.WIDE R228, R15, 0x4, R228 ;  /* 0x000000040fe47825 */ /* 0x000fc800078e02e4 */
[----:B------:R-:W-:Y:S01]  /*8ea0*/  IMAD.WIDE R16, R15, 0x4, R16 ;  /* 0x000000040f107825 */ /* 0x000fe200078e0210 */
[----:B------:R-:W-:Y:S02]  /*8eb0*/  SEL R155, R155, RZ, P3 ;  /* 0x000000ff9b9b7207 */ /* 0x000fe40001800000 */
[----:B------:R-:W-:Y:S01]  /*8ec0*/  SEL R159, R159, RZ, P3 ;  /* 0x000000ff9f9f7207 */ /* 0x000fe20001800000 */
[----:B------:R-:W-:Y:S01]  /*8ed0*/  IMAD.WIDE R146, R15, 0x4, R146 ;  /* 0x000000040f927825 */ /* 0x000fe200078e0292 */
[----:B------:R-:W-:-:S03]  /*8ee0*/  SEL R157, R157, RZ, P3 ;  /* 0x000000ff9d9d7207 */ /* 0x000fc60001800000 */
[----:B------:R-:W-:Y:S01]  /*8ef0*/  IMAD.WIDE R148, R15, 0x4, R148 ;  /* 0x000000040f947825 */ /* 0x000fe200078e0294 */
[----:B------:R-:W-:-:S03]  /*8f00*/  SEL R162, R162, RZ, P3 ;  /* 0x000000ffa2a27207 */ /* 0x000fc60001800000 */
[----:B------:R-:W-:Y:S01]  /*8f10*/  IMAD.WIDE R174, R15, 0x4, R174 ;  /* 0x000000040fae7825 */ /* 0x000fe200078e02ae */
[----:B------:R-:W-:-:S03]  /*8f20*/  SEL R186, R186, RZ, P3 ;  /* 0x000000ffbaba7207 */ /* 0x000fc60001800000 */
[----:B------:R-:W-:-:S04]  /*8f30*/  IMAD.WIDE R176, R15, 0x4, R176 ;  /* 0x000000040fb07825 */ /* 0x000fc800078e02b0 */
[----:B------:R-:W-:-:S04]  /*8f40*/  IMAD.WIDE R200, R15, 0x4, R200 ;  /* 0x000000040fc87825 */ /* 0x000fc800078e02c8 */
[----:B------:R-:W-:-:S04]  /*8f50*/  IMAD.WIDE R202, R15, 0x4, R202 ;  /* 0x000000040fca7825 */ /* 0x000fc800078e02ca */
[----:B------:R-:W-:-:S04]  /*8f60*/  IMAD.WIDE R122, R15, 0x4, R122 ;  /* 0x000000040f7a7825 */ /* 0x000fc800078e027a */
[----:B------:R-:W-:-:S04]  /*8f70*/  IMAD.WIDE R124, R15, 0x4, R124 ;  /* 0x000000040f7c7825 */ /* 0x000fc800078e027c */
[----:B------:R-:W-:-:S04]  /*8f80*/  IMAD.WIDE R150, R15, 0x4, R150 ;  /* 0x000000040f967825 */ /* 0x000fc800078e0296 */
[----:B------:R-:W-:-:S04]  /*8f90*/  IMAD.WIDE R152, R15, 0x4, R152 ;  /* 0x000000040f987825 */ /* 0x000fc800078e0298 */
[----:B--2---:R-:W-:-:S05]  /*8fa0*/  IMAD.WIDE R140, R15, 0x4, R140 ;  /* 0x000000040f8c7825 */ /* 0x004fca00078e028c */
[----:B------:R-:W-:Y:S01]  /*8fb0*/  LDGSTS.E [R250+0xa000], desc[UR16][R140.64], P4 ;  /* 0x0a0000008cfa7fae */ /* 0x000fe2000a121850 */
[----:B------:R-:W-:Y:S02]  /*8fc0*/  ISETP.NE.U32.AND P4, PT, R126, RZ, PT ;  /* 0x000000ff7e00720c */ /* 0x000fe40003f85070 */
[----:B------:R-:W-:Y:S01]  /*8fd0*/  SEL R126, R213, RZ, P3 ;  /* 0x000000ffd57e7207 */ /* 0x000fe20001800000 */
[----:B------:R-:W-:Y:S03]  /*8fe0*/  LDGSTS.E [R250+0xa008], desc[UR16][R230.64], P5 ;  /* 0x0a008000e6fa7fae */ /* 0x000fe6000a921850 */
[----:B------:R-:W-:Y:S01]  /*8ff0*/  ISETP.NE.U32.AND P5, PT, R126, RZ, PT ;  /* 0x000000ff7e00720c */ /* 0x000fe20003fa5070 */
[----:B------:R-:W-:Y:S01]  /*9000*/  LDGSTS.E [R250+0xc000], desc[UR16][R168.64], P1 ;  /* 0x0c000000a8fa7fae */ /* 0x000fe20008921850 */
[----:B------:R-:W-:-:S03]  /*9010*/  SEL R126, R154, RZ, P3 ;  /* 0x000000ff9a7e7207 */ /* 0x000fc60001800000 */
        /* <DEDUP_REMOVED lines=20> */
[----:B------:R-:W-:-:S04]  /*9160*/  SEL R126, R132, RZ, P3 ;  /* 0x000000ff847e7207 */ /* 0x000fc80001800000 */
        /* <DEDUP_REMOVED lines=10> */
[----:B------:R1:W-:Y:S01]  /*9210*/  LDGSTS.E [R252+0x8008], desc[UR16][R16.64], P6 ;  /* 0x0800800010fc7fae */ /* 0x0003e2000b121850 */
[----:B------:R-:W-:Y:S02]  /*9220*/  SEL R126, R14, RZ, P3 ;  /* 0x000000ff0e7e7207 */ /* 0x000fe40001800000 */
[----:B------:R-:W-:Y:S01]  /*9230*/  ISETP.NE.U32.AND P2, PT, R133, RZ, PT ;  /* 0x000000ff8500720c */ /* 0x000fe20003f45070 */
[----:B------:R-:W5:Y:S01]  /*9240*/  LDL.LU R14, [R1+0x1fc] ;  /* 0x0001fc00010e7983 */ /* 0x000f620000300800 */
[----:B------:R-:W-:Y:S02]  /*9250*/  ISETP.NE.U32.AND P5, PT, R126, RZ, PT ;  /* 0x000000ff7e00720c */ /* 0x000fe40003fa5070 */
[----:B------:R-:W-:Y:S01]  /*9260*/  ISETP.NE.U32.AND P1, PT, R155, RZ, PT ;  /* 0x000000ff9b00720c */ /* 0x000fe20003f25070 */
[----:B------:R-:W-:Y:S01]  /*9270*/  LDGSTS.E [R252+0xa000], desc[UR16][R146.64], P0 ;  /* 0x0a00000092fc7fae */ /* 0x000fe20008121850 */
[----:B------:R-:W-:-:S02]  /*9280*/  ISETP.NE.U32.AND P6, PT, R159, RZ, PT ;  /* 0x000000ff9f00720c */ /* 0x000fc40003fc5070 */
[----:B-1----:R-:W-:-:S04]  /*9290*/  SEL R16, R163, RZ, P3 ;  /* 0x000000ffa3107207 */ /* 0x002fc80001800000 */
[----:B------:R-:W-:Y:S01]  /*92a0*/  ISETP.NE.U32.AND P0, PT, R16, RZ, PT ;  /* 0x000000ff1000720c */ /* 0x000fe20003f05070 */
[----:B------:R-:W-:Y:S01]  /*92b0*/  LDGSTS.E [R252+0xa008], desc[UR16][R148.64], P2 ;  /* 0x0a00800094fc7fae */ /* 0x000fe20009121850 */
[----:B------:R-:W-:-:S03]  /*92c0*/  ISETP.NE.U32.AND P2, PT, R157, RZ, PT ;  /* 0x000000ff9d00720c */ /* 0x000fc60003f45070 */
[----:B------:R-:W-:Y:S01]  /*92d0*/  LDGSTS.E [R252+0xc000], desc[UR16][R174.64], P4 ;  /* 0x0c000000aefc7fae */ /* 0x000fe2000a121850 */
[----:B------:R-:W-:-:S03]  /*92e0*/  ISETP.NE.U32.AND P4, PT, R162, RZ, PT ;  /* 0x000000ffa200720c */ /* 0x000fc60003f85070 */
[----:B------:R-:W-:Y:S01]  /*92f0*/  LDGSTS.E [R252+0xc008], desc[UR16][R176.64], P5 ;  /* 0x0c008000b0fc7fae */ /* 0x000fe2000a921850 */
[----:B------:R-:W-:Y:S02]  /*9300*/  ISETP.NE.U32.AND P5, PT, R186, RZ, PT ;  /* 0x000000ffba00720c */ /* 0x000fe40003fa5070 */
[----:B------:R-:W-:Y:S01]  /*9310*/  SEL R16, R138, RZ, P3 ;  /* 0x000000ff8a107207 */ /* 0x000fe20001800000 */
[----:B------:R-:W-:Y:S03]  /*9320*/  LDGSTS.E [R252+0xe000], desc[UR16][R200.64], P1 ;  /* 0x0e000000c8fc7fae */ /* 0x000fe60008921850 */
[----:B------:R-:W-:Y:S01]  /*9330*/  ISETP.NE.U32.AND P1, PT, R16, RZ, PT ;  /* 0x000000ff1000720c */ /* 0x000fe20003f25070 */
[----:B------:R-:W-:Y:S01]  /*9340*/  LDGSTS.E [R252+0xe008], desc[UR16][R202.64], P6 ;  /* 0x0e008000cafc7fae */ /* 0x000fe2000b121850 */
[----:B------:R-:W-:-:S03]  /*9350*/  SEL R16, R139, RZ, P3 ;  /* 0x000000ff8b107207 */ /* 0x000fc60001800000 */
[----:B------:R1:W-:Y:S04]  /*9360*/  LDGSTS.E [R245+0x8000], desc[UR16][R122.64], P0 ;  /* 0x080000007af57fae */ /* 0x0003e80008121850 */
[----:B------:R-:W-:Y:S04]  /*9370*/  LDGSTS.E [R245+0x8008], desc[UR16][R124.64], P2 ;  /* 0x080080007cf57fae */ /* 0x000fe80009121850 */
[----:B------:R-:W-:Y:S04]  /*9380*/  LDGSTS.E [R245+0xa000], desc[UR16][R150.64], P4 ;  /* 0x0a00000096f57fae */ /* 0x000fe8000a121850 */
[----:B------:R-:W2:Y:S04]  /*9390*/  LDL.LU R138, [R1+0x1f8] ;  /* 0x0001f800018a7983 */ /* 0x000ea80000300800 */
[----:B------:R-:W-:Y:S01]  /*93a0*/  LDGSTS.E [R245+0xa008], desc[UR16][R152.64], P5 ;  /* 0x0a00800098f57fae */ /* 0x000fe2000a921850 */
[----:B------:R-:W-:-:S02]  /*93b0*/  ISETP.NE.U32.AND P5, PT, R16, RZ, PT ;  /* 0x000000ff1000720c */ /* 0x000fc40003fa5070 */
[----:B------:R-:W-:Y:S01]  /*93c0*/  SEL R16, R246, RZ, P3 ;  /* 0x000000fff6107207 */ /* 0x000fe20001800000 */
[----:B------:R-:W3:Y:S04]  /*93d0*/  LDL.LU R139, [R1+0x1f4] ;  /* 0x0001f400018b7983 */ /* 0x000ee80000300800 */
[----:B------:R-:W2:Y:S04]  /*93e0*/  LDL R188, [R1+0x158] ;  /* 0x0001580001bc7983 */ /* 0x000ea80000100800 */
[----:B------:R-:W4:Y:S04]  /*93f0*/  LDL.LU R246, [R1+0x1f0] ;  /* 0x0001f00001f67983 */ /* 0x000f280000300800 */
[----:B------:R-:W3:Y:S04]  /*9400*/  LDL.LU.64 R190, [R1+0x98] ;  /* 0x0000980001be7983 */ /* 0x000ee80000300a00 */
[----:B------:R-:W3:Y:S04]  /*9410*/  LDL.LU.64 R166, [R1+0x48] ;  /* 0x0000480001a67983 */ /* 0x000ee80000300a00 */
[----:B------:R-:W3:Y:S04]  /*9420*/  LDL.LU.64 R164, [R1+0x20] ;  /* 0x0000200001a47983 */ /* 0x000ee80000300a00 */
[----:B------:R-:W3:Y:S04]  /*9430*/  LDL.LU.64 R220, [R1+0x70] ;  /* 0x0000700001dc7983 */ /* 0x000ee80000300a00 */
[----:B------:R-:W3:Y:S04]  /*9440*/  LDL.LU.64 R192, [R1+0x40] ;  /* 0x0000400001c07983 */ /* 0x000ee80000300a00 */
[----:B------:R-:W3:Y:S01]  /*9450*/  LDL.LU.64 R136, [R1+0x18] ;  /* 0x0000180001887983 */ /* 0x000ee20000300a00 */
[----:B------:R-:W1:Y:S01]  /*9460*/  S2R R216, SR_CgaCtaId ;  /* 0x0000000000d87919 */ /* 0x000e620000008800 */
[----:B------:R-:W-:-:S02]  /*9470*/  MOV R219, 0x400 ;  /* 0x0000040000db7802 */ /* 0x000fc40000000f00 */
[----:B------:R-:W-:-:S04]  /*9480*/  SEL R129, R129, RZ, P3 ;  /* 0x000000ff81817207 */ /* 0x000fc80001800000 */
[----:B------:R-:W-:Y:S01]  /*9490*/  ISETP.NE.U32.AND P6, PT, R129, RZ, PT ;  /* 0x000000ff8100720c */ /* 0x000fe20003fc5070 */
[----:B------:R-:W-:-:S04]  /*94a0*/  IMAD.WIDE R178, R15, 0x4, R178 ;  /* 0x000000040fb27825 */ /* 0x000fc800078e02b2 */
[----:B------:R-:W-:Y:S01]  /*94b0*/  IMAD.WIDE R180, R15, 0x4, R180 ;  /* 0x000000040fb47825 */ /* 0x000fe200078e02b4 */
[----:B------:R-:W-:Y:S01]  /*94c0*/  LDGSTS.E [R245+0xc000], desc[UR16][R178.64], P1 ;  /* 0x0c000000b2f57fae */ /* 0x000fe20008921850 */
[----:B------:R-:W-:-:S06]  /*94d0*/  SEL R156, R156, RZ, P3 ;  /* 0x000000ff9c9c7207 */ /* 0x000fcc0001800000 */
[----:B------:R-:W-:Y:S01]  /*94e0*/  LDGSTS.E [R245+0xc008], desc[UR16][R180.64], P6 ;  /* 0x0c008000b4f57fae */ /* 0x000fe2000b121850 */
[C---:B-1----:R-:W-:Y:S01]  /*94f0*/  LEA R219, R216.reuse, R219, 0x18 ;  /* 0x000000dbd8db7211 */ /* 0x042fe200078ec0ff */
[----:B------:R-:W-:Y:S02]  /*9500*/  IMAD.SHL.U32 R122, R216, 0x40, RZ ;  /* 0x00000040d87a7824 */ /* 0x000fe400078e00ff */
[----:B------:R-:W1:Y:S01]  /*9510*/  S2R R216, SR_TID.X ;  /* 0x0000000000d87919 */ /* 0x000e620000002100 */
[----:B------:R-:W-:Y:S02]  /*9520*/  ISETP.NE.U32.AND P6, PT, R16, RZ, PT ;  /* 0x000000ff1000720c */ /* 0x000fe40003fc5070 */
[----:B------:R-:W1:Y:S01]  /*9530*/  S2R R16, SR_TID.X ;  /* 0x0000000000107919 */ /* 0x000e620000002100 */
[----:B------:R-:W-:Y:S01]  /*9540*/  ISETP.NE.U32.AND P0, PT, R156, RZ, PT ;  /* 0x000000ff9c00720c */ /* 0x000fe20003f05070 */
[----:B------:R-:W-:-:S12]  /*9550*/  IMAD.WIDE R204, R15, 0x4, R204 ;  /* 0x000000040fcc7825 */ /* 0x000fd800078e02cc */
[----:B------:R-:W-:Y:S01]  /*9560*/  LDGSTS.E [R245+0xe000], desc[UR16][R204.64], P0 ;  /* 0x0e000000ccf57fae */ /* 0x000fe20008121850 */
[----:B-1----:R-:W-:-:S04]  /*9570*/  LEA.HI R216, R216, 0x5e, RZ, 0x1a ;  /* 0x0000005ed8d87811 */ /* 0x002fc800078fd0ff */
[----:B------:R-:W-:Y:S02]  /*9580*/  ISETP.GE.AND P0, PT, R216, UR4, PT ;  /* 0x00000004d8007c0c */ /* 0x000fe4000bf06270 */
[----:B------:R-:W1:Y:S01]  /*9590*/  S2R R216, SR_TID.X ;  /* 0x0000000000d87919 */ /* 0x000e620000002100 */
[----:B------:R-:W-:Y:S01]  /*95a0*/  SEL R187, R187, RZ, P3 ;  /* 0x000000ffbbbb7207 */ /* 0x000fe20001800000 */
[----:B------:R-:W1:Y:S03]  /*95b0*/  S2R R127, SR_TID.X ;  /* 0x00000000007f7919 */ /* 0x000e660000002100 */
[----:B------:R-:W-:Y:S01]  /*95c0*/  ISETP.NE.U32.AND P2, PT, R187, RZ, PT ;  /* 0x000000ffbb00720c */ /* 0x000fe20003f45070 */
[C---:B------:R-:W-:Y:S02]  /*95d0*/  IMAD.SHL.U32 R208, R16.reuse, 0x80, RZ ;  /* 0x0000008010d07824 */ /* 0x040fe400078e00ff */
[----:B------:R-:W-:Y:S01]  /*95e0*/  IMAD.SHL.U32 R17, R16, 0x8, RZ ;  /* 0x0000000810117824 */ /* 0x000fe200078e00ff */
[----:B------:R-:W-:Y:S01]  /*95f0*/  SEL R128, R128, RZ, P3 ;  /* 0x000000ff80807207 */ /* 0x000fe20001800000 */
[----:B------:R-:W-:Y:S01]  /*9600*/  IMAD.SHL.U32 R16, R16, 0x10, RZ ;  /* 0x0000001010107824 */ /* 0x000fe200078e00ff */
[----:B------:R-:W-:-:S02]  /*9610*/  LOP3.LUT R208, R208, 0x400, RZ, 0xc0, !PT ;  /* 0x00000400d0d07812 */ /* 0x000fc400078ec0ff */
[----:B------:R-:W-:Y:S01]  /*9620*/  LOP3.LUT R17, R17, 0x380, RZ, 0xc0, !PT ;  /* 0x0000038011117812 */ /* 0x000fe200078ec0ff */
[----:B------:R-:W-:Y:S01]  /*9630*/  IMAD.WIDE R206, R15, 0x4, R206 ;  /* 0x000000040fce7825 */ /* 0x000fe200078e02ce */
[----:B------:R-:W-:Y:S02]  /*9640*/  ISETP.NE.U32.AND P4, PT, R128, RZ, PT ;  /* 0x000000ff8000720c */ /* 0x000fe40003f85070 */
[----:B------:R-:W-:Y:S02]  /*9650*/  IADD3 R208, R17, R219, R208 ;  /* 0x000000db11d07210 */ /* 0x000fe40007ffe0d0 */
[----:B------:R-:W-:Y:S01]  /*9660*/  LOP3.LUT R16, R16, 0x70, RZ, 0xc0, !PT ;  /* 0x0000007010107812 */ /* 0x000fe200078ec0ff */
[----:B------:R-:W-:Y:S01]  /*9670*/  LDGSTS.E [R245+0xe008], desc[UR16][R206.64], P2 ;  /* 0x0e008000cef57fae */ /* 0x000fe20009121850 */
[----:B------:R-:W-:Y:S02]  /*9680*/  LOP3.LUT R17, R122, 0xc0, RZ, 0xc0, !PT ;  /* 0x000000c07a117812 */ /* 0x000fe400078ec0ff */
[----:B------:R-:W-:Y:S01]  /*9690*/  SEL R183, R183, RZ, P3 ;  /* 0x000000ffb7b77207 */ /* 0x000fe20001800000 */
[----:B------:R-:W-:-:S02]  /*96a0*/  IMAD.IADD R208, R16, 0x1, R208 ;  /* 0x0000000110d07824 */ /* 0x000fc400078e02d0 */
[----:B------:R-:W-:Y:S01]  /*96b0*/  IMAD.WIDE R118, R15, 0x4, R118 ;  /* 0x000000040f767825 */ /* 0x000fe200078e0276 */
[----:B------:R-:W-:-:S03]  /*96c0*/  ISETP.NE.U32.AND P1, PT, R183, RZ, PT ;  /* 0x000000ffb700720c */ /* 0x000fc60003f25070 */
[----:B------:R-:W-:Y:S01]  /*96d0*/  IMAD.WIDE R116, R15, 0x4, R116 ;  /* 0x000000040f747825 */ /* 0x000fe200078e0274 */
[----:B------:R-:W-:Y:S01]  /*96e0*/  LDGSTS.E [R21+0x8000], desc[UR16][R118.64], P4 ;  /* 0x0800000076157fae */ /* 0x000fe2000a121850 */
[----:B-1----:R-:W-:-:S03]  /*96f0*/  LEA.HI R216, R216, 0x7e, RZ, 0x1a ;  /* 0x0000007ed8d87811 */ /* 0x002fc600078fd0ff */
[----:B------:R-:W-:Y:S01]  /*9700*/  LDGSTS.E [R21+0x8008], desc[UR16][R116.64], P5 ;  /* 0x0800800074157fae */ /* 0x000fe2000a921850 */
[----:B------:R-:W-:Y:S02]  /*9710*/  ISETP.GE.AND P4, PT, R216, UR4, PT ;  /* 0x00000004d8007c0c */ /* 0x000fe4000bf86270 */
[----:B------:R-:W-:Y:S01]  /*9720*/  LOP3.LUT R216, R3, 0x7c, RZ, 0xfc, !PT ;  /* 0x0000007c03d87812 */ /* 0x000fe200078efcff */
[----:B------:R-:W-:Y:S01]  /*9730*/  IMAD.WIDE R114, R15, 0x4, R114 ;  /* 0x000000040f727825 */ /* 0x000fe200078e0272 */
[----:B------:R-:W-:-:S04]  /*9740*/  LOP3.LUT R127, R127, 0x7f, RZ, 0xc0, !PT ;  /* 0x0000007f7f7f7812 */ /* 0x000fc800078ec0ff */
[----:B------:R-:W-:Y:S01]  /*9750*/  LDGSTS.E [R21+0xa000], desc[UR16][R114.64], P1 ;  /* 0x0a00000072157fae */ /* 0x000fe20008921850 */
[----:B------:R-:W-:Y:S01]  /*9760*/  IMAD.WIDE R112, R15, 0x4, R112 ;  /* 0x000000040f707825 */ /* 0x000fe200078e0270 */
[----:B------:R-:W-:-:S04]  /*9770*/  ISETP.GE.AND P5, PT, R127, UR4, PT ;  /* 0x000000047f007c0c */ /* 0x000fc8000bfa6270 */
[----:B------:R1:W-:Y:S01]  /*9780*/  LDGSTS.E [R21+0xa008], desc[UR16][R112.64], P6 ;  /* 0x0a00800070157fae */ /* 0x0003e2000b121850 */
[----:B------:R-:W-:Y:S01]  /*9790*/  IMAD.WIDE R110, R15, 0x4, R110 ;  /* 0x000000040f6e7825 */ /* 0x000fe200078e026e */
[----:B-1----:R-:W-:-:S03]  /*97a0*/  SEL R112, RZ, 0x4, P5 ;  /* 0x00000004ff707807 */ /* 0x002fc60002800000 */
[----:B------:R-:W-:Y:S01]  /*97b0*/  IMAD.WIDE R108, R15, 0x4, R108 ;  /* 0x000000040f6c7825 */ /* 0x000fe200078e026c */
[----:B------:R-:W-:-:S03]  /*97c0*/  SEL R112, R112, RZ, P3 ;  /* 0x000000ff70707207 */ /* 0x000fc60001800000 */
[----:B------:R-:W-:Y:S01]  /*97d0*/  IMAD.WIDE R106, R15, 0x4, R106 ;  /* 0x000000040f6a7825 */ /* 0x000fe200078e026a */
[----:B------:R-:W-:-:S03]  /*97e0*/  ISETP.NE.U32.AND P6, PT, R112, RZ, PT ;  /* 0x000000ff7000720c */ /* 0x000fc60003fc5070 */
[----:B------:R-:W-:Y:S02]  /*97f0*/  IMAD.SHL.U32 R134, R161, 0x80, RZ ;  /* 0x00000080a1867824 */ /* 0x000fe400078e00ff */
[----:B------:R-:W-:-:S04]  /*9800*/  IMAD.WIDE R120, R15, 0x4, R120 ;  /* 0x000000040f787825 */ /* 0x000fc800078e0278 */
[----:B------:R-:W-:-:S04]  /*9810*/  IMAD.WIDE R26, R134, 0x4, R26 ;  /* 0x00000004861a7825 */ /* 0x000fc800078e021a */
[----:B------:R-:W-:Y:S01]  /*9820*/  IMAD.WIDE R42, R134, 0x4, R42 ;  /* 0x00000004862a7825 */ /* 0x000fe200078e022a */
[----:B--2---:R-:W-:Y:S02]  /*9830*/  ISETP.GE.AND P2, PT, R188, R138, PT ;  /* 0x0000008abc00720c */ /* 0x004fe40003f46270 */
[----:B------:R-:W-:Y:S02]  /*9840*/  LOP3.LUT R188, R3, 0x5c, RZ, 0xfc, !PT ;  /* 0x0000005c03bc7812 */ /* 0x000fe400078efcff */
[----:B----4-:R-:W-:Y:S02]  /*9850*/  LOP3.LUT R16, R246, R3, R17, 0xfe, !PT ;  /* 0x00000003f6107212 */ /* 0x010fe400078efe11 */
[----:B------:R-:W-:Y:S02]  /*9860*/  SEL R17, RZ, 0x4, P0 ;  /* 0x00000004ff117807 */ /* 0x000fe40000000000 */
[----:B------:R-:W-:Y:S02]  /*9870*/  ISETP.GE.AND P0, PT, R188, UR4, PT ;  /* 0x00000004bc007c0c */ /* 0x000fe4000bf06270 */
[----:B------:R-:W-:-:S02]  /*9880*/  SEL R17, R17, RZ, P3 ;  /* 0x000000ff11117207 */ /* 0x000fc40001800000 */
[----:B------:R-:W-:Y:S02]  /*9890*/  SEL R116, RZ, 0x4, P0 ;  /* 0x00000004ff747807 */ /* 0x000fe40000000000 */
[----:B------:R-:W-:Y:S02]  /*98a0*/  ISETP.NE.U32.AND P0, PT, R17, RZ, PT ;  /* 0x000000ff1100720c */ /* 0x000fe40003f05070 */
[----:B------:R-:W-:Y:S02]  /*98b0*/  SEL R17, RZ, 0x4, P4 ;  /* 0x00000004ff117807 */ /* 0x000fe40002000000 */
[----:B------:R-:W-:Y:S02]  /*98c0*/  ISETP.GE.AND P4, PT, R216, UR4, PT ;  /* 0x00000004d8007c0c */ /* 0x000fe4000bf86270 */
[----:B------:R-:W-:Y:S02]  /*98d0*/  SEL R17, R17, RZ, P3 ;  /* 0x000000ff11117207 */ /* 0x000fe40001800000 */
[----:B------:R-:W-:-:S02]  /*98e0*/  SEL R114, RZ, 0x4, P4 ;  /* 0x00000004ff727807 */ /* 0x000fc40002000000 */
[----:B------:R-:W-:Y:S02]  /*98f0*/  SEL R116, R116, RZ, P3 ;  /* 0x000000ff74747207 */ /* 0x000fe40001800000 */
[----:B------:R-:W-:Y:S02]  /*9900*/  ISETP.NE.U32.AND P4, PT, R17, RZ, PT ;  /* 0x000000ff1100720c */ /* 0x000fe40003f85070 */
[----:B------:R-:W-:Y:S02]  /*9910*/  SEL R17, R114, RZ, P3 ;  /* 0x000000ff72117207 */ /* 0x000fe40001800000 */
[----:B------:R-:W-:Y:S02]  /*9920*/  ISETP.NE.U32.AND P1, PT, R116, RZ, PT ;  /* 0x000000ff7400720c */ /* 0x000fe40003f25070 */
[----:B------:R-:W-:-:S11]  /*9930*/  ISETP.NE.U32.AND P5, PT, R17, RZ, PT ;  /* 0x000000ff1100720c */ /* 0x000fd60003fa5070 */
[----:B------:R3:W-:Y:S04]  /*9940*/  LDGSTS.E [R21+0xc000], desc[UR16][R110.64], P1 ;  /* 0x0c0000006e157fae */ /* 0x0007e80008921850 */
[----:B------:R1:W-:Y:S04]  /*9950*/  LDGSTS.E [R21+0xc008], desc[UR16][R108.64], P0 ;  /* 0x0c0080006c157fae */ /* 0x0003e80008121850 */
[----:B------:R2:W-:Y:S01]  /*9960*/  LDGSTS.E [R21+0xe000], desc[UR16][R106.64], P5 ;  /* 0x0e0000006a157fae */ /* 0x0005e2000a921850 */
[----:B---3--:R-:W-:-:S03]  /*9970*/  IMAD.WIDE R110, R134, 0x4, R164 ;  /* 0x00000004866e7825 */ /* 0x008fc600078e02a4 */
[----:B------:R-:W-:Y:S01]  /*9980*/  LDGSTS.E [R21+0xe008], desc[UR16][R120.64], P4 ;  /* 0x0e00800078157fae */ /* 0x000fe2000a121850 */
[----:B-1----:R-:W-:-:S03]  /*9990*/  IMAD.WIDE R108, R134, 0x4, R166 ;  /* 0x00000004866c7825 */ /* 0x002fc600078e02a6 */
[----:B------:R-:W0:Y:S01]  /*99a0*/  LDGDEPBAR ;  /* 0x00000000000079af */ /* 0x000e220000000000 */
[----:B--2---:R-:W-:-:S03]  /*99b0*/  IMAD.WIDE R106, R134, 0x4, R190 ;  /* 0x00000004866a7825 */ /* 0x004fc600078e02be */
[----:B------:R-:W2:Y:S04]  /*99c0*/  LDL.LU.64 R190, [R1+0x68] ;  /* 0x0000680001be7983 */ /* 0x000ea80000300a00 */
[----:B------:R-:W3:Y:S04]  /*99d0*/  LDL.LU.64 R166, [R1+0x38] ;  /* 0x0000380001a67983 */ /* 0x000ee80000300a00 */
[----:B------:R-:W4:Y:S04]  /*99e0*/  LDL.LU.64 R164, [R1+0x10] ;  /* 0x0000100001a47983 */ /* 0x000f280000300a00 */
[----:B------:R-:W-:Y:S04]  /*99f0*/  LDGSTS.E [R237+0x20000], desc[UR16][R106.64], P6 ;  /* 0x200000006aed7fae */ /* 0x000fe8000b121850 */
[----:B------:R-:W-:Y:S04]  /*9a00*/  LDGSTS.E [R237+0x20400], desc[UR16][R108.64], P6 ;  /* 0x204000006ced7fae */ /* 0x000fe8000b121850 */
[----:B------:R-:W-:Y:S04]  /*9a10*/  LDGSTS.E [R237+0x20800], desc[UR16][R110.64], P6 ;  /* 0x208000006eed7fae */ /* 0x000fe8000b121850 */
[----:B------:R-:W-:Y:S04]  /*9a20*/  LDGSTS.E [R237+0x20c00], desc[UR16][R26.64], P6 ;  /* 0x20c000001aed7fae */ /* 0x000fe8000b121850 */
[----:B------:R1:W-:Y:S02]  /*9a30*/  LDGSTS.E [R237+0x21000], desc[UR16][R42.64], P6 ;  /* 0x210000002aed7fae */ /* 0x0003e4000b121850 */
[----:B-1----:R-:W-:-:S02]  /*9a40*/  IMAD.WIDE R42, R134, 0x4, R136 ;  /* 0x00000004862a7825 */ /* 0x002fc400078e0288 */
[----:B------:R-:W4:Y:S02]  /*9a50*/  LDL.LU.64 R136, [R1+0x60] ;  /* 0x0000600001887983 */ /* 0x000f240000300a00 */
[----:B------:R-:W-:-:S04]  /*9a60*/  IMAD.WIDE R58, R134, 0x4, R58 ;  /* 0x00000004863a7825 */ /* 0x000fc800078e023a */
[C---:B------:R-:W-:Y:S01]  /*9a70*/  IMAD.WIDE R74, R134.reuse, 0x4, R74 ;  /* 0x00000004864a7825 */ /* 0x040fe200078e024a */
[----:B------:R-:W-:Y:S03]  /*9a80*/  LDGSTS.E [R237+0x21400], desc[UR16][R58.64], P6 ;  /* 0x214000003aed7fae */ /* 0x000fe6000b121850 */
[C---:B------:R-:W-:Y:S01]  /*9a90*/  IMAD.WIDE R90, R134.reuse, 0x4, R90 ;  /* 0x00000004865a7825 */ /* 0x040fe200078e025a */
[----:B------:R-:W-:Y:S03]  /*9aa0*/  LDGSTS.E [R237+0x21800], desc[UR16][R74.64], P6 ;  /* 0x218000004aed7fae */ /* 0x000fe6000b121850 */
[C---:B------:R-:W-:Y:S01]  /*9ab0*/  IMAD.WIDE R26, R134.reuse, 0x4, R220 ;  /* 0x00000004861a7825 */ /* 0x040fe200078e02dc */
[----:B------:R-:W-:Y:S04]  /*9ac0*/  LDGSTS.E [R237+0x21c00], desc[UR16][R90.64], P6 ;  /* 0x21c000005aed7fae */ /* 0x000fe8000b121850 */
[----:B------:R1:W-:Y:S04]  /*9ad0*/  LDGSTS.E [R238+0x20080], desc[UR16][R26.64], P6 ;  /* 0x200800001aee7fae */ /* 0x0003e8000b121850 */
[----:B------:R-:W4:Y:S01]  /*9ae0*/  LDL.LU.64 R220, [R1+0x30] ;  /* 0x0000300001dc7983 */ /* 0x000f220000300a00 */
[----:B------:R-:W-:-:S04]  /*9af0*/  IMAD.WIDE R28, R134, 0x4, R28 ;  /* 0x00000004861c7825 */ /* 0x000fc800078e021c */
[C---:B-1----:R-:W-:Y:S02]  /*9b00*/  IMAD.WIDE R26, R134.reuse, 0x4, R192 ;  /* 0x00000004861a7825 */ /* 0x042fe400078e02c0 */
[----:B------:R-:W4:Y:S04]  /*9b10*/  LDL.LU.64 R192, [R1+0x8] ;  /* 0x0000080001c07983 */ /* 0x000f280000300a00 */
[----:B------:R2:W-:Y:S01]  /*9b20*/  LDGSTS.E [R238+0x20480], desc[UR16][R26.64], P6 ;  /* 0x204800001aee7fae */ /* 0x0005e2000b121850 */
[----:B------:R-:W-:-:S03]  /*9b30*/  IMAD.WIDE R44, R134, 0x4, R44 ;  /* 0x00000004862c7825 */ /* 0x000fc600078e022c */
[----:B------:R-:W-:Y:S01]  /*9b40*/  LDGSTS.E [R238+0x20880], desc[UR16][R42.64], P6 ;  /* 0x208800002aee7fae */ /* 0x000fe2000b121850 */
[----:B------:R-:W-:-:S03]  /*9b50*/  IMAD.WIDE R60, R134, 0x4, R60 ;  /* 0x00000004863c7825 */ /* 0x000fc600078e023c */
[----:B------:R3:W-:Y:S01]  /*9b60*/  LDGSTS.E [R238+0x20c80], desc[UR16][R28.64], P6 ;  /* 0x20c800001cee7fae */ /* 0x0007e2000b121850 */
[----:B------:R-:W-:-:S03]  /*9b70*/  IMAD.WIDE R76, R134, 0x4, R76 ;  /* 0x00000004864c7825 */ /* 0x000fc600078e024c */
[----:B------:R-:W-:Y:S01]  /*9b80*/  LDGSTS.E [R238+0x21080], desc[UR16][R44.64], P6 ;  /* 0x210800002cee7fae */ /* 0x000fe2000b121850 */
[----:B------:R-:W-:-:S03]  /*9b90*/  IMAD.WIDE R92, R134, 0x4, R92 ;  /* 0x00000004865c7825 */ /* 0x000fc600078e025c */
[----:B------:R-:W-:Y:S04]  /*9ba0*/  LDGSTS.E [R238+0x21480], desc[UR16][R60.64], P6 ;  /* 0x214800003cee7fae */ /* 0x000fe8000b121850 */
[----:B------:R-:W-:Y:S04]  /*9bb0*/  LDGSTS.E [R238+0x21880], desc[UR16][R76.64], P6 ;  /* 0x218800004cee7fae */ /* 0x000fe8000b121850 */
[----:B------:R-:W-:Y:S01]  /*9bc0*/  LDGSTS.E [R238+0x21c80], desc[UR16][R92.64], P6 ;  /* 0x21c800005cee7fae */ /* 0x000fe2000b121850 */
[----:B--2---:R-:W-:-:S03]  /*9bd0*/  IMAD.WIDE R26, R134, 0x4, R190 ;  /* 0x00000004861a7825 */ /* 0x004fc600078e02be */
[----:B------:R-:W2:Y:S01]  /*9be0*/  LDL.LU.64 R190, [R1+0x58] ;  /* 0x0000580001be7983 */ /* 0x000ea20000300a00 */
[----:B---3--:R-:W-:-:S03]  /*9bf0*/  IMAD.WIDE R28, R134, 0x4, R166 ;  /* 0x00000004861c7825 */ /* 0x008fc600078e02a6 */
[----:B------:R-:W3:Y:S01]  /*9c00*/  LDL.LU.64 R166, [R1+0x28] ;  /* 0x0000280001a67983 */ /* 0x000ee20000300a00 */
[----:B----4-:R-:W-:-:S03]  /*9c10*/  IMAD.WIDE R42, R134, 0x4, R164 ;  /* 0x00000004862a7825 */ /* 0x010fc600078e02a4 */
[----:B------:R-:W4:Y:S04]  /*9c20*/  LDL.LU.64 R164, [R1] ;  /* 0x0000000001a47983 */ /* 0x000f280000300a00 */
[----:B------:R1:W-:Y:S01]  /*9c30*/  LDGSTS.E [R239+0x20100], desc[UR16][R26.64], P6 ;  /* 0x201000001aef7fae */ /* 0x0003e2000b121850 */
[----:B------:R-:W-:-:S03]  /*9c40*/  IMAD.WIDE R30, R134, 0x4, R30 ;  /* 0x00000004861e7825 */ /* 0x000fc600078e021e */
        /* <DEDUP_REMOVED lines=8> */
[----:B------:R-:W-:Y:S01]  /*9cd0*/  LDGSTS.E [R239+0x21500], desc[UR16][R62.64], P6 ;  /* 0x215000003eef7fae */ /* 0x000fe2000b121850 */
[----:B------:R-:W-:-:S03]  /*9ce0*/  IMAD.WIDE R32, R134, 0x4, R32 ;  /* 0x0000000486207825 */ /* 0x000fc600078e0220 */
[----:B------:R-:W-:Y:S01]  /*9cf0*/  LDGSTS.E [R239+0x21900], desc[UR16][R78.64], P6 ;  /* 0x219000004eef7fae */ /* 0x000fe2000b121850 */
[----:B-1----:R-:W-:-:S03]  /*9d00*/  IMAD.WIDE R26, R134, 0x4, R136 ;  /* 0x00000004861a7825 */ /* 0x002fc600078e0288 */
[----:B------:R-:W-:Y:S04]  /*9d10*/  LDGSTS.E [R239+0x21d00], desc[UR16][R94.64], P6 ;  /* 0x21d000005eef7fae */ /* 0x000fe8000b121850 */
[----:B------:R-:W4:Y:S01]  /*9d20*/  LDL.LU.64 R136, [R1+0x50] ;  /* 0x0000500001887983 */ /* 0x000f220000300a00 */
[----:B------:R-:W-:-:S03]  /*9d30*/  IMAD.WIDE R48, R134, 0x4, R48 ;  /* 0x0000000486307825 */ /* 0x000fc600078e0230 */
[----:B------:R2:W-:Y:S01]  /*9d40*/  LDGSTS.E [R240+0x20180], desc[UR16][R26.64], P6 ;  /* 0x201800001af07fae */ /* 0x0005e2000b121850 */
[----:B------:R-:W-:-:S04]  /*9d50*/  IMAD.WIDE R64, R134, 0x4, R64 ;  /* 0x0000000486407825 */ /* 0x000fc800078e0240 */
[----:B------:R-:W-:-:S04]  /*9d60*/  IMAD.WIDE R80, R134, 0x4, R80 ;  /* 0x0000000486507825 */ /* 0x000fc800078e0250 */
[----:B------:R-:W-:-:S04]  /*9d70*/  IMAD.WIDE R28, R134, 0x4, R220 ;  /* 0x00000004861c7825 */ /* 0x000fc800078e02dc */
[C---:B------:R-:W-:Y:S01]  /*9d80*/  IMAD.WIDE R96, R134.reuse, 0x4, R96 ;  /* 0x0000000486607825 */ /* 0x040fe200078e0260 */
[----:B------:R3:W-:Y:S03]  /*9d90*/  LDGSTS.E [R240+0x20580], desc[UR16][R28.64], P6 ;  /* 0x205800001cf07fae */ /* 0x0007e6000b121850 */
[----:B------:R-:W-:-:S05]  /*9da0*/  IMAD.WIDE R30, R134, 0x4, R192 ;  /* 0x00000004861e7825 */ /* 0x000fca00078e02c0 */
[----:B------:R-:W-:Y:S04]  /*9db0*/  LDGSTS.E [R240+0x20980], desc[UR16][R30.64], P6 ;  /* 0x209800001ef07fae */ /* 0x000fe8000b121850 */
[----:B------:R-:W-:Y:S04]  /*9dc0*/  LDGSTS.E [R240+0x20d80], desc[UR16][R32.64], P6 ;  /* 0x20d8000020f07fae */ /* 0x000fe8000b121850 */
[----:B------:R-:W-:Y:S04]  /*9dd0*/  LDGSTS.E [R240+0x21180], desc[UR16][R48.64], P6 ;  /* 0x2118000030f07fae */ /* 0x000fe8000b121850 */
[----:B------:R-:W-:Y:S04]  /*9de0*/  LDGSTS.E [R240+0x21580], desc[UR16][R64.64], P6 ;  /* 0x2158000040f07fae */ /* 0x000fe8000b121850 */
[----:B------:R-:W-:Y:S01]  /*9df0*/  LDGSTS.E [R240+0x21980], desc[UR16][R80.64], P6 ;  /* 0x2198000050f07fae */ /* 0x000fe2000b121850 */
[----:B------:R-:W-:-:S03]  /*9e00*/  IMAD.WIDE R34, R134, 0x4, R34 ;  /* 0x0000000486227825 */ /* 0x000fc600078e0222 */
[----:B------:R-:W-:Y:S01]  /*9e10*/  LDGSTS.E [R240+0x21d80], desc[UR16][R96.64], P6 ;  /* 0x21d8000060f07fae */ /* 0x000fe2000b121850 */
        /* <DEDUP_REMOVED lines=11> */
[----:B--2---:R-:W-:-:S04]  /*9ed0*/  IMAD.WIDE R26, R134, 0x4, R190 ;  /* 0x00000004861a7825 */ /* 0x004fc800078e02be */
[C---:B---3--:R-:W-:Y:S01]  /*9ee0*/  IMAD.WIDE R28, R134.reuse, 0x4, R166 ;  /* 0x00000004861c7825 */ /* 0x048fe200078e02a6 */
[----:B------:R4:W-:Y:S04]  /*9ef0*/  LDGSTS.E [R241+0x20200], desc[UR16][R26.64], P6 ;  /* 0x202000001af17fae */ /* 0x0009e8000b121850 */
[----:B------:R1:W-:Y:S01]  /*9f00*/  LDGSTS.E [R241+0x20600], desc[UR16][R28.64], P6 ;  /* 0x206000001cf17fae */ /* 0x0003e2000b121850 */
[----:B----4-:R-:W-:-:S05]  /*9f10*/  IMAD.WIDE R26, R134, 0x4, R164 ;  /* 0x00000004861a7825 */ /* 0x010fca00078e02a4 */
[----:B------:R2:W-:Y:S01]  /*9f20*/  LDGSTS.E [R241+0x20a00], desc[UR16][R26.64], P6 ;  /* 0x20a000001af17fae */ /* 0x0005e2000b121850 */
[----:B-1----:R-:W-:-:S03]  /*9f30*/  IMAD.WIDE R28, R134, 0x4, R12 ;  /* 0x00000004861c7825 */ /* 0x002fc600078e020c */
[----:B------:R-:W-:Y:S04]  /*9f40*/  LDGSTS.E [R241+0x20e00], desc[UR16][R34.64], P6 ;  /* 0x20e0000022f17fae */ /* 0x000fe8000b121850 */
[----:B------:R-:W-:Y:S04]  /*9f50*/  LDGSTS.E [R241+0x21200], desc[UR16][R50.64], P6 ;  /* 0x2120000032f17fae */ /* 0x000fe8000b121850 */
[----:B------:R-:W-:Y:S04]  /*9f60*/  LDGSTS.E [R241+0x21600], desc[UR16][R66.64], P6 ;  /* 0x2160000042f17fae */ /* 0x000fe8000b121850 */
[----:B------:R-:W-:Y:S04]  /*9f70*/  LDGSTS.E [R241+0x21a00], desc[UR16][R82.64], P6 ;  /* 0x21a0000052f17fae */ /* 0x000fe8000b121850 */
[----:B------:R-:W-:Y:S01]  /*9f80*/  LDGSTS.E [R241+0x21e00], desc[UR16][R98.64], P6 ;  /* 0x21e0000062f17fae */ /* 0x000fe2000b121850 */
[----:B--2---:R-:W-:-:S03]  /*9f90*/  IMAD.WIDE R26, R134, 0x4, R136 ;  /* 0x00000004861a7825 */ /* 0x004fc600078e0288 */
[----:B------:R-:W5:Y:S04]  /*9fa0*/  LDL.LU.64 R12, [R1+0x1e8] ;  /* 0x0001e800010c7983 */ /* 0x000f680000300a00 */
[----:B------:R-:W-:Y:S04]  /*9fb0*/  LDGSTS.E [R242+0x20280], desc[UR16][R26.64], P6 ;  /* 0x202800001af27fae */ /* 0x000fe8000b121850 */
[----:B------:R-:W-:Y:S04]  /*9fc0*/  LDGSTS.E [R242+0x20680], desc[UR16][R28.64], P6 ;  /* 0x206800001cf27fae */ /* 0x000fe8000b121850 */
[----:B------:R1:W-:Y:S04]  /*9fd0*/  LDGSTS.E [R242+0x20a80], desc[UR16][R18.64], P6 ;  /* 0x20a8000012f27fae */ /* 0x0003e8000b121850 */
[----:B------:R-:W-:Y:S04]  /*9fe0*/  LDGSTS.E [R242+0x20e80], desc[UR16][R36.64], P6 ;  /* 0x20e8000024f27fae */ /* 0x000fe8000b121850 */
[----:B------:R-:W-:Y:S01]  /*9ff0*/  LDGSTS.E [R242+0x21280], desc[UR16][R52.64], P6 ;  /* 0x2128000034f27fae */ /* 0x000fe2000b121850 */
[----:B-1----:R-:W-:-:S03]  /*a000*/  IMAD.WIDE R18, R134, 0x4, R10 ;  /* 0x0000000486127825 */ /* 0x002fc600078e020a */
[----:B------:R-:W-:Y:S04]  /*a010*/  LDGSTS.E [R242+0x21680], desc[UR16][R68.64], P6 ;  /* 0x2168000044f27fae */ /* 0x000fe8000b121850 */
[----:B------:R-:W-:Y:S04]  /*a020*/  LDGSTS.E [R242+0x21a80], desc[UR16][R84.64], P6 ;  /* 0x21a8000054f27fae */ /* 0x000fe8000b121850 */
[----:B------:R-:W-:Y:S04]  /*a030*/  LDGSTS.E [R242+0x21e80], desc[UR16][R100.64], P6 ;  /* 0x21e8000064f27fae */ /* 0x000fe8000b121850 */
[----:B------:R1:W-:Y:S04]  /*a040*/  LDGSTS.E [R243+0x20300], desc[UR16][R18.64], P6 ;  /* 0x2030000012f37fae */ /* 0x0003e8000b121850 */
[----:B------:R-:W5:Y:S01]  /*a050*/  LDL.LU.64 R10, [R1+0x1e0] ;  /* 0x0001e000010a7983 */ /* 0x000f620000300a00 */
[----:B-1----:R-:W-:-:S03]  /*a060*/  IMAD.WIDE R18, R134, 0x4, R8 ;  /* 0x0000000486127825 */ /* 0x002fc600078e0208 */
[----:B------:R-:W5:Y:S04]  /*a070*/  LDL.LU.64 R8, [R1+0x1d8] ;  /* 0x0001d80001087983 */ /* 0x000f680000300a00 */
[----:B------:R1:W-:Y:S04]  /*a080*/  LDGSTS.E [R243+0x20700], desc[UR16][R18.64], P6 ;  /* 0x2070000012f37fae */ /* 0x0003e8000b121850 */
[----:B------:R2:W-:Y:S01]  /*a090*/  LDGSTS.E [R243+0x20b00], desc[UR16][R22.64], P6 ;  /* 0x20b0000016f37fae */ /* 0x0005e2000b121850 */
[----:B-1----:R-:W-:-:S03]  /*a0a0*/  IMAD.WIDE R18, R134, 0x4, R6 ;  /* 0x0000000486127825 */ /* 0x002fc600078e0206 */
[----:B------:R-:W5:Y:S01]  /*a0b0*/  LDL.LU.64 R6, [R1+0x1d0] ;  /* 0x0001d00001067983 */ /* 0x000f620000300a00 */
[----:B--2---:R-:W-:-:S03]  /*a0c0*/  IMAD.WIDE R22, R134, 0x4, R4 ;  /* 0x0000000486167825 */ /* 0x004fc600078e0204 */
[----:B------:R-:W5:Y:S01]  /*a0d0*/  LDL.LU.64 R4, [R1+0x1c8] ;  /* 0x0001c80001047983 */ /* 0x000f620000300a00 */
[----:B------:R-:W-:-:S04]  /*a0e0*/  IMAD.WIDE R38, R134, 0x4, R38 ;  /* 0x0000000486267825 */ /* 0x000fc800078e0226 */
[C---:B------:R-:W-:Y:S01]  /*a0f0*/  IMAD.WIDE R54, R134.reuse, 0x4, R54 ;  /* 0x0000000486367825 */ /* 0x040fe200078e0236 */
[----:B------:R-:W-:Y:S03]  /*a100*/  LDGSTS.E [R243+0x20f00], desc[UR16][R38.64], P6 ;  /* 0x20f0000026f37fae */ /* 0x000fe6000b121850 */
[C---:B------:R-:W-:Y:S01]  /*a110*/  IMAD.WIDE R70, R134.reuse, 0x4, R70 ;  /* 0x0000000486467825 */ /* 0x040fe200078e0246 */
[----:B------:R-:W-:Y:S03]  /*a120*/  LDGSTS.E [R243+0x21300], desc[UR16][R54.64], P6 ;  /* 0x2130000036f37fae */ /* 0x000fe6000b121850 */
[----:B------:R-:W-:Y:S01]  /*a130*/  IMAD.WIDE R86, R134, 0x4, R86 ;  /* 0x0000000486567825 */ /* 0x000fe200078e0256 */
[----:B------:R-:W-:Y:S01]  /*a140*/  ISETP.GE.AND P4, PT, R20, 0x80, PT ;  /* 0x000000801400780c */ /* 0x000fe20003f86270 */
[----:B------:R-:W-:Y:S02]  /*a150*/  LDGSTS.E [R243+0x21700], desc[UR16][R70.64], P6 ;  /* 0x2170000046f37fae */ /* 0x000fe4000b121850 */
[----:B------:R-:W-:-:S02]  /*a160*/  IMAD.WIDE R102, R134, 0x4, R102 ;  /* 0x0000000486667825 */ /* 0x000fc400078e0266 */
[----:B------:R-:W-:Y:S02]  /*a170*/  LDGSTS.E [R243+0x21b00], desc[UR16][R86.64], P6 ;  /* 0x21b0000056f37fae */ /* 0x000fe4000b121850 */
[C---:B------:R-:W-:Y:S02]  /*a180*/  IMAD.WIDE R24, R134.reuse, 0x4, R24 ;  /* 0x0000000486187825 */ /* 0x040fe400078e0218 */
[----:B------:R-:W-:Y:S02]  /*a190*/  LDGSTS.E [R243+0x21f00], desc[UR16][R102.64], P6 ;  /* 0x21f0000066f37fae */ /* 0x000fe4000b121850 */
[C---:B------:R-:W-:Y:S02]  /*a1a0*/  IMAD.WIDE R40, R134.reuse, 0x4, R40 ;  /* 0x0000000486287825 */ /* 0x040fe400078e0228 */
[----:B------:R-:W-:Y:S02]  /*a1b0*/  LDGSTS.E [R244+0x20380], desc[UR16][R18.64], P6 ;  /* 0x2038000012f47fae */ /* 0x000fe4000b121850 */
[----:B------:R-:W-:Y:S01]  /*a1c0*/  IMAD.WIDE R56, R134, 0x4, R56 ;  /* 0x0000000486387825 */ /* 0x000fe200078e0238 */
[----:B------:R-:W-:Y:S01]  /*a1d0*/  LOP3.LUT R17, R16, 0x6, RZ, 0xfc, !PT ;  /* 0x0000000610117812 */ /* 0x000fe200078efcff */
[----:B------:R-:W-:Y:S02]  /*a1e0*/  LDGSTS.E [R244+0x20780], desc[UR16][R22.64], P6 ;  /* 0x2078000016f47fae */ /* 0x000fe4000b121850 */
[----:B------:R-:W-:-:S02]  /*a1f0*/  IMAD.WIDE R72, R134, 0x4, R72 ;  /* 0x0000000486487825 */ /* 0x000fc400078e0248 */
[----:B------:R1:W-:Y:S02]  /*a200*/  LDGSTS.E [R244+0x20b80], desc[UR16][R24.64], P6 ;  /* 0x20b8000018f47fae */ /* 0x0003e4000b121850 */
[C---:B------:R-:W-:Y:S02]  /*a210*/  IMAD.WIDE R88, R134.reuse, 0x4, R88 ;  /* 0x0000000486587825 */ /* 0x040fe400078e0258 */
[----:B------:R2:W-:Y:S02]  /*a220*/  LDGSTS.E [R244+0x20f80], desc[UR16][R40.64], P6 ;  /* 0x20f8000028f47fae */ /* 0x0005e4000b121850 */
[----:B------:R-:W-:Y:S02]  /*a230*/  IMAD.WIDE R104, R134, 0x4, R104 ;  /* 0x0000000486687825 */ /* 0x000fe400078e0268 */
[----:B------:R3:W-:Y:S01]  /*a240*/  LDGSTS.E [R244+0x21380], desc[UR16][R56.64], P6 ;  /* 0x2138000038f47fae */ /* 0x0007e2000b121850 */
[----:B------:R-:W-:-:S03]  /*a250*/  ISETP.LT.AND P1, PT, R17, R139, !P2 ;  /* 0x0000008b1100720c */ /* 0x000fc60005721270 */
[----:B------:R3:W-:Y:S01]  /*a260*/  LDGSTS.E [R244+0x21780], desc[UR16][R72.64], P6 ;  /* 0x2178000048f47fae */ /* 0x0007e2000b121850 */
[C---:B------:R-:W-:Y:S02]  /*a270*/  LOP3.LUT R113, R16.reuse, 0x3c, RZ, 0xfc, !PT ;  /* 0x0000003c10717812 */ /* 0x040fe400078efcff */
[----:B------:R-:W-:Y:S01]  /*a280*/  LOP3.LUT R17, R16, 0x4, RZ, 0xfc, !PT ;  /* 0x0000000410117812 */ /* 0x000fe200078efcff */
[----:B------:R3:W-:Y:S04]  /*a290*/  LDGSTS.E [R244+0x21b80], desc[UR16][R88.64], P6 ;  /* 0x21b8000058f47fae */ /* 0x0007e8000b121850 */
[----:B------:R3:W-:Y:S01]  /*a2a0*/  LDGSTS.E [R244+0x21f80], desc[UR16][R104.64], P6 ;  /* 0x21f8000068f47fae */ /* 0x0007e2000b121850 */
[----:B------:R-:W-:-:S03]  /*a2b0*/  ISETP.LT.AND P3, PT, R113, R139, !P2 ;  /* 0x0000008b7100720c */ /* 0x000fc60005761270 */
[----:B------:R-:W0:Y:S01]  /*a2c0*/  LDGDEPBAR ;  /* 0x00000000000079af */ /* 0x000e220000000000 */
[----:B------:R-:W-:Y:S02]  /*a2d0*/  ISETP.LT.AND P0, PT, R17, R139, !P2 ;  /* 0x0000008b1100720c */ /* 0x000fe40005701270 */
[----:B-1----:R-:W-:Y:S02]  /*a2e0*/  CS2R R24, SRZ ;  /* 0x0000000000187805 */ /* 0x002fe4000001ff00 */
[----:B------:R-:W-:Y:S02]  /*a2f0*/  CS2R R26, SRZ ;  /* 0x00000000001a7805 */ /* 0x000fe4000001ff00 */
[----:B------:R-:W-:Y:S02]  /*a300*/  CS2R R28, SRZ ;  /* 0x00000000001c7805 */ /* 0x000fe4000001ff00 */
[----:B------:R-:W-:Y:S02]  /*a310*/  CS2R R30, SRZ ;  /* 0x00000000001e7805 */ /* 0x000fe4000001ff00 */
[----:B------:R-:W-:-:S02]  /*a320*/  CS2R R32, SRZ ;  /* 0x0000000000207805 */ /* 0x000fc4000001ff00 */
[----:B------:R-:W-:Y:S02]  /*a330*/  CS2R R34, SRZ ;  /* 0x0000000000227805 */ /* 0x000fe4000001ff00 */
[----:B------:R-:W-:Y:S02]  /*a340*/  CS2R R36, SRZ ;  /* 0x0000000000247805 */ /* 0x000fe4000001ff00 */
[----:B------:R-:W-:Y:S02]  /*a350*/  CS2R R38, SRZ ;  /* 0x0000000000267805 */ /* 0x000fe4000001ff00 */
[----:B--2---:R-:W-:Y:S02]  /*a360*/  CS2R R40, SRZ ;  /* 0x0000000000287805 */ /* 0x004fe4000001ff00 */
[----:B------:R-:W-:Y:S02]  /*a370*/  CS2R R42, SRZ ;  /* 0x00000000002a7805 */ /* 0x000fe4000001ff00 */
[----:B------:R-:W-:-:S02]  /*a380*/  CS2R R44, SRZ ;  /* 0x00000000002c7805 */ /* 0x000fc4000001ff00 */
[----:B------:R-:W-:Y:S02]  /*a390*/  CS2R R46, SRZ ;  /* 0x00000000002e7805 */ /* 0x000fe4000001ff00 */
[----:B------:R-:W-:Y:S02]  /*a3a0*/  CS2R R48, SRZ ;  /* 0x0000000000307805 */ /* 0x000fe4000001ff00 */
[----:B------:R-:W-:Y:S02]  /*a3b0*/  CS2R R50, SRZ ;  /* 0x0000000000327805 */ /* 0x000fe4000001ff00 */
[----:B------:R-:W-:Y:S02]  /*a3c0*/  CS2R R52, SRZ ;  /* 0x0000000000347805 */ /* 0x000fe4000001ff00 */
[----:B------:R-:W-:Y:S01]  /*a3d0*/  CS2R R54, SRZ ;  /* 0x0000000000367805 */ /* 0x000fe2000001ff00 */
[----:B------:R-:W-:Y:S01]  /*a3e0*/  IMAD R206, R127, 0x10, R219 ;  /* 0x000000107fce7824 */ /* 0x000fe200078e02db */
[----:B------:R-:W-:Y:S01]  /*a3f0*/  LOP3.LUT R207, R16, 0x2, RZ, 0xfc, !PT ;  /* 0x0000000210cf7812 */ /* 0x000fe200078efcff */
[----:B---3--:R-:W-:Y:S06]  /*a400*/  @!P4 BRA `(.L_x_0) ;  /* 0x000000600010c947 */ /* 0x008fec0003800000 */
[----:B------:R-:W2:Y:S04]  /*a410*/  LDL.LU R164, [R1+0xbc] ;  /* 0x0000bc0001a47983 */ /* 0x000ea80000300800 */
[----:B------:R-:W3:Y:S04]  /*a420*/  LDL.LU R135, [R1+0xc0] ;  /* 0x0000c00001877983 */ /* 0x000ee80000300800 */
[----:B------:R-:W4:Y:S01]  /*a430*/  LDL.LU R219, [R1+0xc4] ;  /* 0x0000c40001db7983 */ /* 0x000f220000300800 */
[----:B------:R-:W-:Y:S01]  /*a440*/  IMAD.SHL.U32 R126, R134, 0x8, RZ ;  /* 0x00000008867e7824 */ /* 0x000fe200078e00ff */
[----:B------:R-:W-:-:S02]  /*a450*/  SHF.R.S32.HI R133, RZ, 0x1f, R134 ;  /* 0x0000001fff857819 */ /* 0x000fc40000011486 */
[----:B------:R-:W4:Y:S04]  /*a460*/  LDL.LU R165, [R1+0xc8] ;  /* 0x0000c80001a57983 */ /* 0x000f280000300800 */
[----:B------:R-:W4:Y:S01]  /*a470*/  LDL.LU R137, [R1+0xcc] ;  /* 0x0000cc0001897983 */ /* 0x000f220000300800 */
[----:B------:R-:W-:-:S03]  /*a480*/  SHF.L.U64.HI R129, R134, 0x3, R133 ;  /* 0x0000000386817819 */ /* 0x000fc60000010285 */
[----:B------:R-:W4:Y:S04]  /*a490*/  LDL.LU R127, [R1+0xd0] ;  /* 0x0000d000017f7983 */ /* 0x000f280000300800 */
[----:B------:R-:W4:Y:S04]  /*a4a0*/  LDL.LU R136, [R1+0xd4] ;  /* 0x0000d40001887983 */ /* 0x000f280000300800 */
[----:B------:R-:W4:Y:S04]  /*a4b0*/  LDL.LU R182, [R1+0xd8] ;  /* 0x0000d80001b67983 */ /* 0x000f280000300800 */
[----:B------:R-:W4:Y:S04]  /*a4c0*/  LDL.LU R211, [R1+0xdc] ;  /* 0x0000dc0001d37983 */ /* 0x000f280000300800 */
[----:B------:R-:W4:Y:S04]  /*a4d0*/  LDL.LU R218, [R1+0xe0] ;  /* 0x0000e00001da7983 */ /* 0x000f280000300800 */
[----:B------:R-:W4:Y:S01]  /*a4e0*/  LDL.LU R184, [R1+0xe4] ;  /* 0x0000e40001b87983 */ /* 0x000f220000300800 */
[----:B--2---:R-:W-:-:S02]  /*a4f0*/  SHF.R.S32.HI R18, RZ, 0x1f, R164 ;  /* 0x0000001fff127819 */ /* 0x004fc400000114a4 */
[CC--:B------:R-:W-:Y:S02]  /*a500*/  LEA R132, P4, R164.reuse, R126.reuse, 0x2 ;  /* 0x0000007ea4847211 */ /* 0x0c0fe400078810ff */
[----:B---3--:R-:W-:Y:S02]  /*a510*/  SHF.R.S32.HI R26, RZ, 0x1f, R135 ;  /* 0x0000001fff1a7819 */ /* 0x008fe40000011487 */
[----:B------:R-:W-:Y:S02]  /*a520*/  LEA.HI.X R23, R164, R129, R18, 0x2, P4 ;  /* 0x00000081a4177211 */ /* 0x000fe400020f1412 */
[-C--:B------:R-:W-:Y:S02]  /*a530*/  LEA R21, P4, R135, R126.reuse, 0x2 ;  /* 0x0000007e87157211 */ /* 0x080fe400078810ff */
[----:B----4-:R-:W-:Y:S02]  /*a540*/  SHF.R.S32.HI R24, RZ, 0x1f, R219 ;  /* 0x0000001fff187819 */ /* 0x010fe400000114db */
[----:B------:R-:W-:-:S02]  /*a550*/  LEA R25, P5, R219, R126, 0x2 ;  /* 0x0000007edb197211 */ /* 0x000fc400078a10ff */
[-C--:B------:R-:W-:Y:S02]  /*a560*/  LEA.HI.X R57, R135, R129.reuse, R26, 0x2, P4 ;  /* 0x0000008187397211 */ /* 0x080fe400020f141a */
[-C--:B------:R-:W-:Y:S01]  /*a570*/  LEA.HI.X R59, R219, R129.reuse, R24, 0x2, P5 ;  /* 0x00000081db3b7211 */ /* 0x080fe200028f1418 */
[----:B------:R-:W2:Y:S01]  /*a580*/  LDL.LU R135, [R1+0xe8] ;  /* 0x0000e80001877983 */ /* 0x000ea20000300800 */
[----:B------:R-:W-:Y:S02]  /*a590*/  SHF.R.S32.HI R18, RZ, 0x1f, R165 ;  /* 0x0000001fff127819 */ /* 0x000fe400000114a5 */
[-C--:B------:R-:W-:Y:S01]  /*a5a0*/  LEA R22, P6, R165, R126.reuse, 0x2 ;  /* 0x0000007ea5167211 */ /* 0x080fe200078c10ff */
[----:B------:R-:W3:Y:S01]  /*a5b0*/  LDL.LU R219, [R1+0xec] ;  /* 0x0000ec0001db7983 */ /* 0x000ee20000300800 */
[----:B------:R-:W-:Y:S02]  /*a5c0*/  SHF.R.S32.HI R26, RZ, 0x1f, R137 ;  /* 0x0000001fff1a7819 */ /* 0x000fe40000011489 */
[----:B------:R-:W-:Y:S01]  /*a5d0*/  LEA R56, P4, R137, R126, 0x2 ;  /* 0x0000007e89387211 */ /* 0x000fe200078810ff */
[----:B------:R-:W4:Y:S01]  /*a5e0*/  LDL.LU R164, [R1+0xf0] ;  /* 0x0000f00001a47983 */ /* 0x000f220000300800 */
[----:B------:R-:W-:-:S02]  /*a5f0*/  LEA.HI.X R61, R165, R129, R18, 0x2, P6 ;  /* 0x00000081a53d7211 */ /* 0x000fc400030f1412 */
[----:B------:R-:W-:Y:S02]  /*a600*/  SHF.R.S32.HI R24, RZ, 0x1f, R127 ;  /* 0x0000001fff187819 */ /* 0x000fe4000001147f */
[-C--:B------:R-:W-:Y:S02]  /*a610*/  LEA R58, P5, R127, R126.reuse, 0x2 ;  /* 0x0000007e7f3a7211 */ /* 0x080fe400078a10ff */
[----:B------:R-:W-:Y:S02]  /*a620*/  SHF.R.S32.HI R18, RZ, 0x1f, R136 ;  /* 0x0000001fff127819 */ /* 0x000fe40000011488 */
[----:B------:R-:W-:Y:S02]  /*a630*/  LEA R60, P6, R136, R126, 0x2 ;  /* 0x0000007e883c7211 */ /* 0x000fe400078c10ff */
[-C--:B------:R-:W-:Y:S02]  /*a640*/  LEA.HI.X R63, R137, R129.reuse, R26, 0x2, P4 ;  /* 0x00000081893f7211 */ /* 0x080fe400020f141a */
[----:B------:R-:W4:Y:S01]  /*a650*/  LDL.LU R137, [R1+0xf4] ;  /* 0x0000f40001897983 */ /* 0x000f220000300800 */
[----:B------:R-:W-:-:S02]  /*a660*/  LEA.HI.X R65, R127, R129, R24, 0x2, P5 ;  /* 0x000000817f417211 */ /* 0x000fc400028f1418 */
[----:B------:R-:W-:Y:S01]  /*a670*/  LEA.HI.X R67, R136, R129, R18, 0x2, P6 ;  /* 0x0000008188437211 */ /* 0x000fe200030f1412 */
[----:B------:R-:W4:Y:S01]  /*a680*/  LDL.LU R127, [R1+0xf8] ;  /* 0x0000f800017f7983 */ /* 0x000f220000300800 */
[----:B------:R-:W-:Y:S02]  /*a690*/  SHF.R.S32.HI R26, RZ, 0x1f, R182 ;  /* 0x0000001fff1a7819 */ /* 0x000fe400000114b6 */
[----:B------:R-:W-:Y:S01]  /*a6a0*/  SHF.R.S32.HI R18, RZ, 0x1f, R218 ;  /* 0x0000001fff127819 */ /* 0x000fe200000114da */
[----:B------:R-:W4:Y:S01]  /*a6b0*/  LDL.LU R167, [R1+0xfc] ;  /* 0x0000fc0001a77983 */ /* 0x000f220000300800 */
[-C--:B------:R-:W-:Y:S02]  /*a6c0*/  LEA R62, P4, R182, R126.reuse, 0x2 ;  /* 0x0000007eb63e7211 */ /* 0x080fe400078810ff */
[----:B------:R-:W-:Y:S01]  /*a6d0*/  LEA R66, P6, R218, R126, 0x2 ;  /* 0x0000007eda427211 */ /* 0x000fe200078c10ff */
[----:B------:R-:W4:Y:S01]  /*a6e0*/  LDL.LU R165, [R1+0x100] ;  /* 0x0001000001a57983 */ /* 0x000f220000300800 */
[----:B------:R-:W-:-:S02]  /*a6f0*/  SHF.R.S32.HI R24, RZ, 0x1f, R211 ;  /* 0x0000001fff187819 */ /* 0x000fc400000114d3 */
[C---:B------:R-:W-:Y:S01]  /*a700*/  LEA R64, P5, R211.reuse, R126, 0x2 ;  /* 0x0000007ed3407211 */ /* 0x040fe200078a10ff */
[----:B------:R-:W4:Y:S01]  /*a710*/  LDL.LU R136, [R1+0x104] ;  /* 0x0001040001887983 */ /* 0x000f220000300800 */
[-C--:B------:R-:W-:Y:S02]  /*a720*/  LEA.HI.X R69, R182, R129.reuse, R26, 0x2, P4 ;  /* 0x00000081b6457211 */ /* 0x080fe400020f141a */
[-C--:B------:R-:W-:Y:S01]  /*a730*/  LEA.HI.X R73, R218, R129.reuse, R18, 0x2, P6 ;  /* 0x00000081da497211 */ /* 0x080fe200030f1412 */
[----:B------:R-:W4:Y:S01]  /*a740*/  LDL.LU R182, [R1+0x108] ;  /* 0x0001080001b67983 */ /* 0x000f220000300800 */
[----:B------:R-:W-:-:S03]  /*a750*/  LEA.HI.X R71, R211, R129, R24, 0x2, P5 ;  /* 0x00000081d3477211 */ /* 0x000fc600028f1418 */
[----:B------:R-:W4:Y:S04]  /*a760*/  LDL.LU R211, [R1+0x10c] ;  /* 0x00010c0001d37983 */ /* 0x000f280000300800 */
[----:B------:R-:W4:Y:S01]  /*a770*/  LDL.LU R218, [R1+0x110] ;  /* 0x0001100001da7983 */ /* 0x000f220000300800 */
[----:B--2---:R-:W-:Y:S02]  /*a780*/  SHF.R.S32.HI R24, RZ, 0x1f, R135 ;  /* 0x0000001fff187819 */ /* 0x004fe40000011487 */
[-C--:B------:R-:W-:Y:S02]  /*a790*/  LEA R70, P5, R135, R126.reuse, 0x2 ;  /* 0x0000007e87467211 */ /* 0x080fe400078a10ff */
[----:B---3--:R-:W-:Y:S02]  /*a7a0*/  SHF.R.S32.HI R18, RZ, 0x1f, R219 ;  /* 0x0000001fff127819 */ /* 0x008fe400000114db */
[----:B------:R-:W-:-:S02]  /*a7b0*/  LEA R72, P6, R219, R126, 0x2 ;  /* 0x0000007edb487211 */ /* 0x000fc400078c10ff */
[-C--:B------:R-:W-:Y:S02]  /*a7c0*/  LEA.HI.X R77, R135, R129.reuse, R24, 0x2, P5 ;  /* 0x00000081874d7211 */ /* 0x080fe400028f1418 */
[----:B------:R-:W-:Y:S02]  /*a7d0*/  LEA.HI.X R79, R219, R129, R18, 0x2, P6 ;  /* 0x00000081db4f7211 */ /* 0x000fe400030f1412 */
[----:B------:R-:W2:Y:S04]  /*a7e0*/  LDL.LU R219, [R1+0x114] ;  /* 0x0001140001db7983 */ /* 0x000ea80000300800 */
[----:B------:R-:W3:Y:S01]  /*a7f0*/  LDL.LU R135, [R1+0x118] ;  /* 0x0001180001877983 */ /* 0x000ee20000300800 */
[----:B------:R-:W-:Y:S02]  /*a800*/  SHF.R.S32.HI R26, RZ, 0x1f, R184 ;  /* 0x0000001fff1a7819 */ /* 0x000fe400000114b8 */
[----:B------:R-:W-:-:S02]  /*a810*/  LEA R68, P4, R184, R126, 0x2 ;  /* 0x0000007eb8447211 */ /* 0x000fc400078810ff */
[----:B----4-:R-:W-:Y:S02]  /*a820*/  SHF.R.S32.HI R24, RZ, 0x1f, R137 ;  /* 0x0000001fff187819 */ /* 0x010fe40000011489 */
[----:B------:R-:W-:Y:S02]  /*a830*/  LEA.HI.X R75, R184, R129, R26, 0x2, P4 ;  /* 0x00000081b84b7211 */ /* 0x000fe400020f141a */
[----:B------:R-:W-:Y:S01]  /*a840*/  SHF.R.S32.HI R26, RZ, 0x1f, R164 ;  /* 0x0000001fff1a7819 */ /* 0x000fe200000114a4 */
[----:B------:R-:W4:Y:S01]  /*a850*/  LDL.LU R184, [R1+0x11c] ;  /* 0x00011c0001b87983 */ /* 0x000f220000300800 */
[-C--:B------:R-:W-:Y:S02]  /*a860*/  LEA R74, P4, R164, R126.reuse, 0x2 ;  /* 0x0000007ea44a7211 */ /* 0x080fe400078810ff */
[----:B------:R-:W-:Y:S02]  /*a870*/  LEA R76, P5, R137, R126, 0x2 ;  /* 0x0000007e894c7211 */ /* 0x000fe400078a10ff */
[----:B------:R-:W-:-:S02]  /*a880*/  SHF.R.S32.HI R18, RZ, 0x1f, R127 ;  /* 0x0000001fff127819 */ /* 0x000fc4000001147f */
[-C--:B------:R-:W-:Y:S02]  /*a890*/  LEA R78, P6, R127, R126.reuse, 0x2 ;  /* 0x0000007e7f4e7211 */ /* 0x080fe400078c10ff */
[-C--:B------:R-:W-:Y:S02]  /*a8a0*/  LEA.HI.X R81, R164, R129.reuse, R26, 0x2, P4 ;  /* 0x00000081a4517211 */ /* 0x080fe400020f141a */
[----:B------:R-:W-:Y:S01]  /*a8b0*/  LEA.HI.X R83, R137, R129, R24, 0x2, P5 ;  /* 0x0000008189537211 */ /* 0x000fe200028f1418 */
[----:B------:R-:W4:Y:S01]  /*a8c0*/  LDL.LU R164, [R1+0x120] ;  /* 0x0001200001a47983 */ /* 0x000f220000300800 */
[----:B------:R-:W-:Y:S02]  /*a8d0*/  SHF.R.S32.HI R26, RZ, 0x1f, R167 ;  /* 0x0000001fff1a7819 */ /* 0x000fe400000114a7 */
[----:B------:R-:W-:Y:S01]  /*a8e0*/  LEA R80, P4, R167, R126, 0x2 ;  /* 0x0000007ea7507211 */ /* 0x000fe200078810ff */
[----:B------:R-:W4:Y:S01]  /*a8f0*/  LDL.LU R137, [R1+0x124] ;  /* 0x0001240001897983 */ /* 0x000f220000300800 */
[----:B------:R-:W-:-:S02]  /*a900*/  SHF.R.S32.HI R24, RZ, 0x1f, R165 ;  /* 0x0000001fff187819 */ /* 0x000fc400000114a5 */
[-C--:B------:R-:W-:Y:S02]  /*a910*/  LEA R82, P5, R165, R126.reuse, 0x2 ;  /* 0x0000007ea5527211 */ /* 0x080fe400078a10ff */
[-C--:B------:R-:W-:Y:S02]  /*a920*/  LEA.HI.X R85, R127, R129.reuse, R18, 0x2, P6 ;  /* 0x000000817f557211 */ /* 0x080fe400030f1412 */
[----:B------:R-:W-:Y:S01]  /*a930*/  SHF.R.S32.HI R18, RZ, 0x1f, R136 ;  /* 0x0000001fff127819 */ /* 0x000fe20000011488 */
[----:B------:R-:W4:Y:S01]  /*a940*/  LDL.LU R127, [R1+0x128] ;  /* 0x00012800017f7983 */ /* 0x000f220000300800 */
[----:B------:R-:W-:Y:S02]  /*a950*/  LEA R84, P6, R136, R126, 0x2 ;  /* 0x0000007e88547211 */ /* 0x000fe400078c10ff */
[-C--:B------:R-:W-:Y:S02]  /*a960*/  LEA.HI.X R87, R167, R129.reuse, R26, 0x2, P4 ;  /* 0x00000081a7577211 */ /* 0x080fe400020f141a */
[----:B------:R-:W-:-:S02]  /*a970*/  LEA.HI.X R89, R165, R129, R24, 0x2, P5 ;  /* 0x00000081a5597211 */ /* 0x000fc400028f1418 */
[----:B------:R-:W-:Y:S01]  /*a980*/  SHF.R.S32.HI R26, RZ, 0x1f, R182 ;  /* 0x0000001fff1a7819 */ /* 0x000fe200000114b6 */
[----:B------:R-:W4:Y:S01]  /*a990*/  LDL.LU R165, [R1+0x12c] ;  /* 0x00012c0001a57983 */ /* 0x000f220000300800 */
[-C--:B------:R-:W-:Y:S02]  /*a9a0*/  LEA R86, P4, R182, R126.reuse, 0x2 ;  /* 0x0000007eb6567211 */ /* 0x080fe400078810ff */
[----:B------:R-:W-:Y:S02]  /*a9b0*/  SHF.R.S32.HI R24, RZ, 0x1f, R211 ;  /* 0x0000001fff187819 */ /* 0x000fe400000114d3 */
[-C--:B------:R-:W-:Y:S02]  /*a9c0*/  LEA R88, P5, R211, R126.reuse, 0x2 ;  /* 0x0000007ed3587211 */ /* 0x080fe400078a10ff */
[----:B------:R-:W-:Y:S02]  /*a9d0*/  LEA.HI.X R91, R136, R129, R18, 0x2, P6 ;  /* 0x00000081885b7211 */ /* 0x000fe400030f1412 */
[----:B------:R-:W-:Y:S01]  /*a9e0*/  SHF.R.S32.HI R18, RZ, 0x1f, R218 ;  /* 0x0000001fff127819 */ /* 0x000fe200000114da */
[----:B------:R-:W4:Y:S01]  /*a9f0*/  LDL.LU R136, [R1+0x130] ;  /* 0x0001300001887983 */ /* 0x000f220000300800 */
[----:B------:R-:W-:-:S02]  /*aa00*/  LEA R90, P6, R218, R126, 0x2 ;  /* 0x0000007eda5a7211 */ /* 0x000fc400078c10ff */
        /* <DEDUP_REMOVED lines=11> */
[----:B------:R-:W2:Y:S01]  /*aac0*/  LDL.LU R219, [R1+0x140] ;  /* 0x0001400001db7983 */ /* 0x000ea20000300800 */
[----:B------:R-:W-:-:S03]  /*aad0*/  LEA.HI.X R101, R135, R129, R24, 0x2, P5 ;  /* 0x0000008187657211 */ /* 0x000fc600028f1418 */
[----:B------:R-:W3:Y:S01]  /*aae0*/  LDL.LU R135, [R1+0x1c0] ;  /* 0x0001c00001877983 */ /* 0x000ee20000300800 */
[----:B----4-:R-:W-:Y:S02]  /*aaf0*/  SHF.R.S32.HI R18, RZ, 0x1f, R184 ;  /* 0x0000001fff127819 */ /* 0x010fe400000114b8 */
[C---:B------:R-:W-:Y:S01]  /*ab00*/  LEA R96, P6, R184.reuse, R126, 0x2 ;  /* 0x0000007eb8607211 */ /* 0x040fe200078c10ff */
[----:B------:R-:W4:Y:S03]  /*ab10*/  LDL.LU R167, [R1+0x94] ;  /* 0x0000940001a77983 */ /* 0x000f260000300800 */
[----:B------:R-:W-:Y:S02]  /*ab20*/  LEA.HI.X R103, R184, R129, R18, 0x2, P6 ;  /* 0x00000081b8677211 */ /* 0x000fe400030f1412 */
[----:B------:R-:W4:Y:S01]  /*ab30*/  LDL.LU R184, [R1+0x144] ;  /* 0x0001440001b87983 */ /* 0x000f220000300800 */
[----:B------:R-:W-:-:S02]  /*ab40*/  SHF.R.S32.HI R26, RZ, 0x1f, R164 ;  /* 0x0000001fff1a7819 */ /* 0x000fc400000114a4 */
[----:B------:R-:W-:Y:S02]  /*ab50*/  SHF.R.S32.HI R24, RZ, 0x1f, R137 ;  /* 0x0000001fff187819 */ /* 0x000fe40000011489 */
[CC--:B------:R-:W-:Y:S02]  /*ab60*/  LEA R100, P5, R137.reuse, R126.reuse, 0x2 ;  /* 0x0000007e89647211 */ /* 0x0c0fe400078a10ff */
[-C--:B------:R-:W-:Y:S02]  /*ab70*/  LEA R98, P4, R164, R126.reuse, 0x2 ;  /* 0x0000007ea4627211 */ /* 0x080fe400078810ff */
[----:B------:R-:W-:Y:S02]  /*ab80*/  LEA.HI.X R107, R137, R129, R24, 0x2, P5 ;  /* 0x00000081896b7211 */ /* 0x000fe400028f1418 */
[----:B------:R-:W4:Y:S01]  /*ab90*/  LDL.LU R137, [R1+0x148] ;  /* 0x0001480001897983 */ /* 0x000f220000300800 */
[----:B------:R-:W-:Y:S02]  /*aba0*/  SHF.R.S32.HI R18, RZ, 0x1f, R127 ;  /* 0x0000001fff127819 */ /* 0x000fe4000001147f */
[----:B------:R-:W-:-:S02]  /*abb0*/  LEA R102, P6, R127, R126, 0x2 ;  /* 0x0000007e7f667211 */ /* 0x000fc400078c10ff */
[-C--:B------:R-:W-:Y:S02]  /*abc0*/  LEA.HI.X R105, R164, R129.reuse, R26, 0x2, P4 ;  /* 0x00000081a4697211 */ /* 0x080fe400020f141a */
[----:B------:R-:W-:Y:S02]  /*abd0*/  LEA.HI.X R109, R127, R129, R18, 0x2, P6 ;  /* 0x000000817f6d7211 */ /* 0x000fe400030f1412 */
[----:B------:R-:W-:Y:S01]  /*abe0*/  SHF.R.S32.HI R26, RZ, 0x1f, R165 ;  /* 0x0000001fff1a7819 */ /* 0x000fe200000114a5 */
[----:B------:R-:W4:Y:S01]  /*abf0*/  LDL.LU R127, [R1+0x14c] ;  /* 0x00014c00017f7983 */ /* 0x000f220000300800 */
[----:B------:R-:W-:-:S03]  /*ac00*/  LEA R104, P4, R165, R126, 0x2 ;  /* 0x0000007ea5687211 */ /* 0x000fc600078810ff */
[----:B------:R-:W4:Y:S01]  /*ac10*/  LDL.LU R164, [R1+0xa0] ;  /* 0x0000a00001a47983 */ /* 0x000f220000300800 */
[----:B------:R-:W-:Y:S02]  /*ac20*/  SHF.R.S32.HI R24, RZ, 0x1f, R136 ;  /* 0x0000001fff187819 */ /* 0x000fe40000011488 */
[-C--:B------:R-:W-:Y:S02]  /*ac30*/  LEA R106, P5, R136, R126.reuse, 0x2 ;  /* 0x0000007e886a7211 */ /* 0x080fe400078a10ff */
[-C--:B------:R-:W-:Y:S02]  /*ac40*/  LEA.HI.X R111, R165, R129.reuse, R26, 0x2, P4 ;  /* 0x00000081a56f7211 */ /* 0x080fe400020f141a */
[----:B------:R-:W-:Y:S01]  /*ac50*/  SHF.R.S32.HI R18, RZ, 0x1f, R182 ;  /* 0x0000001fff127819 */ /* 0x000fe200000114b6 */
[----:B------:R-:W4:Y:S01]  /*ac60*/  LDL.LU R165, [R1+0x150] ;  /* 0x0001500001a57983 */ /* 0x000f220000300800 */
[----:B------:R-:W-:Y:S02]  /*ac70*/  LEA R108, P6, R182, R126, 0x2 ;  /* 0x0000007eb66c7211 */ /* 0x000fe400078c10ff */
[----:B------:R-:W-:-:S02]  /*ac80*/  LEA.HI.X R113, R136, R129, R24, 0x2, P5 ;  /* 0x0000008188717211 */ /* 0x000fc400028f1418 */
[-C--:B------:R-:W-:Y:S01]  /*ac90*/  LEA.HI.X R115, R182, R129.reuse, R18, 0x2, P6 ;  /* 0x00000081b6737211 */ /* 0x080fe200030f1412 */
[----:B------:R-:W4:Y:S01]  /*aca0*/  LDL.LU R136, [R1+0x154] ;  /* 0x0001540001887983 */ /* 0x000f220000300800 */
[----:B------:R-:W-:Y:S02]  /*acb0*/  SHF.R.S32.HI R28, RZ, 0x1f, R211 ;  /* 0x0000001fff1c7819 */ /* 0x000fe400000114d3 */
[CC--:B------:R-:W-:Y:S01]  /*acc0*/  LEA R110, P4, R211.reuse, R126.reuse, 0x2 ;  /* 0x0000007ed36e7211 */ /* 0x0c0fe200078810ff */
[----:B------:R-:W4:Y:S01]  /*acd0*/  LDL.LU R182, [R1+0x15c] ;  /* 0x00015c0001b67983 */ /* 0x000f220000300800 */
[----:B------:R-:W-:Y:S02]  /*ace0*/  SHF.R.S32.HI R26, RZ, 0x1f, R218 ;  /* 0x0000001fff1a7819 */ /* 0x000fe400000114da */
[----:B------:R-:W-:Y:S02]  /*acf0*/  LEA R112, P5, R218, R126, 0x2 ;  /* 0x0000007eda707211 */ /* 0x000fe400078a10ff */
[----:B------:R-:W-:-:S02]  /*ad00*/  LEA.HI.X R117, R211, R129, R28, 0x2, P4 ;  /* 0x00000081d3757211 */ /* 0x000fc400020f141c */
[-C--:B------:R-:W-:Y:S02]  /*ad10*/  LEA.HI.X R119, R218, R129.reuse, R26, 0x2, P5 ;  /* 0x00000081da777211 */ /* 0x080fe400028f141a */
[----:B--2---:R-:W-:Y:S02]  /*ad20*/  SHF.R.S32.HI R18, RZ, 0x1f, R219 ;  /* 0x0000001fff127819 */ /* 0x004fe400000114db */
[----:B---3--:R-:W-:Y:S02]  /*ad30*/  SHF.R.S32.HI R24, RZ, 0x1f, R135 ;  /* 0x0000001fff187819 */ /* 0x008fe40000011487 */
[----:B------:R-:W-:Y:S02]  /*ad40*/  LEA R114, P6, R219, R126, 0x2 ;  /* 0x0000007edb727211 */ /* 0x000fe400078c10ff */
[----:B------:R-:W-:Y:S02]  /*ad50*/  SHF.L.U64.HI R24, R135, 0x2, R24 ;  /* 0x0000000287187819 */ /* 0x000fe40000010218 */
[----:B------:R-:W2:Y:S01]  /*ad60*/  LDL.LU R135, [R1+0xa4] ;  /* 0x0000a40001877983 */ /* 0x000ea20000300800 */
[----:B------:R-:W-:-:S03]  /*ad70*/  LEA.HI.X R121, R219, R129, R18, 0x2, P6 ;  /* 0x00000081db797211 */ /* 0x000fc600030f1412 */
[----:B------:R-:W3:Y:S04]  /*ad80*/  LDL.LU R211, [R1+0x160] ;  /* 0x0001600001d37983 */ /* 0x000ee80000300800 */
[----:B------:R-:W3:Y:S04]  /*ad90*/  LDL.LU R218, [R1+0x164] ;  /* 0x0001640001da7983 */ /* 0x000ee80000300800 */
[----:B------:R-:W3:Y:S01]  /*ada0*/  LDL.LU R219, [R1+0x168] ;  /* 0x0001680001db7983 */ /* 0x000ee20000300800 */
[----:B----4-:R-:W-:Y:S02]  /*adb0*/  SHF.R.S32.HI R148, RZ, 0x1f, R167 ;  /* 0x0000001fff947819 */ /* 0x010fe400000114a7 */
[----:B------:R-:W-:Y:S01]  /*adc0*/  SHF.R.S32.HI R28, RZ, 0x1f, R184 ;  /* 0x0000001fff1c7819 */ /* 0x000fe200000114b8 */
[----:B------:R-:W4:Y:S01]  /*add0*/  LDL.LU R166, [R1+0xa8] ;  /* 0x0000a80001a67983 */ /* 0x000f220000300800 */
[----:B------:R-:W-:-:S02]  /*ade0*/  LEA R116, P4, R184, R126, 0x2 ;  /* 0x0000007eb8747211 */ /* 0x000fc400078810ff */
[----:B------:R-:W-:Y:S02]  /*adf0*/  SHF.R.S32.HI R26, RZ, 0x1f, R137 ;  /* 0x0000001fff1a7819 */ /* 0x000fe40000011489 */
[----:B------:R-:W-:Y:S02]  /*ae00*/  LEA R118, P5, R137, R126, 0x2 ;  /* 0x0000007e89767211 */ /* 0x000fe400078a10ff */
[----:B------:R-:W-:Y:S02]  /*ae10*/  SHF.L.U64.HI R148, R167, 0x2, R148 ;  /* 0x00000002a7947819 */ /* 0x000fe40000010294 */
[-C--:B------:R-:W-:Y:S01]  /*ae20*/  LEA.HI.X R123, R184, R129.reuse, R28, 0x2, P4 ;  /* 0x00000081b87b7211 */ /* 0x080fe200020f141c */
[----:B------:R-:W4:Y:S01]  /*ae30*/  LDL.LU R167, [R1+0x16c] ;  /* 0x00016c0001a77983 */ /* 0x000f220000300800 */
[----:B------:R-:W-:-:S03]  /*ae40*/  LEA.HI.X R125, R137, R129, R26, 0x2, P5 ;  /* 0x00000081897d7211 */ /* 0x000fc600028f141a */
[----:B------:R-:W4:Y:S01]  /*ae50*/  LDL.LU R184, [R1+0x170] ;  /* 0x0001700001b87983 */ /* 0x000f220000300800 */
[----:B------:R-:W-:Y:S02]  /*ae60*/  SHF.R.S32.HI R18, RZ, 0x1f, R127 ;  /* 0x0000001fff127819 */ /* 0x000fe4000001147f */
[C---:B------:R-:W-:Y:S01]  /*ae70*/  LEA R120, P6, R127.reuse, R126, 0x2 ;  /* 0x0000007e7f787211 */ /* 0x040fe200078c10ff */
[----:B------:R-:W4:Y:S01]  /*ae80*/  LDL.LU R137, [R1+0x174] ;  /* 0x0001740001897983 */ /* 0x000f220000300800 */
[----:B------:R-:W-:Y:S02]  /*ae90*/  SHF.R.S32.HI R147, RZ, 0x1f, R164 ;  /* 0x0000001fff937819 */ /* 0x000fe400000114a4 */
[----:B------:R-:W-:Y:S02]  /*aea0*/  LEA.HI.X R127, R127, R129, R18, 0x2, P6 ;  /* 0x000000817f7f7211 */ /* 0x000fe400030f1412 */
[----:B------:R-:W-:Y:S02]  /*aeb0*/  SHF.L.U64.HI R147, R164, 0x2, R147 ;  /* 0x00000002a4937819 */ /* 0x000fe40000010293 */
[----:B------:R-:W4:Y:S01]  /*aec0*/  LDL.LU R164, [R1+0xac] ;  /* 0x0000ac0001a47983 */ /* 0x000f220000300800 */
[----:B------:R-:W-:-:S02]  /*aed0*/  SHF.R.S32.HI R130, RZ, 0x1f, R165 ;  /* 0x0000001fff827819 */ /* 0x000fc400000114a5 */
[CC--:B------:R-:W-:Y:S02]  /*aee0*/  LEA R122, P4, R165.reuse, R126.reuse, 0x2 ;  /* 0x0000007ea57a7211 */ /* 0x0c0fe400078810ff */
[----:B------:R-:W-:Y:S02]  /*aef0*/  SHF.R.S32.HI R28, RZ, 0x1f, R136 ;  /* 0x0000001fff1c7819 */ /* 0x000fe40000011488 */
[-C--:B------:R-:W-:Y:S02]  /*af00*/  LEA R27, P5, R136, R126.reuse, 0x2 ;  /* 0x0000007e881b7211 */ /* 0x080fe400078a10ff */
[----:B------:R-:W-:Y:S02]  /*af10*/  SHF.R.S32.HI R32, RZ, 0x1f, R182 ;  /* 0x0000001fff207819 */ /* 0x000fe400000114b6 */
[----:B------:R-:W-:Y:S02]  /*af20*/  LEA R26, P6, R182, R126, 0x2 ;  /* 0x0000007eb61a7211 */ /* 0x000fe400078c10ff */
[----:B------:R-:W-:-:S02]  /*af30*/  LEA.HI.X R130, R165, R129, R130, 0x2, P4 ;  /* 0x00000081a5827211 */ /* 0x000fc400020f1482 */
[-C--:B------:R-:W-:Y:S01]  /*af40*/  LEA.HI.X R28, R136, R129.reuse, R28, 0x2, P5 ;  /* 0x00000081881c7211 */ /* 0x080fe200028f141c */
[----:B------:R-:W4:Y:S01]  /*af50*/  LDL.LU R165, [R1+0x178] ;  /* 0x0001780001a57983 */ /* 0x000f220000300800 */
[----:B------:R-:W-:-:S03]  /*af60*/  LEA.HI.X R32, R182, R129, R32, 0x2, P6 ;  /* 0x00000081b6207211 */ /* 0x000fc600030f1420 */
[----:B------:R-:W4:Y:S04]  /*af70*/  LDL.LU R136, [R1+0x17c] ;  /* 0x00017c0001887983 */ /* 0x000f280000300800 */
[----:B------:R-:W4:Y:S01]  /*af80*/  LDL.LU R182, [R1+0x180] ;  /* 0x0001800001b67983 */ /* 0x000f220000300800 */
[----:B--2---:R-:W-:Y:S02]  /*af90*/  SHF.R.S32.HI R146, RZ, 0x1f, R135 ;  /* 0x0000001fff927819 */ /* 0x004fe40000011487 */
[----:B---3--:R-:W-:Y:S02]  /*afa0*/  SHF.R.S32.HI R36, RZ, 0x1f, R211 ;  /* 0x0000001fff247819 */ /* 0x008fe400000114d3 */
[----:B------:R-:W-:Y:S02]  /*afb0*/  LEA R29, P4, R211, R126, 0x2 ;  /* 0x0000007ed31d7211 */ /* 0x000fe400078810ff */
[----:B------:R-:W-:-:S02]  /*afc0*/  SHF.R.S32.HI R34, RZ, 0x1f, R218 ;  /* 0x0000001fff227819 */ /* 0x000fc400000114da */
[CC--:B------:R-:W-:Y:S02]  /*afd0*/  LEA R31, P5, R218.reuse, R126.reuse, 0x2 ;  /* 0x0000007eda1f7211 */ /* 0x0c0fe400078a10ff */
[----:B------:R-:W-:Y:S02]  /*afe0*/  SHF.R.S32.HI R18, RZ, 0x1f, R219 ;  /* 0x0000001fff127819 */ /* 0x000fe400000114db */
[----:B------:R-:W-:Y:S02]  /*aff0*/  LEA R30, P6, R219, R126, 0x2 ;  /* 0x0000007edb1e7211 */ /* 0x000fe400078c10ff */
[----:B------:R-:W-:Y:S02]  /*b000*/  SHF.L.U64.HI R146, R135, 0x2, R146 ;  /* 0x0000000287927819 */ /* 0x000fe40000010292 */
[-C--:B------:R-:W-:Y:S01]  /*b010*/  LEA.HI.X R33, R211, R129.reuse, R36, 0x2, P4 ;  /* 0x00000081d3217211 */ /* 0x080fe200020f1424 */
[----:B------:R-:W2:Y:S01]  /*b020*/  LDL.LU R135, [R1+0xb0] ;  /* 0x0000b00001877983 */ /* 0x000ea20000300800 */
[----:B------:R-:W-:-:S02]  /*b030*/  LEA.HI.X R34, R218, R129, R34, 0x2, P5 ;  /* 0x00000081da227211 */ /* 0x000fc400028f1422 */
[----:B------:R-:W-:Y:S01]  /*b040*/  LEA.HI.X R35, R219, R129, R18, 0x2, P6 ;  /* 0x00000081db237211 */ /* 0x000fe200030f1412 */
[----:B------:R-:W3:Y:S04]  /*b050*/  LDL.LU R211, [R1+0x184] ;  /* 0x0001840001d37983 */ /* 0x000ee80000300800 */
[----:B------:R-:W3:Y:S04]  /*b060*/  LDL.LU R218, [R1+0x188] ;  /* 0x0001880001da7983 */ /* 0x000ee80000300800 */
[----:B------:R-:W3:Y:S01]  /*b070*/  LDL.LU R219, [R1+0x18c] ;  /* 0x00018c0001db7983 */ /* 0x000ee20000300800 */
[----:B----4-:R-:W-:-:S03]  /*b080*/  SHF.R.S32.HI R44, RZ, 0x1f, R137 ;  /* 0x0000001fff2c7819 */ /* 0x010fc60000011489 */
[----:B------:R-:W4:Y:S01]  /*b090*/  LDL.LU R193, [R1+0xb4] ;  /* 0x0000b40001c17983 */ /* 0x000f220000300800 */
[CC--:B------:R-:W-:Y:S02]  /*b0a0*/  LEA R37, P6, R137.reuse, R126.reuse, 0x2 ;  /* 0x0000007e89257211 */ /* 0x0c0fe400078c10ff */
[----:B------:R-:W-:Y:S01]  /*b0b0*/  SHF.R.S32.HI R145, RZ, 0x1f, R166 ;  /* 0x0000001fff917819 */ /* 0x000fe200000114a6 */
[----:B------:R-:W4:Y:S01]  /*b0c0*/  LDL.LU R209, [R1+0x190] ;  /* 0x0001900001d17983 */ /* 0x000f220000300800 */
[----:B------:R-:W-:Y:S02]  /*b0d0*/  LEA.HI.X R44, R137, R129, R44, 0x2, P6 ;  /* 0x00000081892c7211 */ /* 0x000fe400030f142c */
[----:B------:R-:W-:Y:S01]  /*b0e0*/  SHF.R.S32.HI R18, RZ, 0x1f, R167 ;  /* 0x0000001fff127819 */ /* 0x000fe200000114a7 */
[----:B------:R-:W4:Y:S01]  /*b0f0*/  LDL.LU R137, [R1+0x194] ;  /* 0x0001940001897983 */ /* 0x000f220000300800 */
[-C--:B------:R-:W-:Y:S02]  /*b100*/  LEA R36, P4, R167, R126.reuse, 0x2 ;  /* 0x0000007ea7247211 */ /* 0x080fe400078810ff */
[----:B------:R-:W-:Y:S01]  /*b110*/  SHF.R.S32.HI R40, RZ, 0x1f, R184 ;  /* 0x0000001fff287819 */ /* 0x000fe200000114b8 */
[----:B------:R-:W4:Y:S01]  /*b120*/  LDL.LU R190, [R1+0x198] ;  /* 0x0001980001be7983 */ /* 0x000f220000300800 */
[----:B------:R-:W-:-:S02]  /*b130*/  LEA R38, P5, R184, R126, 0x2 ;  /* 0x0000007eb8267211 */ /* 0x000fc400078a10ff */
[----:B------:R-:W-:Y:S01]  /*b140*/  SHF.L.U64.HI R145, R166, 0x2, R145 ;  /* 0x00000002a6917819 */ /* 0x000fe20000010291 */
[----:B------:R-:W4:Y:S01]  /*b150*/  LDL.LU R191, [R1+0xb8] ;  /* 0x0000b80001bf7983 */ /* 0x000f220000300800 */
[-C--:B------:R-:W-:Y:S02]  /*b160*/  LEA.HI.X R39, R167, R129.reuse, R18, 0x2, P4 ;  /* 0x00000081a7277211 */ /* 0x080fe400020f1412 */
[----:B------:R-:W-:Y:S01]  /*b170*/  SHF.R.S32.HI R144, RZ, 0x1f, R164 ;  /* 0x0000001fff907819 */ /* 0x000fe200000114a4 */
[----:B------:R-:W4:Y:S01]  /*b180*/  LDL.LU R166, [R1+0x19c] ;  /* 0x00019c0001a67983 */ /* 0x000f220000300800 */
[----:B------:R-:W-:-:S03]  /*b190*/  LEA.HI.X R40, R184, R129, R40, 0x2, P5 ;  /* 0x00000081b8287211 */ /* 0x000fc600028f1428 */
[----:B------:R-:W4:Y:S01]  /*b1a0*/  LDL.LU R167, [R1+0x1a0] ;  /* 0x0001a00001a77983 */ /* 0x000f220000300800 */
[----:B------:R-:W-:Y:S02]  /*b1b0*/  SHF.R.S32.HI R18, RZ, 0x1f, R165 ;  /* 0x0000001fff127819 */ /* 0x000fe400000114a5 */
[-C--:B------:R-:W-:Y:S01]  /*b1c0*/  LEA R43, P4, R165, R126.reuse, 0x2 ;  /* 0x0000007ea52b7211 */ /* 0x080fe200078810ff */
[----:B------:R-:W4:Y:S01]  /*b1d0*/  LDL.LU R184, [R1+0x1a4] ;  /* 0x0001a40001b87983 */ /* 0x000f220000300800 */
[----:B------:R-:W-:Y:S02]  /*b1e0*/  SHF.R.S32.HI R46, RZ, 0x1f, R136 ;  /* 0x0000001fff2e7819 */ /* 0x000fe40000011488 */
[-C--:B------:R-:W-:Y:S02]  /*b1f0*/  LEA R42, P5, R136, R126.reuse, 0x2 ;  /* 0x0000007e882a7211 */ /* 0x080fe400078a10ff */
[----:B------:R-:W-:Y:S02]  /*b200*/  SHF.R.S32.HI R50, RZ, 0x1f, R182 ;  /* 0x0000001fff327819 */ /* 0x000fe400000114b6 */
[----:B------:R-:W-:-:S02]  /*b210*/  LEA R41, P6, R182, R126, 0x2 ;  /* 0x0000007eb6297211 */ /* 0x000fc400078c10ff */
[----:B------:R-:W-:Y:S02]  /*b220*/  SHF.L.U64.HI R144, R164, 0x2, R144 ;  /* 0x00000002a4907819 */ /* 0x000fe40000010290 */
[-C--:B------:R-:W-:Y:S01]  /*b230*/  LEA.HI.X R45, R165, R129.reuse, R18, 0x2, P4 ;  /* 0x00000081a52d7211 */ /* 0x080fe200020f1412 */
[----:B------:R-:W4:Y:S01]  /*b240*/  LDL.LU R164, [R1+0x1a8] ;  /* 0x0001a80001a47983 */ /* 0x000f220000300800 */
[-C--:B------:R-:W-:Y:S02]  /*b250*/  LEA.HI.X R46, R136, R129.reuse, R46, 0x2, P5 ;  /* 0x00000081882e7211 */ /* 0x080fe400028f142e */
[----:B------:R-:W-:Y:S01]  /*b260*/  LEA.HI.X R50, R182, R129, R50, 0x2, P6 ;  /* 0x00000081b6327211 */ /* 0x000fe200030f1432 */
[----:B------:R-:W4:Y:S04]  /*b270*/  LDL.LU R165, [R1+0x1ac] ;  /* 0x0001ac0001a57983 */ /* 0x000f280000300800 */
[----:B------:R-:W4:Y:S01]  /*b280*/  LDL.LU R182, [R1+0x1b0] ;  /* 0x0001b00001b67983 */ /* 0x000f220000300800 */
[----:B--2---:R-:W-:-:S02]  /*b290*/  SHF.R.S32.HI R17, RZ, 0x1f, R135 ;  /* 0x0000001fff117819 */ /* 0x004fc40000011487 */
[----:B---3--:R-:W-:Y:S02]  /*b2a0*/  SHF.R.S32.HI R54, RZ, 0x1f, R211 ;  /* 0x0000001fff367819 */ /* 0x008fe400000114d3 */
[-C--:B------:R-:W-:Y:S02]  /*b2b0*/  LEA R49, P4, R211, R126.reuse, 0x2 ;  /* 0x0000007ed3317211 */ /* 0x080fe400078810ff */
[----:B------:R-:W-:Y:S02]  /*b2c0*/  SHF.R.S32.HI R52, RZ, 0x1f, R218 ;  /* 0x0000001fff347819 */ /* 0x000fe400000114da */
[-C--:B------:R-:W-:Y:S02]  /*b2d0*/  LEA R48, P5, R218, R126.reuse, 0x2 ;  /* 0x0000007eda307211 */ /* 0x080fe400078a10ff */
[----:B------:R-:W-:Y:S02]  /*b2e0*/  SHF.R.S32.HI R18, RZ, 0x1f, R219 ;  /* 0x0000001fff127819 */ /* 0x000fe400000114db */
[----:B------:R-:W-:-:S02]  /*b2f0*/  LEA R47, P6, R219, R126, 0x2 ;  /* 0x0000007edb2f7211 */ /* 0x000fc400078c10ff */
[-C--:B------:R-:W-:Y:S02]  /*b300*/  LEA.HI.X R51, R211, R129.reuse, R54, 0x2, P4 ;  /* 0x00000081d3337211 */ /* 0x080fe400020f1436 */
[----:B------:R-:W-:Y:S01]  /*b310*/  SHF.L.U64.HI R17, R135, 0x2, R17 ;  /* 0x0000000287117819 */ /* 0x000fe20000010211 */
[----:B------:R-:W2:Y:S01]  /*b320*/  LDL.LU R211, [R1+0x1b4] ;  /* 0x0001b40001d37983 */ /* 0x000ea20000300800 */
[-C--:B------:R-:W-:Y:S02]  /*b330*/  LEA.HI.X R52, R218, R129.reuse, R52, 0x2, P5 ;  /* 0x00000081da347211 */ /* 0x080fe400028f1434 */
[----:B------:R-:W-:Y:S01]  /*b340*/  LEA.HI.X R135, R219, R129, R18, 0x2, P6 ;  /* 0x00000081db877211 */ /* 0x000fe200030f1412 */
[----:B------:R-:W3:Y:S04]  /*b350*/  LDL.LU R218, [R1+0x1b8] ;  /* 0x0001b80001da7983 */ /* 0x000ee80000300800 */
[----:B------:R-:W3:Y:S01]  /*b360*/  LDL.LU R219, [R1+0x1bc] ;  /* 0x0001bc0001db7983 */ /* 0x000ee20000300800 */
[----:B----4-:R-:W-:-:S02]  /*b370*/  SHF.R.S32.HI R136, RZ, 0x1f, R209 ;  /* 0x0000001fff887819 */ /* 0x010fc400000114d1 */
[----:B------:R-:W-:Y:S02]  /*b380*/  SHF.R.S32.HI R124, RZ, 0x1f, R137 ;  /* 0x0000001fff7c7819 */ /* 0x000fe40000011489 */
[----:B------:R-:W-:Y:S02]  /*b390*/  SHF.R.S32.HI R142, RZ, 0x1f, R190 ;  /* 0x0000001fff8e7819 */ /* 0x000fe400000114be */
[-C--:B------:R-:W-:Y:S02]  /*b3a0*/  LEA R55, P4, R209, R126.reuse, 0x2 ;  /* 0x0000007ed1377211 */ /* 0x080fe400078810ff */
[-C--:B------:R-:W-:Y:S02]  /*b3b0*/  LEA R54, P5, R137, R126.reuse, 0x2 ;  /* 0x0000007e89367211 */ /* 0x080fe400078a10ff */
[----:B------:R-:W-:Y:S02]  /*b3c0*/  LEA R53, P6, R190, R126, 0x2 ;  /* 0x0000007ebe357211 */ /* 0x000fe400078c10ff */
[----:B------:R-:W-:-:S02]  /*b3d0*/  LEA.HI.X R136, R209, R129, R136, 0x2, P4 ;  /* 0x00000081d1887211 */ /* 0x000fc400020f1488 */
[-C--:B------:R-:W-:Y:S02]  /*b3e0*/  LEA.HI.X R137, R137, R129.reuse, R124, 0x2, P5 ;  /* 0x0000008189897211 */ /* 0x080fe400028f147c */
[----:B------:R-:W-:Y:S02]  /*b3f0*/  LEA.HI.X R142, R190, R129, R142, 0x2, P6 ;  /* 0x00000081be8e7211 */ /* 0x000fe400030f148e */
[----:B------:R-:W-:Y:S02]  /*b400*/  SHF.R.S32.HI R150, RZ, 0x1f, R166 ;  /* 0x0000001fff967819 */ /* 0x000fe400000114a6 */
[----:B------:R-:W-:Y:S02]  /*b410*/  SHF.R.S32.HI R128, RZ, 0x1f, R167 ;  /* 0x0000001fff807819 */ /* 0x000fe400000114a7 */
[----:B------:R-:W-:Y:S02]  /*b420*/  SHF.R.S32.HI R124, RZ, 0x1f, R184 ;  /* 0x0000001fff7c7819 */ /* 0x000fe400000114b8 */
[----:B------:R-:W-:-:S02]  /*b430*/  LEA R141, P4, R166, R126, 0x2 ;  /* 0x0000007ea68d7211 */ /* 0x000fc400078810ff */
[CC--:B------:R-:W-:Y:S02]  /*b440*/  LEA R140, P5, R167.reuse, R126.reuse, 0x2 ;  /* 0x0000007ea78c7211 */ /* 0x0c0fe400078a10ff */
[----:B------:R-:W-:Y:S02]  /*b450*/  LEA R138, P6, R184, R126, 0x2 ;  /* 0x0000007eb88a7211 */ /* 0x000fe400078c10ff */
[-C--:B------:R-:W-:Y:S02]  /*b460*/  LEA.HI.X R143, R166, R129.reuse, R150, 0x2, P4 ;  /* 0x00000081a68f7211 */ /* 0x080fe400020f1496 */
[-C--:B------:R-:W-:Y:S02]  /*b470*/  LEA.HI.X R149, R167, R129.reuse, R128, 0x2, P5 ;  /* 0x00000081a7957211 */ /* 0x080fe400028f1480 */
[----:B------:R-:W-:Y:S02]  /*b480*/  LEA.HI.X R153, R184, R129, R124, 0x2, P6 ;  /* 0x00000081b8997211 */ /* 0x000fe400030f147c */
[----:B------:R-:W-:-:S02]  /*b490*/  SHF.R.S32.HI R131, RZ, 0x1f, R20 ;  /* 0x0000001fff837819 */ /* 0x000fc40000011414 */
[----:B------:R-:W-:Y:S02]  /*b4a0*/  SHF.R.S32.HI R124, RZ, 0x1f, R165 ;  /* 0x0000001fff7c7819 */ /* 0x000fe400000114a5 */
[----:B------:R-:W-:Y:S02]  /*b4b0*/  SHF.R.S32.HI R155, RZ, 0x1f, R182 ;  /* 0x0000001fff9b7819 */ /* 0x000fe400000114b6 */
[-C--:B------:R-:W-:Y:S02]  /*b4c0*/  LEA R151, P5, R165, R126.reuse, 0x2 ;  /* 0x0000007ea5977211 */ /* 0x080fe400078a10ff */
[-C--:B------:R-:W-:Y:S02]  /*b4d0*/  LEA R150, P6, R182, R126.reuse, 0x2 ;  /* 0x0000007eb6967211 */ /* 0x080fe400078c10ff */
[----:B------:R-:W-:Y:S02]  /*b4e0*/  SHF.R.S32.HI R154, RZ, 0x1f, R164 ;  /* 0x0000001fff9a7819 */ /* 0x000fe400000114a4 */
[----:B------:R-:W-:-:S02]  /*b4f0*/  LEA R152, P4, R164, R126, 0x2 ;  /* 0x0000007ea4987211 */ /* 0x000fc400078810ff */
[----:B------:R-:W-:Y:S02]  /*b500*/  LEA.HI R131, R131, R20, RZ, 0x7 ;  /* 0x0000001483837211 */ /* 0x000fe400078f38ff */
[-C--:B------:R-:W-:Y:S02]  /*b510*/  LEA.HI.X R20, R165, R129.reuse, R124, 0x2, P5 ;  /* 0x00000081a5147211 */ /* 0x080fe400028f147c */
[-C--:B------:R-:W-:Y:S02]  /*b520*/  LEA.HI.X R155, R182, R129.reuse, R155, 0x2, P6 ;  /* 0x00000081b69b7211 */ /* 0x080fe400030f149b */
[----:B------:R-:W-:Y:S02]  /*b530*/  LEA.HI.X R154, R164, R129, R154, 0x2, P4 ;  /* 0x00000081a49a7211 */ /* 0x000fe400020f149a */
[----:B--2---:R-:W-:Y:S02]  /*b540*/  SHF.R.S32.HI R158, RZ, 0x1f, R211 ;  /* 0x0000001fff9e7819 */ /* 0x004fe400000114d3 */
[----:B------:R-:W-:-:S02]  /*b550*/  LEA R156, P5, R211, R126, 0x2 ;  /* 0x0000007ed39c7211 */ /* 0x000fc400078a10ff */
[----:B---3--:R-:W-:Y:S02]  /*b560*/  SHF.R.S32.HI R128, RZ, 0x1f, R218 ;  /* 0x0000001fff807819 */ /* 0x008fe400000114da */
[CC--:B------:R-:W-:Y:S02]  /*b570*/  LEA R124, P6, R218.reuse, R126.reuse, 0x2 ;  /* 0x0000007eda7c7211 */ /* 0x0c0fe400078c10ff */
[----:B------:R-:W-:Y:S02]  /*b580*/  SHF.R.S32.HI R157, RZ, 0x1f, R219 ;  /* 0x0000001fff9d7819 */ /* 0x000fe400000114db */
[----:B------:R-:W-:Y:S02]  /*b590*/  LEA R126, P4, R219, R126, 0x2 ;  /* 0x0000007edb7e7211 */ /* 0x000fe400078810ff */
[-C--:B------:R-:W-:Y:S02]  /*b5a0*/  LEA.HI.X R158, R211, R129.reuse, R158, 0x2, P5 ;  /* 0x00000081d39e7211 */ /* 0x080fe400028f149e */
[----:B------:R-:W-:-:S02]  /*b5b0*/  LEA.HI.X R128, R218, R129, R128, 0x2, P6 ;  /* 0x00000081da807211 */ /* 0x000fc400030f1480 */
[----:B------:R-:W-:Y:S02]  /*b5c0*/  LEA.HI.X R129, R219, R129, R157, 0x2, P4 ;  /* 0x00000081db817211 */ /* 0x000fe400020f149d */
[----:B------:R-:W2:Y:S01]  /*b5d0*/  LDL.LU R219, [R1+0x1c4] ;  /* 0x0001c40001db7983 */ /* 0x000ea20000300800 */
[----:B------:R-:W-:Y:S02]  /*b5e0*/  IADD3 R29, P5, R29, UR20, RZ ;  /* 0x000000141d1d7c10 */ /* 0x000fe4000ffbe0ff */
[----:B------:R-:W-:Y:S02]  /*b5f0*/  IADD3 R27, P6, R27, UR20, RZ ;  /* 0x000000141b1b7c10 */ /* 0x000fe4000ffde0ff */
[----:B------:R-:W-:Y:S02]  /*b600*/  IADD3.X R33, R33, UR21, RZ, P5, !PT ;  /* 0x0000001521217c10 */ /* 0x000fe4000affe4ff */
[----:B------:R-:W-:Y:S02]  /*b610*/  IADD3.X R28, R28, UR21, RZ, P6, !PT ;  /* 0x000000151c1c7c10 */ /* 0x000fe4000b7fe4ff */
[----:B------:R-:W-:-:S02]  /*b620*/  IADD3 R36, P5, R36, UR20, RZ ;  /* 0x0000001424247c10 */ /* 0x000fc4000ffbe0ff */
[----:B------:R-:W-:Y:S02]  /*b630*/  IADD3 R31, P6, R31, UR20, RZ ;  /* 0x000000141f1f7c10 */ /* 0x000fe4000ffde0ff */
[----:B------:R-:W-:Y:S02]  /*b640*/  IADD3.X R39, R39, UR21, RZ, P5, !PT ;  /* 0x0000001527277c10 */ /* 0x000fe4000affe4ff */
[----:B------:R-:W-:Y:S02]  /*b650*/  IADD3.X R34, R34, UR21, RZ, P6, !PT ;  /* 0x0000001522227c10 */ /* 0x000fe4000b7fe4ff */
[----:B------:R-:W-:Y:S02]  /*b660*/  IADD3 R43, P5, R43, UR20, RZ ;  /* 0x000000142b2b7c10 */ /* 0x000fe4000ffbe0ff */
[----:B------:R-:W-:Y:S02]  /*b670*/  IADD3 R38, P6, R38, UR20, RZ ;  /* 0x0000001426267c10 */ /* 0x000fe4000ffde0ff */
[----:B------:R-:W-:-:S02]  /*b680*/  IADD3.X R45, R45, UR21, RZ, P5, !PT ;  /* 0x000000152d2d7c10 */ /* 0x000fc4000affe4ff */
[----:B------:R-:W-:Y:S02]  /*b690*/  IADD3.X R40, R40, UR21, RZ, P6, !PT ;  /* 0x0000001528287c10 */ /* 0x000fe4000b7fe4ff */
        /* <DEDUP_REMOVED lines=21> */
[----:B------:R-:W-:Y:S02]  /*b7f0*/  R2UR UR58, R20 ;  /* 0x00000000143a72ca */ /* 0x000fe400000e0000 */
[----:B------:R-:W-:-:S02]  /*b800*/  IADD3 R21, P6, R21, UR20, RZ ;  /* 0x0000001415157c10 */ /* 0x000fc4000ffde0ff */
[----:B------:R-:W-:Y:S02]  /*b810*/  IADD3.X R23, R23, UR21, RZ, P5, !PT ;  /* 0x0000001517177c10 */ /* 0x000fe4000affe4ff */
[----:B------:R-:W-:Y:S02]  /*b820*/  IADD3 R20, P5, R25, UR20, RZ ;  /* 0x0000001419147c10 */ /* 0x000fe4000ffbe0ff */
[----:B------:R-:W-:Y:S02]  /*b830*/  IADD3.X R57, R57, UR21, RZ, P6, !PT ;  /* 0x0000001539397c10 */ /* 0x000fe4000b7fe4ff */
[----:B------:R-:W-:Y:S02]  /*b840*/  IADD3 R22, P6, R22, UR20, RZ ;  /* 0x0000001416167c10 */ /* 0x000fe4000ffde0ff */
[----:B------:R-:W-:Y:S02]  /*b850*/  IADD3.X R59, R59, UR21, RZ, P5, !PT ;  /* 0x000000153b3b7c10 */ /* 0x000fe4000affe4ff */
[----:B------:R-:W-:-:S02]  /*b860*/  IADD3 R56, P5, R56, UR20, RZ ;  /* 0x0000001438387c10 */ /* 0x000fc4000ffbe0ff */
[----:B------:R-:W-:Y:S02]  /*b870*/  IADD3.X R61, R61, UR21, RZ, P6, !PT ;  /* 0x000000153d3d7c10 */ /* 0x000fe4000b7fe4ff */
[----:B------:R-:W-:Y:S02]  /*b880*/  IADD3 R58, P6, R58, UR20, RZ ;  /* 0x000000143a3a7c10 */ /* 0x000fe4000ffde0ff */
[----:B------:R-:W-:Y:S02]  /*b890*/  IADD3.X R63, R63, UR21, RZ, P5, !PT ;  /* 0x000000153f3f7c10 */ /* 0x000fe4000affe4ff */
[----:B------:R-:W-:Y:S01]  /*b8a0*/  IADD3 R60, P5, R60, UR20, RZ ;  /* 0x000000143c3c7c10 */ /* 0x000fe2000ffbe0ff */
[----:B------:R-:W-:Y:S01]  /*b8b0*/  IMAD R177, R217, R160, RZ ;  /* 0x000000a0d9b17224 */ /* 0x000fe200078e02ff */
[----:B------:R-:W-:Y:S02]  /*b8c0*/  IADD3.X R65, R65, UR21, RZ, P6, !PT ;  /* 0x0000001541417c10 */ /* 0x000fe4000b7fe4ff */
[----:B------:R-:W-:-:S02]  /*b8d0*/  IADD3 R62, P6, R62, UR20, RZ ;  /* 0x000000143e3e7c10 */ /* 0x000fc4000ffde0ff */
[----:B------:R-:W-:Y:S02]  /*b8e0*/  IADD3.X R67, R67, UR21, RZ, P5, !PT ;  /* 0x0000001543437c10 */ /* 0x000fe4000affe4ff */
[----:B------:R-:W-:Y:S02]  /*b8f0*/  IADD3 R64, P5, R64, UR20, RZ ;  /* 0x0000001440407c10 */ /* 0x000fe4000ffbe0ff */
[----:B------:R-:W-:Y:S02]  /*b900*/  LOP3.LUT R217, R3, 0x3a, RZ, 0xfc, !PT ;  /* 0x0000003a03d97812 */ /* 0x000fe400078efcff */
[----:B------:R-:W-:Y:S02]  /*b910*/  IADD3.X R69, R69, UR21, RZ, P6, !PT ;  /* 0x0000001545457c10 */ /* 0x000fe4000b7fe4ff */
[----:B------:R-:W-:Y:S01]  /*b920*/  IADD3 R66, P6, R66, UR20, RZ ;  /* 0x0000001442427c10 */ /* 0x000fe2000ffde0ff */
[----:B------:R-:W-:Y:S01]  /*b930*/  IMAD R176, R217, R160, RZ ;  /* 0x000000a0d9b07224 */ /* 0x000fe200078e02ff */
[----:B------:R-:W-:-:S02]  /*b940*/  IADD3.X R71, R71, UR21, RZ, P5, !PT ;  /* 0x0000001547477c10 */ /* 0x000fc4000affe4ff */
[----:B------:R-:W-:Y:S02]  /*b950*/  IADD3 R68, P5, R68, UR20, RZ ;  /* 0x0000001444447c10 */ /* 0x000fe4000ffbe0ff */
[----:B------:R-:W-:Y:S02]  /*b960*/  LOP3.LUT R217, R3, 0x38, RZ, 0xfc, !PT ;  /* 0x0000003803d97812 */ /* 0x000fe400078efcff */
[----:B------:R-:W-:Y:S02]  /*b970*/  IADD3.X R73, R73, UR21, RZ, P6, !PT ;  /* 0x0000001549497c10 */ /* 0x000fe4000b7fe4ff */
[----:B------:R-:W-:Y:S02]  /*b980*/  IADD3 R70, P6, R70, UR20, RZ ;  /* 0x0000001446467c10 */ /* 0x000fe4000ffde0ff */
[----:B------:R-:W-:Y:S01]  /*b990*/  IADD3.X R75, R75, UR21, RZ, P5, !PT ;  /* 0x000000154b4b7c10 */ /* 0x000fe2000affe4ff */
[----:B------:R-:W-:Y:S01]  /*b9a0*/  IMAD R175, R217, R160, RZ ;  /* 0x000000a0d9af7224 */ /* 0x000fe200078e02ff */
[----:B------:R-:W-:-:S02]  /*b9b0*/  IADD3 R72, P5, R72, UR20, RZ ;  /* 0x0000001448487c10 */ /* 0x000fc4000ffbe0ff */
[----:B------:R-:W-:Y:S02]  /*b9c0*/  LOP3.LUT R217, R3, 0x36, RZ, 0xfc, !PT ;  /* 0x0000003603d97812 */ /* 0x000fe400078efcff */
[----:B------:R-:W-:Y:S02]  /*b9d0*/  IADD3 R26, P4, R26, UR20, RZ ;  /* 0x000000141a1a7c10 */ /* 0x000fe4000ff9e0ff */
[----:B------:R-:W-:Y:S02]  /*b9e0*/  IADD3.X R77, R77, UR21, RZ, P6, !PT ;  /* 0x000000154d4d7c10 */ /* 0x000fe4000b7fe4ff */
[----:B------:R-:W-:Y:S02]  /*b9f0*/  IADD3 R74, P6, R74, UR20, RZ ;  /* 0x000000144a4a7c10 */ /* 0x000fe4000ffde0ff */
[----:B------:R-:W-:Y:S02]  /*ba00*/  IADD3.X R79, R79, UR21, RZ, P5, !PT ;  /* 0x000000154f4f7c10 */ /* 0x000fe4000affe4ff */
[----:B------:R-:W-:Y:S01]  /*ba10*/  IADD3 R76, P5, R76, UR20, RZ ;  /* 0x000000144c4c7c10 */ /* 0x000fe2000ffbe0ff */
[----:B------:R-:W-:Y:S01]  /*ba20*/  IMAD R174, R217, R160, RZ ;  /* 0x000000a0d9ae7224 */ /* 0x000fe200078e02ff */
[----:B------:R-:W-:-:S02]  /*ba30*/  IADD3.X R32, R32, UR21, RZ, P4, !PT ;  /* 0x0000001520207c10 */ /* 0x000fc4000a7fe4ff */
[----:B------:R-:W-:Y:S02]  /*ba40*/  IADD3 R30, P4, R30, UR20, RZ ;  /* 0x000000141e1e7c10 */ /* 0x000fe4000ff9e0ff */
[----:B------:R-:W-:Y:S02]  /*ba50*/  IADD3.X R81, R81, UR21, RZ, P6, !PT ;  /* 0x0000001551517c10 */ /* 0x000fe4000b7fe4ff */
[----:B------:R-:W-:Y:S02]  /*ba60*/  LOP3.LUT R217, R3, 0x34, RZ, 0xfc, !PT ;  /* 0x0000003403d97812 */ /* 0x000fe400078efcff */
[----:B------:R-:W-:Y:S02]  /*ba70*/  IADD3 R78, P6, R78, UR20, RZ ;  /* 0x000000144e4e7c10 */ /* 0x000fe4000ffde0ff */
[----:B------:R-:W-:Y:S02]  /*ba80*/  IADD3.X R83, R83, UR21, RZ, P5, !PT ;  /* 0x0000001553537c10 */ /* 0x000fe4000affe4ff */
[----:B------:R-:W-:Y:S01]  /*ba90*/  IADD3 R80, P5, R80, UR20, RZ ;  /* 0x0000001450507c10 */ /* 0x000fe2000ffbe0ff */
[-C--:B------:R-:W-:Y:S01]  /*baa0*/  IMAD R205, R216, R160.reuse, RZ ;  /* 0x000000a0d8cd7224 */ /* 0x080fe200078e02ff */
[----:B------:R-:W-:Y:S01]  /*bab0*/  IADD3.X R35, R35, UR21, RZ, P4, !PT ;  /* 0x0000001523237c10 */ /* 0x000fe2000a7fe4ff */
[----:B------:R-:W-:Y:S01]  /*bac0*/  IMAD R173, R217, R160, RZ ;  /* 0x000000a0d9ad7224 */ /* 0x000fe200078e02ff */
[----:B------:R-:W-:-:S02]  /*bad0*/  IADD3 R37, P4, R37, UR20, RZ ;  /* 0x0000001425257c10 */ /* 0x000fc4000ff9e0ff */
[----:B------:R-:W-:Y:S02]  /*bae0*/  IADD3.X R85, R85, UR21, RZ, P6, !PT ;  /* 0x0000001555557c10 */ /* 0x000fe4000b7fe4ff */
[C---:B------:R-:W-:Y:S02]  /*baf0*/  LOP3.LUT R216, R3.reuse, 0x74, RZ, 0xfc, !PT ;  /* 0x0000007403d87812 */ /* 0x040fe400078efcff */
[----:B------:R-:W-:Y:S02]  /*bb00*/  LOP3.LUT R217, R3, 0x32, RZ, 0xfc, !PT ;  /* 0x0000003203d97812 */ /* 0x000fe400078efcff */
[----:B------:R-:W-:Y:S02]  /*bb10*/  IADD3 R82, P6, R82, UR20, RZ ;  /* 0x0000001452527c10 */ /* 0x000fe4000ffde0ff */
[----:B------:R-:W-:Y:S02]  /*bb20*/  IADD3.X R87, R87, UR21, RZ, P5, !PT ;  /* 0x0000001557577c10 */ /* 0x000fe4000affe4ff */
[----:B------:R-:W-:-:S02]  /*bb30*/  IADD3 R84, P5, R84, UR20, RZ ;  /* 0x0000001454547c10 */ /* 0x000fc4000ffbe0ff */
[----:B------:R-:W-:Y:S01]  /*bb40*/  IADD3.X R44, R44, UR21, RZ, P4, !PT ;  /* 0x000000152c2c7c10 */ /* 0x000fe2000a7fe4ff */
[-C--:B------:R-:W-:Y:S01]  /*bb50*/  IMAD R201, R216, R160.reuse, RZ ;  /* 0x000000a0d8c97224 */ /* 0x080fe200078e02ff */
[----:B------:R-:W-:Y:S01]  /*bb60*/  IADD3 R41, P4, R41, UR20, RZ ;  /* 0x0000001429297c10 */ /* 0x000fe2000ff9e0ff */
[----:B------:R-:W-:Y:S01]  /*bb70*/  IMAD R172, R217, R160, RZ ;  /* 0x000000a0d9ac7224 */ /* 0x000fe200078e02ff */
[----:B------:R-:W-:Y:S02]  /*bb80*/  IADD3.X R89, R89, UR21, RZ, P6, !PT ;  /* 0x0000001559597c10 */ /* 0x000fe4000b7fe4ff */
[----:B------:R-:W-:Y:S02]  /*bb90*/  IADD3 R86, P6, R86, UR20, RZ ;  /* 0x0000001456567c10 */ /* 0x000fe4000ffde0ff */
[----:B------:R-:W-:Y:S02]  /*bba0*/  IADD3.X R91, R91, UR21, RZ, P5, !PT ;  /* 0x000000155b5b7c10 */ /* 0x000fe4000affe4ff */
[----:B------:R-:W-:-:S02]  /*bbb0*/  LOP3.LUT R216, R3, 0x6a, RZ, 0xfc, !PT ;  /* 0x0000006a03d87812 */ /* 0x000fc400078efcff */
[----:B------:R-:W-:Y:S02]  /*bbc0*/  LOP3.LUT R217, R3, 0x30, RZ, 0xfc, !PT ;  /* 0x0000003003d97812 */ /* 0x000fe400078efcff */
[----:B------:R-:W-:Y:S02]  /*bbd0*/  IADD3 R88, P5, R88, UR20, RZ ;  /* 0x0000001458587c10 */ /* 0x000fe4000ffbe0ff */
[----:B------:R-:W-:Y:S02]  /*bbe0*/  IADD3.X R50, R50, UR21, RZ, P4, !PT ;  /* 0x0000001532327c10 */ /* 0x000fe4000a7fe4ff */
[----:B------:R-:W-:Y:S02]  /*bbf0*/  IADD3 R47, P4, R47, UR20, RZ ;  /* 0x000000142f2f7c10 */ /* 0x000fe4000ff9e0ff */
[----:B------:R-:W-:Y:S01]  /*bc00*/  IADD3.X R93, R93, UR21, RZ, P6, !PT ;  /* 0x000000155d5d7c10 */ /* 0x000fe2000b7fe4ff */
[-C--:B------:R-:W-:Y:S01]  /*bc10*/  IMAD R197, R216, R160.reuse, RZ ;  /* 0x000000a0d8c57224 */ /* 0x080fe200078e02ff */
[----:B------:R-:W-:Y:S01]  /*bc20*/  IADD3 R90, P6, R90, UR20, RZ ;  /* 0x000000145a5a7c10 */ /* 0x000fe2000ffde0ff */
[----:B------:R-:W-:Y:S01]  /*bc30*/  IMAD R171, R217, R160, RZ ;  /* 0x000000a0d9ab7224 */ /* 0x000fe200078e02ff */
[----:B------:R-:W-:-:S02]  /*bc40*/  IADD3.X R95, R95, UR21, RZ, P5, !PT ;  /* 0x000000155f5f7c10 */ /* 0x000fc4000affe4ff */
[----:B------:R-:W-:Y:S02]  /*bc50*/  IADD3 R92, P5, R92, UR20, RZ ;  /* 0x000000145c5c7c10 */ /* 0x000fe4000ffbe0ff */
[----:B------:R-:W-:Y:S02]  /*bc60*/  SHF.R.S32.HI R18, RZ, 0x1f, R193 ;  /* 0x0000001fff127819 */ /* 0x000fe400000114c1 */
[C---:B------:R-:W-:Y:S02]  /*bc70*/  LOP3.LUT R216, R3.reuse, 0x62, RZ, 0xfc, !PT ;  /* 0x0000006203d87812 */ /* 0x040fe400078efcff */
[----:B------:R-:W-:Y:S02]  /*bc80*/  LOP3.LUT R217, R3, 0x2c, RZ, 0xfc, !PT ;  /* 0x0000002c03d97812 */ /* 0x000fe400078efcff */
[----:B------:R-:W-:Y:S02]  /*bc90*/  IADD3.X R135, R135, UR21, RZ, P4, !PT ;  /* 0x0000001587877c10 */ /* 0x000fe4000a7fe4ff */
[----:B------:R-:W-:-:S02]  /*bca0*/  IADD3 R53, P4, R53, UR20, RZ ;  /* 0x0000001435357c10 */ /* 0x000fc4000ff9e0ff */
[----:B------:R-:W-:Y:S02]  /*bcb0*/  IADD3.X R97, R97, UR21, RZ, P6, !PT ;  /* 0x0000001561617c10 */ /* 0x000fe4000b7fe4ff */
[----:B------:R-:W-:Y:S02]  /*bcc0*/  IADD3 R94, P6, R94, UR20, RZ ;  /* 0x000000145e5e7c10 */ /* 0x000fe4000ffde0ff */
[----:B------:R-:W-:Y:S01]  /*bcd0*/  IADD3.X R99, R99, UR21, RZ, P5, !PT ;  /* 0x0000001563637c10 */ /* 0x000fe2000affe4ff */
[-C--:B------:R-:W-:Y:S01]  /*bce0*/  IMAD R170, R217, R160.reuse, RZ ;  /* 0x000000a0d9aa7224 */ /* 0x080fe200078e02ff */
[----:B------:R-:W-:Y:S01]  /*bcf0*/  SHF.L.U64.HI R18, R193, 0x2, R18 ;  /* 0x00000002c1127819 */ /* 0x000fe20000010212 */
[----:B------:R-:W-:Y:S01]  /*bd00*/  IMAD R193, R216, R160, RZ ;  /* 0x000000a0d8c17224 */ /* 0x000fe200078e02ff */
[----:B------:R-:W-:Y:S02]  /*bd10*/  IADD3 R96, P5, R96, UR20, RZ ;  /* 0x0000001460607c10 */ /* 0x000fe4000ffbe0ff */
[----:B------:R-:W-:-:S02]  /*bd20*/  IADD3.X R142, R142, UR21, RZ, P4, !PT ;  /* 0x000000158e8e7c10 */ /* 0x000fc4000a7fe4ff */
[C---:B------:R-:W-:Y:S02]  /*bd30*/  LOP3.LUT R216, R3.reuse, 0x5a, RZ, 0xfc, !PT ;  /* 0x0000005a03d87812 */ /* 0x040fe400078efcff */
[----:B------:R-:W-:Y:S02]  /*bd40*/  LOP3.LUT R217, R3, 0x2a, RZ, 0xfc, !PT ;  /* 0x0000002a03d97812 */ /* 0x000fe400078efcff */
[----:B------:R-:W-:Y:S02]  /*bd50*/  IADD3 R138, P4, R138, UR20, RZ ;  /* 0x000000148a8a7c10 */ /* 0x000fe4000ff9e0ff */
[----:B------:R-:W-:Y:S02]  /*bd60*/  IADD3.X R101, R101, UR21, RZ, P6, !PT ;  /* 0x0000001565657c10 */ /* 0x000fe4000b7fe4ff */
[----:B------:R-:W-:Y:S02]  /*bd70*/  IADD3 R98, P6, R98, UR20, RZ ;  /* 0x0000001462627c10 */ /* 0x000fe4000ffde0ff */
[----:B------:R-:W-:-:S02]  /*bd80*/  IADD3.X R103, R103, UR21, RZ, P5, !PT ;  /* 0x0000001567677c10 */ /* 0x000fc4000affe4ff */
[----:B------:R-:W-:Y:S01]  /*bd90*/  IADD3 R100, P5, R100, UR20, RZ ;  /* 0x0000001464647c10 */ /* 0x000fe2000ffbe0ff */
[-C--:B------:R-:W-:Y:S01]  /*bda0*/  IMAD R190, R216, R160.reuse, RZ ;  /* 0x000000a0d8be7224 */ /* 0x080fe200078e02ff */
[----:B------:R-:W-:Y:S01]  /*bdb0*/  IADD3.X R153, R153, UR21, RZ, P4, !PT ;  /* 0x0000001599997c10 */ /* 0x000fe2000a7fe4ff */
[----:B------:R-:W-:Y:S01]  /*bdc0*/  IMAD R169, R217, R160, RZ ;  /* 0x000000a0d9a97224 */ /* 0x000fe200078e02ff */
[----:B------:R-:W-:Y:S02]  /*bdd0*/  IADD3 R150, P4, R150, UR20, RZ ;  /* 0x0000001496967c10 */ /* 0x000fe4000ff9e0ff */
[C---:B------:R-:W-:Y:S02]  /*bde0*/  LOP3.LUT R216, R3.reuse, 0x54, RZ, 0xfc, !PT ;  /* 0x0000005403d87812 */ /* 0x040fe400078efcff */
[----:B------:R-:W-:Y:S02]  /*bdf0*/  LOP3.LUT R217, R3, 0x28, RZ, 0xfc, !PT ;  /* 0x0000002803d97812 */ /* 0x000fe400078efcff */
[----:B------:R-:W-:-:S02]  /*be00*/  IADD3.X R105, R105, UR21, RZ, P6, !PT ;  /* 0x0000001569697c10 */ /* 0x000fc4000b7fe4ff */
[----:B------:R-:W-:Y:S02]  /*be10*/  IADD3 R102, P6, R102, UR20, RZ ;  /* 0x0000001466667c10 */ /* 0x000fe4000ffde0ff */
[----:B------:R-:W-:Y:S02]  /*be20*/  IADD3.X R107, R107, UR21, RZ, P5, !PT ;  /* 0x000000156b6b7c10 */ /* 0x000fe4000affe4ff */
[----:B------:R-:W-:Y:S01]  /*be30*/  IADD3 R104, P5, R104, UR20, RZ ;  /* 0x0000001468687c10 */ /* 0x000fe2000ffbe0ff */
[-C--:B------:R-:W-:Y:S01]  /*be40*/  IMAD R187, R216, R160.reuse, RZ ;  /* 0x000000a0d8bb7224 */ /* 0x080fe200078e02ff */
[----:B------:R-:W-:Y:S01]  /*be50*/  R2UR UR53, R140 ;  /* 0x000000008c3572ca */ /* 0x000fe200000e0000 */
[----:B------:R-:W-:Y:S01]  /*be60*/  IMAD R168, R217, R160, RZ ;  /* 0x000000a0d9a87224 */ /* 0x000fe200078e02ff */
[----:B------:R-:W-:Y:S02]  /*be70*/  IADD3.X R155, R155, UR21, RZ, P4, !PT ;  /* 0x000000159b9b7c10 */ /* 0x000fe4000a7fe4ff */
[----:B------:R-:W-:-:S02]  /*be80*/  IADD3.X R109, R109, UR21, RZ, P6, !PT ;  /* 0x000000156d6d7c10 */ /* 0x000fc4000b7fe4ff */
[C---:B------:R-:W-:Y:S02]  /*be90*/  LOP3.LUT R218, R3.reuse, 0x78, RZ, 0xfc, !PT ;  /* 0x0000007803da7812 */ /* 0x040fe400078efcff */
[C---:B------:R-:W-:Y:S02]  /*bea0*/  LOP3.LUT R216, R3.reuse, 0x4c, RZ, 0xfc, !PT ;  /* 0x0000004c03d87812 */ /* 0x040fe400078efcff */
[----:B------:R-:W-:Y:S02]  /*beb0*/  LOP3.LUT R217, R3, 0x26, RZ, 0xfc, !PT ;  /* 0x0000002603d97812 */ /* 0x000fe400078efcff */
[----:B------:R-:W-:Y:S02]  /*bec0*/  IADD3 R106, P6, R106, UR20, RZ ;  /* 0x000000146a6a7c10 */ /* 0x000fe4000ffde0ff */
[----:B------:R-:W-:Y:S02]  /*bed0*/  IADD3.X R111, R111, UR21, RZ, P5, !PT ;  /* 0x000000156f6f7c10 */ /* 0x000fe4000affe4ff */
[----:B------:R-:W-:Y:S01]  /*bee0*/  IADD3 R108, P5, R108, UR20, RZ ;  /* 0x000000146c6c7c10 */ /* 0x000fe2000ffbe0ff */
[-C--:B------:R-:W-:Y:S01]  /*bef0*/  IMAD R204, R189, R160.reuse, RZ ;  /* 0x000000a0bdcc7224 */ /* 0x080fe200078e02ff */
[----:B------:R-:W-:Y:S01]  /*bf00*/  IADD3.X R113, R113, UR21, RZ, P6, !PT ;  /* 0x0000001571717c10 */ /* 0x000fe2000b7fe4ff */
[-C--:B------:R-:W-:Y:S01]  /*bf10*/  IMAD R203, R218, R160.reuse, RZ ;  /* 0x000000a0dacb7224 */ /* 0x080fe200078e02ff */
[----:B------:R-:W-:Y:S01]  /*bf20*/  R2UR UR4, R156 ;  /* 0x000000009c0472ca */ /* 0x000fe200000e0000 */
[-C--:B------:R-:W-:Y:S01]  /*bf30*/  IMAD R184, R216, R160.reuse, RZ ;  /* 0x000000a0d8b87224 */ /* 0x080fe200078e02ff */
[----:B------:R-:W-:Y:S01]  /*bf40*/  IADD3 R110, P6, R110, UR20, RZ ;  /* 0x000000146e6e7c10 */ /* 0x000fe2000ffde0ff */
[----:B------:R-:W-:Y:S01]  /*bf50*/  IMAD R167, R217, R160, RZ ;  /* 0x000000a0d9a77224 */ /* 0x000fe200078e02ff */
[----:B------:R-:W-:-:S02]  /*bf60*/  IADD3.X R115, R115, UR21, RZ, P5, !PT ;  /* 0x0000001573737c10 */ /* 0x000fc4000affe4ff */
[C---:B------:R-:W-:Y:S02]  /*bf70*/  LOP3.LUT R189, R3.reuse, 0x72, RZ, 0xfc, !PT ;  /* 0x0000007203bd7812 */ /* 0x040fe400078efcff */
[C---:B------:R-:W-:Y:S02]  /*bf80*/  LOP3.LUT R218, R3.reuse, 0x70, RZ, 0xfc, !PT ;  /* 0x0000007003da7812 */ /* 0x040fe400078efcff */
[C---:B------:R-:W-:Y:S02]  /*bf90*/  LOP3.LUT R216, R3.reuse, 0x46, RZ, 0xfc, !PT ;  /* 0x0000004603d87812 */ /* 0x040fe400078efcff */
[----:B------:R-:W-:Y:S02]  /*bfa0*/  LOP3.LUT R217, R3, 0x24, RZ, 0xfc, !PT ;  /* 0x0000002403d97812 */ /* 0x000fe400078efcff */
[----:B------:R-:W-:Y:S02]  /*bfb0*/  IADD3 R112, P5, R112, UR20, RZ ;  /* 0x0000001470707c10 */ /* 0x000fe4000ffbe0ff */
[----:B------:R-:W-:Y:S01]  /*bfc0*/  IADD3.X R117, R117, UR21, RZ, P6, !PT ;  /* 0x0000001575757c10 */ /* 0x000fe2000b7fe4ff */
[-C--:B------:R-:W-:Y:S01]  /*bfd0*/  IMAD R200, R189, R160.reuse, RZ ;  /* 0x000000a0bdc87224 */ /* 0x080fe200078e02ff */
[----:B------:R-:W-:Y:S01]  /*bfe0*/  IADD3 R114, P6, R114, UR20, RZ ;  /* 0x0000001472727c10 */ /* 0x000fe2000ffde0ff */
[-C--:B------:R-:W-:Y:S01]  /*bff0*/  IMAD R199, R218, R160.reuse, RZ ;  /* 0x000000a0dac77224 */ /* 0x080fe200078e02ff */
[----:B------:R-:W-:Y:S01]  /*c000*/  IADD3.X R119, R119, UR21, RZ, P5, !PT ;  /* 0x0000001577777c10 */ /* 0x000fe2000affe4ff */
[-C--:B------:R-:W-:Y:S01]  /*c010*/  IMAD R181, R216, R160.reuse, RZ ;  /* 0x000000a0d8b57224 */ /* 0x080fe200078e02ff */
[----:B------:R-:W-:Y:S01]  /*c020*/  IADD3 R116, P5, R116, UR20, RZ ;  /* 0x0000001474747c10 */ /* 0x000fe2000ffbe0ff */
[----:B------:R-:W-:Y:S01]  /*c030*/  IMAD R166, R217, R160, RZ ;  /* 0x000000a0d9a67224 */ /* 0x000fe200078e02ff */
[----:B------:R-:W-:-:S02]  /*c040*/  LOP3.LUT R189, R3, 0x68, RZ, 0xfc, !PT ;  /* 0x0000006803bd7812 */ /* 0x000fc400078efcff */
[----:B------:R-:W-:Y:S02]  /*c050*/  LOP3.LUT R218, R3, 0x66, RZ, 0xfc, !PT ;  /* 0x0000006603da7812 */ /* 0x000fe400078efcff */
[----:B--2---:R-:W-:Y:S02]  /*c060*/  LEA R140, P4, R15, R219, 0x3 ;  /* 0x000000db0f8c7211 */ /* 0x004fe400078818ff */
[----:B------:R-:W-:-:S05]  /*c070*/  LOP3.LUT R219, R3, 0x76, RZ, 0xfc, !PT ;  /* 0x0000007603db7812 */ /* 0x000fca00078efcff */
[-C--:B------:R-:W-:Y:S01]  /*c080*/  IMAD R202, R219, R160.reuse, RZ ;  /* 0x000000a0dbca7224 */ /* 0x080fe200078e02ff */
[C---:B------:R-:W-:Y:S02]  /*c090*/  LOP3.LUT R219, R3.reuse, 0x6c, RZ, 0xfc, !PT ;  /* 0x0000006c03db7812 */ /* 0x040fe400078efcff */
[C---:B------:R-:W-:Y:S02]  /*c0a0*/  LOP3.LUT R216, R3.reuse, 0x44, RZ, 0xfc, !PT ;  /* 0x0000004403d87812 */ /* 0x040fe400078efcff */
[----:B------:R-:W-:Y:S01]  /*c0b0*/  LOP3.LUT R217, R3, 0x22, RZ, 0xfc, !PT ;  /* 0x0000002203d97812 */ /* 0x000fe200078efcff */
[----:B------:R-:W-:Y:S01]  /*c0c0*/  IMAD R198, R219, R160, RZ ;  /* 0x000000a0dbc67224 */ /* 0x000fe200078e02ff */
[----:B------:R-:W-:Y:S02]  /*c0d0*/  LOP3.LUT R219, R3, 0x64, RZ, 0xfc, !PT ;  /* 0x0000006403db7812 */ /* 0x000fe400078efcff */
[----:B------:R-:W-:Y:S02]  /*c0e0*/  IADD3.X R121, R121, UR21, RZ, P6, !PT ;  /* 0x0000001579797c10 */ /* 0x000fe4000b7fe4ff */
[----:B------:R-:W-:-:S02]  /*c0f0*/  IADD3 R118, P6, R118, UR20, RZ ;  /* 0x0000001476767c10 */ /* 0x000fc4000ffde0ff */
[----:B------:R-:W-:Y:S01]  /*c100*/  IADD3.X R123, R123, UR21, RZ, P5, !PT ;  /* 0x000000157b7b7c10 */ /* 0x000fe2000affe4ff */
[-C--:B------:R-:W-:Y:S01]  /*c110*/  IMAD R196, R189, R160.reuse, RZ ;  /* 0x000000a0bdc47224 */ /* 0x080fe200078e02ff */
[----:B------:R-:W-:Y:S01]  /*c120*/  IADD3 R120, P5, R120, UR20, RZ ;  /* 0x0000001478787c10 */ /* 0x000fe2000ffbe0ff */
[-C--:B------:R-:W-:Y:S01]  /*c130*/  IMAD R195, R218, R160.reuse, RZ ;  /* 0x000000a0dac37224 */ /* 0x080fe200078e02ff */
[----:B------:R-:W-:Y:S01]  /*c140*/  R2UR UR55, R138 ;  /* 0x000000008a3772ca */ /* 0x000fe200000e0000 */
[-C--:B------:R-:W-:Y:S01]  /*c150*/  IMAD R194, R219, R160.reuse, RZ ;  /* 0x000000a0dbc27224 */ /* 0x080fe200078e02ff */
[----:B------:R-:W-:Y:S01]  /*c160*/  SHF.R.S32.HI R19, RZ, 0x1f, R191 ;  /* 0x0000001fff137819 */ /* 0x000fe200000114bf */
[-C--:B------:R-:W-:Y:S01]  /*c170*/  IMAD R180, R216, R160.reuse, RZ ;  /* 0x000000a0d8b47224 */ /* 0x080fe200078e02ff */
[----:B------:R-:W-:Y:S01]  /*c180*/  LOP3.LUT R189, R3, 0x60, RZ, 0xfc, !PT ;  /* 0x0000006003bd7812 */ /* 0x000fe200078efcff */
[-C--:B------:R-:W-:Y:S01]  /*c190*/  IMAD R165, R217, R160.reuse, RZ ;  /* 0x000000a0d9a57224 */ /* 0x080fe200078e02ff */
[C---:B------:R-:W-:Y:S01]  /*c1a0*/  LOP3.LUT R218, R3.reuse, 0x52, RZ, 0xfc, !PT ;  /* 0x0000005203da7812 */ /* 0x040fe200078efcff */
[----:B------:R-:W-:Y:S01]  /*c1b0*/  IMAD.U32 R138, RZ, RZ, UR4 ;  /* 0x00000004ff8a7e24 */ /* 0x000fe2000f8e00ff */
[C---:B------:R-:W-:Y:S01]  /*c1c0*/  LOP3.LUT R219, R3.reuse, 0x50, RZ, 0xfc, !PT ;  /* 0x0000005003db7812 */ /* 0x040fe200078efcff */
[----:B------:R-:W-:Y:S01]  /*c1d0*/  IMAD R163, R248, R160, RZ ;  /* 0x000000a0f8a37224 */ /* 0x000fe200078e02ff */
[----:B------:R-:W-:-:S02]  /*c1e0*/  LOP3.LUT R216, R3, 0x42, RZ, 0xfc, !PT ;  /* 0x0000004203d87812 */ /* 0x000fc400078efcff */
[----:B------:R-:W-:Y:S02]  /*c1f0*/  LOP3.LUT R217, R3, 0x20, RZ, 0xfc, !PT ;  /* 0x0000002003d97812 */ /* 0x000fe400078efcff */
[----:B------:R-:W-:Y:S02]  /*c200*/  R2UR UR4, R158 ;  /* 0x000000009e0472ca */ /* 0x000fe400000e0000 */
[----:B------:R-:W-:Y:S02]  /*c210*/  IADD3.X R125, R125, UR21, RZ, P6, !PT ;  /* 0x000000157d7d7c10 */ /* 0x000fe4000b7fe4ff */
[----:B------:R-:W-:Y:S02]  /*c220*/  LOP3.LUT R248, R3, 0x1a, RZ, 0xfc, !PT ;  /* 0x0000001a03f87812 */ /* 0x000fe400078efcff */
[----:B------:R-:W-:Y:S02]  /*c230*/  R2UR UR46, R137 ;  /* 0x00000000892e72ca */ /* 0x000fe400000e0000 */
[----:B------:R-:W-:-:S02]  /*c240*/  IADD3 R122, P6, R122, UR20, RZ ;  /* 0x000000147a7a7c10 */ /* 0x000fc4000ffde0ff */
[----:B------:R-:W-:Y:S02]  /*c250*/  IADD3.X R127, R127, UR21, RZ, P5, !PT ;  /* 0x000000157f7f7c10 */ /* 0x000fe4000affe4ff */
[----:B------:R-:W-:Y:S02]  /*c260*/  R2UR UR50, R143 ;  /* 0x000000008f3272ca */ /* 0x000fe400000e0000 */
[----:B------:R-:W-:Y:S02]  /*c270*/  SHF.R.S32.HI R137, RZ, 0x1f, R15 ;  /* 0x0000001fff897819 */ /* 0x000fe4000001140f */
[----:B------:R-:W-:Y:S01]  /*c280*/  IADD3 R124, P5, R124, UR20, RZ ;  /* 0x000000147c7c7c10 */ /* 0x000fe2000ffbe0ff */
[-C--:B------:R-:W-:Y:S01]  /*c290*/  IMAD R192, R189, R160.reuse, RZ ;  /* 0x000000a0bdc07224 */ /* 0x080fe200078e02ff */
[----:B------:R-:W-:Y:S01]  /*c2a0*/  SHF.L.U64.HI R19, R191, 0x2, R19 ;  /* 0x00000002bf137819 */ /* 0x000fe20000010213 */
[-C--:B------:R-:W-:Y:S01]  /*c2b0*/  IMAD R191, R188, R160.reuse, RZ ;  /* 0x000000a0bcbf7224 */ /* 0x080fe200078e02ff */
[C---:B------:R-:W-:Y:S01]  /*c2c0*/  LOP3.LUT R189, R3.reuse, 0x58, RZ, 0xfc, !PT ;  /* 0x0000005803bd7812 */ /* 0x040fe200078efcff */
[-C--:B------:R-:W-:Y:S01]  /*c2d0*/  IMAD R186, R218, R160.reuse, RZ ;  /* 0x000000a0daba7224 */ /* 0x080fe200078e02ff */
[----:B------:R-:W-:Y:S01]  /*c2e0*/  LOP3.LUT R188, R3, 0x56, RZ, 0xfc, !PT ;  /* 0x0000005603bc7812 */ /* 0x000fe200078efcff */
[-C--:B------:R-:W-:Y:S01]  /*c2f0*/  IMAD R185, R219, R160.reuse, RZ ;  /* 0x000000a0dbb97224 */ /* 0x080fe200078e02ff */
[C---:B------:R-:W-:Y:S01]  /*c300*/  LOP3.LUT R218, R3.reuse, 0x4a, RZ, 0xfc, !PT ;  /* 0x0000004a03da7812 */ /* 0x040fe200078efcff */
[-C--:B------:R-:W-:Y:S01]  /*c310*/  IMAD R179, R216, R160.reuse, RZ ;  /* 0x000000a0d8b37224 */ /* 0x080fe200078e02ff */
[----:B------:R-:W-:Y:S01]  /*c320*/  LOP3.LUT R219, R3, 0x48, RZ, 0xfc, !PT ;  /* 0x0000004803db7812 */ /* 0x000fe200078efcff */
[-C--:B------:R-:W-:Y:S01]  /*c330*/  IMAD R164, R217, R160.reuse, RZ ;  /* 0x000000a0d9a47224 */ /* 0x080fe200078e02ff */
[----:B------:R-:W-:Y:S01]  /*c340*/  LOP3.LUT R216, R3, 0x40, RZ, 0xfc, !PT ;  /* 0x0000004003d87812 */ /* 0x000fe200078efcff */
[----:B------:R-:W-:Y:S01]  /*c350*/  IMAD R162, R248, R160, RZ ;  /* 0x000000a0f8a27224 */ /* 0x000fe200078e02ff */
[----:B------:R-:W-:-:S02]  /*c360*/  IADD3.X R130, R130, UR21, RZ, P6, !PT ;  /* 0x0000001582827c10 */ /* 0x000fc4000b7fe4ff */
[----:B------:R-:W-:Y:S02]  /*c370*/  LOP3.LUT R217, R3, 0x18, RZ, 0xfc, !PT ;  /* 0x0000001803d97812 */ /* 0x000fe400078efcff */
[----:B------:R-:W-:Y:S02]  /*c380*/  R2UR UR57, R152 ;  /* 0x00000000983972ca */ /* 0x000fe400000e0000 */
[----:B------:R-:W-:Y:S02]  /*c390*/  R2UR UR59, R151 ;  /* 0x00000000973b72ca */ /* 0x000fe400000e0000 */
[----:B------:R-:W-:Y:S02]  /*c3a0*/  R2UR UR61, R150 ;  /* 0x00000000963d72ca */ /* 0x000fe400000e0000 */
[----:B------:R-:W-:Y:S02]  /*c3b0*/  R2UR UR52, R149 ;  /* 0x00000000953472ca */ /* 0x000fe400000e0000 */
[----:B------:R-:W-:-:S02]  /*c3c0*/  R2UR UR54, R153 ;  /* 0x00000000993672ca */ /* 0x000fc400000e0000 */
[----:B------:R-:W-:Y:S02]  /*c3d0*/  R2UR UR56, R154 ;  /* 0x000000009a3872ca */ /* 0x000fe400000e0000 */
[----:B------:R-:W-:Y:S02]  /*c3e0*/  R2UR UR60, R155 ;  /* 0x000000009b3c72ca */ /* 0x000fe400000e0000 */
[----:B------:R-:W-:Y:S02]  /*c3f0*/  IADD3 R140, P6, R140, UR22, RZ ;  /* 0x000000168c8c7c10 */ /* 0x000fe4000ffde0ff */
[----:B------:R-:W-:Y:S02]  /*c400*/  IADD3.X R128, R128, UR21, RZ, P5, !PT ;  /* 0x0000001580807c10 */ /* 0x000fe4000affe4ff */
[----:B------:R-:W-:Y:S02]  /*c410*/  LOP3.LUT R248, R3, 0x16, RZ, 0xfc, !PT ;  /* 0x0000001603f87812 */ /* 0x000fe400078efcff */
[----:B------:R-:W-:-:S02]  /*c420*/  LEA.HI.X R24, R15, R24, R137, 0x3, P4 ;  /* 0x000000180f187211 */ /* 0x000fc400020f1c89 */
[----:B------:R-:W-:Y:S02]  /*c430*/  SHF.R.S32.HI R131, RZ, 0x7, R131 ;  /* 0x00000007ff837819 */ /* 0x000fe40000011483 */
[----:B------:R-:W-:Y:S02]  /*c440*/  IADD3 R126, P5, R126, UR20, RZ ;  /* 0x000000147e7e7c10 */ /* 0x000fe4000ffbe0ff */
[----:B-----5:R-:W-:Y:S02]  /*c450*/  SHF.R.S32.HI R149, RZ, 0x1f, R13 ;  /* 0x0000001fff957819 */ /* 0x020fe4000001140d */
[----:B------:R-:W-:Y:S02]  /*c460*/  SHF.R.S32.HI R150, RZ, 0x1f, R12 ;  /* 0x0000001fff967819 */ /* 0x000fe4000001140c */
[----:B------:R-:W-:Y:S02]  /*c470*/  SHF.R.S32.HI R151, RZ, 0x1f, R11 ;  /* 0x0000001fff977819 */ /* 0x000fe4000001140b */
[----:B------:R-:W-:-:S02]  /*c480*/  SHF.R.S32.HI R152, RZ, 0x1f, R236 ;  /* 0x0000001fff987819 */ /* 0x000fc400000114ec */
[----:B------:R-:W-:Y:S02]  /*c490*/  SHF.R.S32.HI R153, RZ, 0x1f, R10 ;  /* 0x0000001fff997819 */ /* 0x000fe4000001140a */
[----:B------:R-:W-:Y:S02]  /*c4a0*/  SHF.R.S32.HI R154, RZ, 0x1f, R9 ;  /* 0x0000001fff9a7819 */ /* 0x000fe40000011409 */
[----:B------:R-:W-:Y:S02]  /*c4b0*/  SHF.R.S32.HI R155, RZ, 0x1f, R8 ;  /* 0x0000001fff9b7819 */ /* 0x000fe40000011408 */
[----:B------:R-:W-:Y:S02]  /*c4c0*/  SHF.R.S32.HI R156, RZ, 0x1f, R7 ;  /* 0x0000001fff9c7819 */ /* 0x000fe40000011407 */
[----:B------:R-:W-:Y:S02]  /*c4d0*/  SHF.R.S32.HI R157, RZ, 0x1f, R6 ;  /* 0x0000001fff9d7819 */ /* 0x000fe40000011406 */
[----:B------:R-:W-:-:S02]  /*c4e0*/  SHF.R.S32.HI R158, RZ, 0x1f, R5 ;  /* 0x0000001fff9e7819 */ /* 0x000fc40000011405 */
[----:B------:R-:W-:Y:S01]  /*c4f0*/  SHF.R.S32.HI R159, RZ, 0x1f, R4 ;  /* 0x0000001fff9f7819 */ /* 0x000fe20000011404 */
[-C--:B------:R-:W-:Y:S01]  /*c500*/  IMAD R189, R189, R160.reuse, RZ ;  /* 0x000000a0bdbd7224 */ /* 0x080fe200078e02ff */
[----:B------:R-:W-:Y:S01]  /*c510*/  R2UR UR48, R142 ;  /* 0x000000008e3072ca */ /* 0x000fe200000e0000 */
        /* <DEDUP_REMOVED lines=10> */
[----:B------:R-:W-:Y:S01]  /*c5c0*/  IMAD R160, R248, R160, RZ ;  /* 0x000000a0f8a07224 */ /* 0x000fe200078e02ff */
[----:B------:R-:W-:-:S02]  /*c5d0*/  R2UR UR19, R36 ;  /* 0x00000000241372ca */ /* 0x000fc400000e0000 */
[----:B------:R-:W-:Y:S02]  /*c5e0*/  CS2R R26, SRZ ;  /* 0x00000000001a7805 */ /* 0x000fe4000001ff00 */
[----:B------:R-:W-:Y:S02]  /*c5f0*/  R2UR UR29, R38 ;  /* 0x00000000261d72ca */ /* 0x000fe400000e0000 */
[----:B------:R-:W-:Y:S02]  /*c600*/  CS2R R30, SRZ ;  /* 0x00000000001e7805 */ /* 0x000fe4000001ff00 */
[----:B------:R-:W-:Y:S02]  /*c610*/  R2UR UR31, R37 ;  /* 0x00000000251f72ca */ /* 0x000fe400000e0000 */
[----:B------:R-:W-:Y:S02]  /*c620*/  CS2R R36, SRZ ;  /* 0x0000000000247805 */ /* 0x000fe4000001ff00 */
[----:B------:R-:W-:Y:S01]  /*c630*/  R2UR UR33, R43 ;  /* 0x000000002b2172ca */ /* 0x000fe200000e0000 */
[----:B------:R-:W-:Y:S01]  /*c640*/  VIADD R209, R131, 0xfffffffe ;  /* 0xfffffffe83d17836 */ /* 0x000fe20000000000 */
[----:B------:R-:W-:-:S02]  /*c650*/  R2UR UR35, R42 ;  /* 0x000000002a2372ca */ /* 0x000fc400000e0000 */
[----:B------:R-:W-:Y:S02]  /*c660*/  CS2R R42, SRZ ;  /* 0x00000000002a7805 */ /* 0x000fe4000001ff00 */
[----:B------:R-:W-:Y:S02]  /*c670*/  R2UR UR37, R41 ;  /* 0x00000000292572ca */ /* 0x000fe400000e0000 */
[----:B------:R-:W-:Y:S02]  /*c680*/  R2UR UR39, R49 ;  /* 0x00000000312772ca */ /* 0x000fe400000e0000 */
[----:B------:R-:W-:Y:S02]  /*c690*/  R2UR UR41, R48 ;  /* 0x00000000302972ca */ /* 0x000fe400000e0000 */
[----:B------:R-:W-:Y:S02]  /*c6a0*/  CS2R R48, SRZ ;  /* 0x0000000000307805 */ /* 0x000fe4000001ff00 */
[----:B------:R-:W-:-:S02]  /*c6b0*/  R2UR UR43, R47 ;  /* 0x000000002f2b72ca */ /* 0x000fc400000e0000 */
[----:B------:R-:W-:Y:S02]  /*c6c0*/  R2UR UR45, R55 ;  /* 0x00000000372d72ca */ /* 0x000fe400000e0000 */
[----:B------:R-:W-:Y:S02]  /*c6d0*/  R2UR UR47, R54 ;  /* 0x00000000362f72ca */ /* 0x000fe400000e0000 */
[----:B------:R-:W-:Y:S02]  /*c6e0*/  CS2R R54, SRZ ;  /* 0x0000000000367805 */ /* 0x000fe4000001ff00 */
[----:B------:R-:W-:Y:S02]  /*c6f0*/  R2UR UR49, R53 ;  /* 0x00000000353172ca */ /* 0x000fe400000e0000 */
[----:B------:R-:W-:Y:S02]  /*c700*/  R2UR UR8, R28 ;  /* 0x000000001c0872ca */ /* 0x000fe400000e0000 */
[----:B------:R-:W-:-:S02]  /*c710*/  CS2R R28, SRZ ;  /* 0x00000000001c7805 */ /* 0x000fc4000001ff00 */
[----:B------:R-:W-:Y:S02]  /*c720*/  R2UR UR9, R32 ;  /* 0x00000000200972ca */ /* 0x000fe400000e0000 */
[----:B------:R-:W-:Y:S02]  /*c730*/  R2UR UR10, R33 ;  /* 0x00000000210a72ca */ /* 0x000fe400000e0000 */
[----:B------:R-:W-:Y:S02]  /*c740*/  CS2R R32, SRZ ;  /* 0x0000000000207805 */ /* 0x000fe4000001ff00 */
[----:B------:R-:W-:Y:S02]  /*c750*/  R2UR UR11, R34 ;  /* 0x00000000220b72ca */ /* 0x000fe400000e0000 */
[----:B------:R-:W-:Y:S02]  /*c760*/  R2UR UR12, R35 ;  /* 0x00000000230c72ca */ /* 0x000fe400000e0000 */
[----:B------:R-:W-:-:S02]  /*c770*/  CS2R R34, SRZ ;  /* 0x0000000000227805 */ /* 0x000fc4000001ff00 */
[----:B------:R-:W-:Y:S02]  /*c780*/  R2UR UR18, R39 ;  /* 0x00000000271272ca */ /* 0x000fe400000e0000 */
[----:B------:R-:W-:Y:S02]  /*c790*/  CS2R R38, SRZ ;  /* 0x0000000000267805 */ /* 0x000fe4000001ff00 */
[----:B------:R-:W-:Y:S02]  /*c7a0*/  R2UR UR28, R40 ;  /* 0x00000000281c72ca */ /* 0x000fe400000e0000 */
[----:B------:R-:W-:Y:S02]  /*c7b0*/  CS2R R40, SRZ ;  /* 0x0000000000287805 */ /* 0x000fe4000001ff00 */
[----:B------:R-:W-:Y:S02]  /*c7c0*/  R2UR UR30, R44 ;  /* 0x000000002c1e72ca */ /* 0x000fe400000e0000 */
[----:B------:R-:W-:-:S02]  /*c7d0*/  R2UR UR32, R45 ;  /* 0x000000002d2072ca */ /* 0x000fc400000e0000 */
[----:B------:R-:W-:Y:S02]  /*c7e0*/  CS2R R44, SRZ ;  /* 0x00000000002c7805 */ /* 0x000fe4000001ff00 */
[----:B------:R-:W-:Y:S02]  /*c7f0*/  R2UR UR34, R46 ;  /* 0x000000002e2272ca */ /* 0x000fe400000e0000 */
[----:B------:R-:W-:Y:S02]  /*c800*/  CS2R R46, SRZ ;  /* 0x00000000002e7805 */ /* 0x000fe4000001ff00 */
[----:B------:R-:W-:Y:S02]  /*c810*/  R2UR UR36, R50 ;  /* 0x00000000322472ca */ /* 0x000fe400000e0000 */
[----:B------:R-:W-:Y:S02]  /*c820*/  R2UR UR38, R51 ;  /* 0x00000000332672ca */ /* 0x000fe400000e0000 */
[----:B------:R-:W-:-:S02]  /*c830*/  CS2R R50, SRZ ;  /* 0x0000000000327805 */ /* 0x000fc4000001ff00 */
[----:B------:R-:W-:Y:S02]  /*c840*/  R2UR UR40, R52 ;  /* 0x00000000342872ca */ /* 0x000fe400000e0000 */
[----:B------:R-:W-:Y:S02]  /*c850*/  CS2R R52, SRZ ;  /* 0x0000000000347805 */ /* 0x000fe4000001ff00 */
[----:B------:R-:W-:Y:S01]  /*c860*/  R2UR UR42, R135 ;  /* 0x00000000872a72ca */ /* 0x000fe200000e0000 */
[----:B------:R-:W-:Y:S01]  /*c870*/  IMAD.MOV.U32 R135, RZ, RZ, 0x1 ;  /* 0x00000001ff877424 */ /* 0x000fe200078e00ff */
[----:B------:R-:W-:Y:S01]  /*c880*/  R2UR UR44, R136 ;  /* 0x00000000882c72ca */ /* 0x000fe200000e0000 */
[----:B------:R-:W-:Y:S01]  /*c890*/  IMAD.MOV.U32 R136, RZ, RZ, -0x1 ;  /* 0xffffffffff887424 */ /* 0x000fe200078e00ff */
[----:B------:R-:W-:Y:S02]  /*c8a0*/  IADD3.X R142, R24, UR23, RZ, P6, !PT ;  /* 0x00000017188e7c10 */ /* 0x000fe4000b7fe4ff */
[----:B------:R-:W-:-:S02]  /*c8b0*/  CS2R R24, SRZ ;  /* 0x0000000000187805 */ /* 0x000fc4000001ff00 */
[C---:B------:R-:W-:Y:S01]  /*c8c0*/  SHF.L.U64.HI R133, R134.reuse, 0x2, R133 ;  /* 0x0000000286857819 */ /* 0x040fe20000010285 */
[----:B------:R-:W-:Y:S01]  /*c8d0*/  IMAD.SHL.U32 R134, R134, 0x4, RZ ;  /* 0x0000000486867824 */ /* 0x000fe200078e00ff */
[----:B------:R-:W-:Y:S02]  /*c8e0*/  IADD3.X R129, R129, UR21, RZ, P5, !PT ;  /* 0x0000001581817c10 */ /* 0x000fe4000affe4ff */
[----:B------:R-:W-:Y:S02]  /*c8f0*/  SHF.L.U64.HI R137, R15, 0x2, R137 ;  /* 0x000000020f897819 */ /* 0x000fe40000010289 */
[----:B------:R-:W-:Y:S02]  /*c900*/  SHF.L.U64.HI R149, R13, 0x2, R149 ;  /* 0x000000020d957819 */ /* 0x000fe40000010295 */
[----:B------:R-:W-:Y:S02]  /*c910*/  SHF.L.U64.HI R150, R12, 0x2, R150 ;  /* 0x000000020c967819 */ /* 0x000fe40000010296 */
[----:B------:R-:W-:-:S02]  /*c920*/  SHF.L.U64.HI R151, R11, 0x2, R151 ;  /* 0x000000020b977819 */ /* 0x000fc40000010297 */
[----:B------:R-:W-:Y:S02]  /*c930*/  SHF.L.U64.HI R152, R236, 0x2, R152 ;  /* 0x00000002ec987819 */ /* 0x000fe40000010298 */
[----:B------:R-:W-:Y:S02]  /*c940*/  SHF.L.U64.HI R153, R10, 0x2, R153 ;  /* 0x000000020a997819 */ /* 0x000fe40000010299 */
[----:B------:R-:W-:Y:S02]  /*c950*/  SHF.L.U64.HI R154, R9, 0x2, R154 ;  /* 0x00000002099a7819 */ /* 0x000fe4000001029a */
[----:B------:R-:W-:Y:S02]  /*c960*/  SHF.L.U64.HI R155, R8, 0x2, R155 ;  /* 0x00000002089b7819 */ /* 0x000fe4000001029b */
[----:B------:R-:W-:Y:S02]  /*c970*/  SHF.L.U64.HI R156, R7, 0x2, R156 ;  /* 0x00000002079c7819 */ /* 0x000fe4000001029c */
[----:B------:R-:W-:-:S02]  /*c980*/  SHF.L.U64.HI R157, R6, 0x2, R157 ;  /* 0x00000002069d7819 */ /* 0x000fc4000001029d */
[----:B------:R-:W-:Y:S02]  /*c990*/  SHF.L.U64.HI R158, R5, 0x2, R158 ;  /* 0x00000002059e7819 */ /* 0x000fe4000001029e */
[----:B------:R-:W-:Y:S02]  /*c9a0*/  SHF.L.U64.HI R159, R4, 0x2, R159 ;  /* 0x00000002049f7819 */ /* 0x000fe4000001029f */
[----:B------:R-:W-:Y:S01]  /*c9b0*/  R2UR UR51, R141 ;  /* 0x000000008d3372ca */ /* 0x000fe200000e0000 */
[----:B------:R-:W-:Y:S01]  /*c9c0*/  IMAD.U32 R141, RZ, RZ, UR4 ;  /* 0x00000004ff8d7e24 */ /* 0x000fe2000f8e00ff */
[----:B------:R-:W-:Y:S01]  /*c9d0*/  UIADD3 UR13, UR13, -0x100, URZ ;  /* 0xffffff000d0d7890 */ /* 0x000fe2000fffe03f */
[----:B------:R-:W-:-:S12]  /*c9e0*/  UMOV UR4, URZ ;  /* 0x0000003f00047c82 */ /* 0x000fd80008000000 */
.L_x_1:
[----:B------:R-:W1:Y:S01]  /*c9f0*/  S2R R143, SR_CgaCtaId ;  /* 0x00000000008f7919 */ /* 0x000e620000008800 */
[----:B------:R-:W-:Y:S01]  /*ca00*/  VIADD R136, R136, 0x1 ;  /* 0x0000000188887836 */ /* 0x000fe20000000000 */
[----:B------:R-:W-:Y:S01]  /*ca10*/  MOV R212, 0x400 ;  /* 0x0000040000d47802 */ /* 0x000fe20000000f00 */
[----:B------:R-:W-:-:S04]  /*ca20*/  DEPBAR.LE SB0, 0x2 ;  /* 0x000080800000791a */ /* 0x000fc80000000000 */
[C---:B------:R-:W-:Y:S01]  /*ca30*/  ISETP.GT.AND P4, PT, R136.reuse, 0x2, PT ;  /* 0x000000028800780c */ /* 0x040fe20003f84270 */
[----:B------:R-:W-:Y:S01]  /*ca40*/  BAR.SYNC.DEFER_BLOCKING 0x0 ;  /* 0x0000000000007b1d */ /* 0x000fe20000010000 */
[----:B------:R-:W-:Y:S01]  /*ca50*/  IMAD.MOV.U32 R211, RZ, RZ, RZ ;  /* 0x000000ffffd37224 */ /* 0x000fe200078e00ff */
[----:B------:R-:W-:Y:S01]  /*ca60*/  ISETP.GE.AND P5, PT, R3, UR13, PT ;  /* 0x0000000d03007c0c */ /* 0x000fe2000bfa6270 */
[----:B------:R-:W-:Y:S01]  /*ca70*/  VIADD R135, R135, 0x1 ;  /* 0x0000000187877836 */ /* 0x000fe20000000000 */
[----:B------:R-:W-:Y:S02]  /*ca80*/  SEL R136, R136, RZ, !P4 ;  /* 0x000000ff88887207 */ /* 0x000fe40006000000 */
[----:B------:R-:W-:Y:S01]  /*ca90*/  UMOV UR21, 0x40000040 ;  /* 0x4000004000157882 */ /* 0x000fe20000000000 */
[----:B------:R-:W-:Y:S01]  /*caa0*/  UMOV UR23, 0x40000040 ;  /* 0x4000004000177882 */ /* 0x000fe20000000000 */
[C---:B------:R-:W-:Y:S01]  /*cab0*/  ISETP.GT.AND P6, PT, R135.reuse, 0x2, PT ;  /* 0x000000028700780c */ /* 0x040fe20003fc4270 */
[----:B------:R-:W2:Y:S03]  /*cac0*/  LDL R214, [R1+0x8c] ;  /* 0x00008c0001d67983 */ /* 0x000ea60000100800 */
[----:B------:R-:W-:Y:S01]  /*cad0*/  SEL R135, R135, RZ, !P6 ;  /* 0x000000ff87877207 */ /* 0x000fe20007000000 */
[----:B------:R-:W3:Y:S01]  /*cae0*/  LDL R213, [R1+0x84] ;  /* 0x0000840001d57983 */ /* 0x000ee20000100800 */
[----:B-1----:R-:W-:Y:S01]  /*caf0*/  LEA R212, R143, R212, 0x18 ;  /* 0x000000d48fd47211 */ /* 0x002fe200078ec0ff */
[----:B------:R-:W-:-:S04]  /*cb00*/  WARPGROUP.ARRIVE ;  /* 0x00000000000079c5 */ /* 0x000fc80000000000 */
[----:B------:R-:W-:-:S04]  /*cb10*/  IMAD R210, R136, 0x8000, R212 ;  /* 0x0000800088d27824 */ /* 0x000fc800078e02d4 */
[----:B------:R-:W-:Y:S01]  /*cb20*/  VIADD R143, R210, 0x18000 ;  /* 0x00018000d28f7836 */ /* 0x000fe20000000000 */
[----:B------:R-:W-:-:S04]  /*cb30*/  SHF.R.U32.HI R210, RZ, 0x4, R210 ;  /* 0x00000004ffd27819 */ /* 0x000fc800000116d2 */
[----:B------:R-:W-:Y:S02]  /*cb40*/  SHF.R.U32.HI R143, RZ, 0x4, R143 ;  /* 0x00000004ff8f7819 */ /* 0x000fe4000001168f */
[----:B------:R-:W-:Y:S02]  /*cb50*/  SGXT.U32 R210, R210, 0xe ;  /* 0x0000000ed2d2781a */ /* 0x000fe40000000000 */
[----:B------:R-:W-:Y:S02]  /*cb60*/  SGXT.U32 R143, R143, 0xe ;  /* 0x0000000e8f8f781a */ /* 0x000fe40000000000 */
[C---:B------:R-:W-:Y:S02]  /*cb70*/  R2UR UR20, R210.reuse ;  /* 0x00000000d21472ca */ /* 0x040fe400000e0000 */
[----:B------:R-:W-:Y:S02]  /*cb80*/  R2UR UR22, R143 ;  /* 0x000000008f1672ca */ /* 0x000fe400000e0000 */
[----:B------:R-:W-:-:S04]  /*cb90*/  IADD3 R210, P4, R210, 0x2, RZ ;  /* 0x00000002d2d27810 */ /* 0x000fc80007f9e0ff */
[----:B------:R-:W-:Y:S02]  /*cba0*/  IADD3.X R211, R211, 0x40000040, RZ, P4, !PT ;  /* 0x40000040d3d37810 */ /* 0x000fe400027fe4ff */
[----:B------:R-:W-:-:S05]  /*cbb0*/  IADD3 R143, P4, R143, 0x2, RZ ;  /* 0x000000028f8f7810 */ /* 0x000fca0007f9e0ff */
[----:B------:R-:W-:Y:S01]  /*cbc0*/  HGMMA.64x64x8.F32.TF32 R24, gdesc[UR20], R24 ;  /* 0x04e00000141879f0 */ /* 0x000fe20008702818 */
[----:B------:R-:W-:Y:S01]  /*cbd0*/  R2UR UR20, R210 ;  /* 0x00000000d21472ca */ /* 0x000fe200000e0000 */
[----:B------:R-:W-:Y:S01]  /*cbe0*/  IMAD.MOV.U32 R210, RZ, RZ, RZ ;  /* 0x000000ffffd27224 */ /* 0x000fe200078e00ff */
[----:B------:R-:W-:Y:S02]  /*cbf0*/  R2UR UR21, R211 ;  /* 0x00000000d31572ca */ /* 0x000fe400000e0000 */
[----:B------:R-:W-:Y:S02]  /*cc00*/  R2UR UR22, R143 ;  /* 0x000000008f1672ca */ /* 0x000fe400000e0000 */
[----:B------:R-:W-:Y:S02]  /*cc10*/  IADD3.X R210, R210, 0x40000040, RZ, P4, !PT ;  /* 0x40000040d2d27810 */ /* 0x000fe400027fe4ff */
[----:B------:R-:W-:Y:S02]  /*cc20*/  ISETP.LE.AND P4, PT, R209, UR4, PT ;  /* 0x00000004d1007c0c */ /* 0x000fe4000bf83270 */
[----:B------:R-:W-:-:S02]  /*cc30*/  R2UR UR23, R210 ;  /* 0x00000000d21772ca */ /* 0x000fc400000e0000 */
[----:B------:R-:W-:-:S03]  /*cc40*/  LOP3.LUT R211, R3, 0x60, RZ, 0xfc, !PT ;  /* 0x0000006003d37812 */ /* 0x000fc600078efcff */
[----:B------:R-:W-:-:S08]  /*cc50*/  UIADD3.64 UR24, UR20, 0x2, URZ ;  /* 0x0000000214187897 */ /* 0x000fd0000fffe03f */
[----:B------:R-:W-:Y:S02]  /*cc60*/  UIADD3.64 UR26, UR22, 0x2, URZ ;  /* 0x00000002161a7897 */ /* 0x000fe4000fffe03f */
[----:B------:R-:W-:Y:S07]  /*cc70*/  HGMMA.64x64x8.F32.TF32 R24, gdesc[UR20], R24 ;  /* 0x04e00000141879f0 */ /* 0x000fee0008702818 */
[----:B------:R-:W-:Y:S01]  /*cc80*/  HGMMA.64x64x8.F32.TF32 R24, gdesc[UR24], R24 ;  /* 0x04e00000181879f0 */ /* 0x000fe20008702818 */
[----:B------:R-:W-:-:S02]  /*cc90*/  UIADD3.64 UR24, UR20, 0x4, URZ ;  /* 0x0000000414187897 */ /* 0x000fc4000fffe03f */
[----:B------:R-:W-:-:S09]  /*cca0*/  UIADD3.64 UR26, UR22, 0x4, URZ ;  /* 0x00000004161a7897 */ /* 0x000fd2000fffe03f */
[----:B------:R-:W-:Y:S01]  /*ccb0*/  HGMMA.64x64x8.F32.TF32 R24, gdesc[UR24], R24 ;  /* 0x04e00000181879f0 */ /* 0x000fe20008702818 */
[----:B------:R-:W-:Y:S02]  /*ccc0*/  UIADD3.64 UR24, UR20, 0x1fe, URZ ;  /* 0x000001fe14187897 */ /* 0x000fe4000fffe03f */
        /* <DEDUP_REMOVED lines=30> */
[----:B------:R-:W-:Y:S02]  /*ceb0*/  UIADD3.64 UR26, UR22, 0x602, URZ ;  /* 0x00000602161a7897 */ /* 0x000fe4000fffe03f */
[----:B------:R-:W-:Y:S02]  /*cec0*/  UIADD3.64 UR20, UR20, 0x604, URZ ;  /* 0x0000060414147897 */ /* 0x000fe4000fffe03f */
[----:B------:R-:W-:-:S05]  /*ced0*/  UIADD3.64 UR22, UR22, 0x604, URZ ;  /* 0x0000060416167897 */ /* 0x000fca000fffe03f */
[----:B------:R-:W-:Y:S01]  /*cee0*/  HGMMA.64x64x8.F32.TF32 R24, gdesc[UR24], R24 ;  /* 0x04e00000181879f0 */ /* 0x000fe20008702818 */
[----:B------:R-:W-:Y:S02]  /*cef0*/  R2UR UR26, R138 ;  /* 0x000000008a1a72ca */ /* 0x000fe400000e0000 */
[----:B------:R-:W-:Y:S02]  /*cf00*/  SEL R138, RZ, 0x4, P5 ;  /* 0x00000004ff8a7807 */ /* 0x000fe40002800000 */
[----:B------:R-:W-:Y:S01]  /*cf10*/  R2UR UR27, R141 ;  /* 0x000000008d1b72ca */ /* 0x000fe200000e0000 */
[----:B------:R-:W-:Y:S01]  /*cf20*/  IMAD.MOV.U32 R141, RZ, RZ, R142 ;  /* 0x000000ffff8d7224 */ /* 0x000fe200078e008e */
[----:B------:R-:W-:Y:S02]  /*cf30*/  SEL R138, R138, RZ, !P4 ;  /* 0x000000ff8a8a7207 */ /* 0x000fe40006000000 */
[----:B------:R-:W-:Y:S02]  /*cf40*/  LEA R142, P6, R4, R140, 0x2 ;  /* 0x0000008c048e7211 */ /* 0x000fe400078c10ff */
[----:B------:R-:W-:Y:S01]  /*cf50*/  ISETP.NE.U32.AND P5, PT, R138, RZ, PT ;  /* 0x000000ff8a00720c */ /* 0x000fe20003fa5070 */
[----:B------:R-:W-:Y:S01]  /*cf60*/  IMAD R138, R135, 0x8000, R212 ;  /* 0x00008000878a7824 */ /* 0x000fe200078e02d4 */
[----:B------:R-:W-:Y:S01]  /*cf70*/  LOP3.LUT R212, R3, 0x2, RZ, 0xfc, !PT ;  /* 0x0000000203d47812 */ /* 0x000fe200078efcff */
[----:B------:R-:W-:-:S02]  /*cf80*/  IMAD.X R143, R141, 0x1, R159, P6 ;  /* 0x000000018d8f7824 */ /* 0x000fc400030e069f */
[----:B------:R-:W-:Y:S01]  /*cf90*/  IMAD.IADD R210, R2, 0x1, R138 ;  /* 0x0000000102d27824 */ /* 0x000fe200078e028a */
[----:B------:R-:W-:Y:S03]  /*cfa0*/  HGMMA.64x64x8.F32.TF32 R24, gdesc[UR20], R24, gsb0 ;  /* 0x04e00000141879f0 */ /* 0x000fe60008002818 */
[----:B------:R-:W-:Y:S02]  /*cfb0*/  WARPGROUP.DEPBAR.LE gsb0, 0x1 ;  /* 0x00008000000079c5 */ /* 0x000fe40000010100 */
[----:B------:R-:W-:Y:S06]  /*cfc0*/  BAR.SYNC.DEFER_BLOCKING 0x0 ;  /* 0x0000000000007b1d */ /* 0x000fec0000010000 */
[----:B------:R-:W-:Y:S01]  /*cfd0*/  @!PT LDS RZ, [RZ] ;  /* 0x00000000fffff984 */ /* 0x000fe20000000800 */
[----:B------:R-:W-:Y:S01]  /*cfe0*/  @!PT LDS RZ, [RZ] ;  /* 0x00000000fffff984 */ /* 0x000fe20000000800 */
[----:B------:R-:W-:Y:S01]  /*cff0*/  @!PT LDS RZ, [RZ] ;  /* 0x00000000fffff984 */ /* 0x000fe20000000800 */
[----:B------:R1:W-:Y:S01]  /*d000*/  LDGSTS.E [R210], desc[UR16][R142.64], P5 ;  /* 0x000000008ed27fae */ /* 0x0003e2000a921850 */
[----:B------:R-:W-:-:S02]  /*d010*/  ISETP.GE.AND P5, PT, R212, UR13, PT ;  /* 0x0000000dd4007c0c */ /* 0x000fc4000bfa6270 */
[----:B------:R-:W-:Y:S02]  /*d020*/  LOP3.LUT R212, R3, 0x20, RZ, 0xfc, !PT ;  /* 0x0000002003d47812 */ /* 0x000fe400078efcff */
[----:B-1----:R-:W-:-:S04]  /*d030*/  SEL R142, RZ, 0x4, P5 ;  /* 0x00000004ff8e7807 */ /* 0x002fc80002800000 */
[----:B------:R-:W-:-:S04]  /*d040*/  SEL R142, R142, RZ, !P4 ;  /* 0x000000ff8e8e7207 */ /* 0x000fc80006000000 */
[----:B------:R-:W-:Y:S02]  /*d050*/  ISETP.NE.U32.AND P5, PT, R142, RZ, PT ;  /* 0x000000ff8e00720c */ /* 0x000fe40003fa5070 */
[----:B------:R-:W-:-:S05]  /*d060*/  LEA R142, P6, R5, R140, 0x2 ;  /* 0x0000008c058e7211 */ /* 0x000fca00078c10ff */
[----:B------:R-:W-:-:S06]  /*d070*/  IMAD.X R143, R141, 0x1, R158, P6 ;  /* 0x000000018d8f7824 */ /* 0x000fcc00030e069e */
[----:B------:R1:W-:Y:S01]  /*d080*/  LDGSTS.E [R210+0x8], desc[UR16][R142.64], P5 ;  /* 0x000080008ed27fae */ /* 0x0003e2000a921850 */
[----:B------:R-:W-:Y:S02]  /*d090*/  ISETP.GE.AND P5, PT, R212, UR13, PT ;  /* 0x0000000dd4007c0c */ /* 0x000fe4000bfa6270 */
[----:B------:R-:W-:Y:S02]  /*d0a0*/  LOP3.LUT R212, R3, 0x22, RZ, 0xfc, !PT ;  /* 0x0000002203d47812 */ /* 0x000fe400078efcff */
[----:B-1----:R-:W-:-:S04]  /*d0b0*/  SEL R142, RZ, 0x4, P5 ;  /* 0x00000004ff8e7807 */ /* 0x002fc80002800000 */
[----:B------:R-:W-:-:S04]  /*d0c0*/  SEL R142, R142, RZ, !P4 ;  /* 0x000000ff8e8e7207 */ /* 0x000fc80006000000 */
[----:B------:R-:W-:Y:S01]  /*d0d0*/  ISETP.NE.U32.AND P5, PT, R142, RZ, PT ;  /* 0x000000ff8e00720c */ /* 0x000fe20003fa5070 */
[----:B------:R-:W-:-:S12]  /*d0e0*/  IMAD.WIDE R142, R164, 0x4, R140 ;  /* 0x00000004a48e7825 */ /* 0x000fd800078e028c */
        /* <DEDUP_REMOVED lines=38> */
[----:B-1----:R-:W-:Y:S01]  /*d350*/  SEL R142, RZ, 0x4, P5 ;  /* 0x00000004ff8e7807 */ /* 0x002fe20002800000 */
[----:B------:R-:W-:Y:S01]  /*d360*/  IMAD.IADD R210, R212, 0x1, R138 ;  /* 0x00000001d4d27824 */ /* 0x000fe200078e028a */
[----:B------:R-:W-:Y:S02]  /*d370*/  LOP3.LUT R212, R2, 0x20, RZ, 0x3c, !PT ;  /* 0x0000002002d47812 */ /* 0x000fe400078e3cff */
[----:B------:R-:W-:-:S04]  /*d380*/  SEL R142, R142, RZ, !P4 ;  /* 0x000000ff8e8e7207 */ /* 0x000fc80006000000 */
[----:B------:R-:W-:Y:S02]  /*d390*/  ISETP.NE.U32.AND P5, PT, R142, RZ, PT ;  /* 0x000000ff8e00720c */ /* 0x000fe40003fa5070 */
[----:B------:R-:W-:-:S05]  /*d3a0*/  LEA R142, P6, R6, R140, 0x2 ;  /* 0x0000008c068e7211 */ /* 0x000fca00078c10ff */
[----:B------:R-:W-:-:S06]  /*d3b0*/  IMAD.X R143, R141, 0x1, R157, P6 ;  /* 0x000000018d8f7824 */ /* 0x000fcc00030e069d */
[----:B------:R1:W-:Y:S01]  /*d3c0*/  LDGSTS.E [R210], desc[UR16][R142.64], P5 ;  /* 0x000000008ed27fae */ /* 0x0003e2000a921850 */
[----:B------:R-:W-:Y:S02]  /*d3d0*/  ISETP.GE.AND P5, PT, R211, UR13, PT ;  /* 0x0000000dd3007c0c */ /* 0x000fe4000bfa6270 */
        /* <DEDUP_REMOVED lines=52> */
[----:B------:R-:W-:-:S03]  /*d720*/  IMAD.IADD R210, R212, 0x1, R138 ;  /* 0x00000001d4d27824 */ /* 0x000fc600078e028a */
        /* <DEDUP_REMOVED lines=48> */
[----:B------:R-:W-:-:S04]  /*da30*/  ISETP.GE.AND P5, PT, R211, UR13, PT ;  /* 0x0000000dd3007c0c */ /* 0x000fc8000bfa6270 */
[----:B-1----:R-:W-:-:S04]  /*da40*/  SEL R142, RZ, 0x4, P5 ;  /* 0x00000004ff8e7807 */ /* 0x002fc80002800000 */
[----:B------:R-:W-:-:S04]  /*da50*/  SEL R142, R142, RZ, !P4 ;  /* 0x000000ff8e8e7207 */ /* 0x000fc80006000000 */
[----:B------:R-:W-:Y:S01]  /*da60*/  ISETP.NE.U32.AND P5, PT, R142, RZ, PT ;  /* 0x000000ff8e00720c */ /* 0x000fe20003fa5070 */
[----:B------:R-:W-:Y:S01]  /*da70*/  IMAD.WIDE R142, R197, 0x4, R140 ;  /* 0x00000004c58e7825 */ /* 0x000fe200078e028c */
[----:B------:R-:W-:-:S11]  /*da80*/  LOP3.LUT R212, R2, 0x30, RZ, 0x3c, !PT ;  /* 0x0000003002d47812 */ /* 0x000fd600078e3cff */
[----:B------:R1:W-:Y:S02]  /*da90*/  LDGSTS.E [R210+0x6008], desc[UR16][R142.64], P5 ;  /* 0x060080008ed27fae */ /* 0x0003e4000a921850 */
[----:B-1----:R-:W-:Y:S02]  /*daa0*/  IMAD.IADD R210, R212, 0x1, R138 ;  /* 0x00000001d4d27824 */ /* 0x002fe400078e028a */
[----:B------:R-:W4:Y:S01]  /*dab0*/  LDL R212, [R1+0x7c] ;  /* 0x00007c0001d47983 */ /* 0x000f220000100800 */
[----:B------:R-:W-:-:S04]  /*dac0*/  LOP3.LUT R211, R3, 0xc, RZ, 0xfc, !PT ;  /* 0x0000000c03d37812 */ /* 0x000fc800078efcff */
[----:B------:R-:W-:Y:S02]  /*dad0*/  ISETP.GE.AND P5, PT, R211, UR13, PT ;  /* 0x0000000dd3007c0c */ /* 0x000fe4000bfa6270 */
[----:B------:R-:W1:Y:S02]  /*dae0*/  S2R R211, SR_TID.X ;  /* 0x0000000000d37919 */ /* 0x000e640000002100 */
[----:B------:R-:W-:-:S04]  /*daf0*/  SEL R142, RZ, 0x4, P5 ;  /* 0x00000004ff8e7807 */ /* 0x000fc80002800000 */
[----:B------:R-:W-:-:S04]  /*db00*/  SEL R142, R142, RZ, !P4 ;  /* 0x000000ff8e8e7207 */ /* 0x000fc80006000000 */
[----:B------:R-:W-:Y:S02]  /*db10*/  ISETP.NE.U32.AND P5, PT, R142, RZ, PT ;  /* 0x000000ff8e00720c */ /* 0x000fe40003fa5070 */
[----:B------:R-:W-:-:S05]  /*db20*/  LEA R142, P6, R10, R140, 0x2 ;  /* 0x0000008c0a8e7211 */ /* 0x000fca00078c10ff */
[----:B------:R-:W-:-:S06]  /*db30*/  IMAD.X R143, R141, 0x1, R153, P6 ;  /* 0x000000018d8f7824 */ /* 0x000fcc00030e0699 */
[----:B------:R5:W-:Y:S01]  /*db40*/  LDGSTS.E [R210], desc[UR16][R142.64], P5 ;  /* 0x000000008ed27fae */ /* 0x000be2000a921850 */
[----:B-1----:R-:W-:-:S04]  /*db50*/  LEA.HI R211, R211, 0xe, RZ, 0x1a ;  /* 0x0000000ed3d37811 */ /* 0x002fc800078fd0ff */
[----:B------:R-:W-:-:S04]  /*db60*/  ISETP.GE.AND P5, PT, R211, UR13, PT ;  /* 0x0000000dd3007c0c */ /* 0x000fc8000bfa6270 */
[----:B-----5:R-:W-:-:S04]  /*db70*/  SEL R142, RZ, 0x4, P5 ;  /* 0x00000004ff8e7807 */ /* 0x020fc80002800000 */
[----:B------:R-:W-:-:S04]  /*db80*/  SEL R142, R142, RZ, !P4 ;  /* 0x000000ff8e8e7207 */ /* 0x000fc80006000000 */
[----:B------:R-:W-:Y:S02]  /*db90*/  ISETP.NE.U32.AND P5, PT, R142, RZ, PT ;  /* 0x000000ff8e00720c */ /* 0x000fe40003fa5070 */
[----:B------:R-:W-:Y:S02]  /*dba0*/  LEA R142, P6, R236, R140, 0x2 ;  /* 0x0000008cec8e7211 */ /* 0x000fe400078c10ff */
[----:B------:R-:W-:-:S03]  /*dbb0*/  LOP3.LUT R211, R3, 0x2c, RZ, 0xfc, !PT ;  /* 0x0000002c03d37812 */ /* 0x000fc600078efcff */
[----:B------:R-:W-:-:S06]  /*dbc0*/  IMAD.X R143, R141, 0x1, R152, P6 ;  /* 0x000000018d8f7824 */ /* 0x000fcc00030e0698 */
[----:B------:R1:W-:Y:S01]  /*dbd0*/  LDGSTS.E [R210+0x8], desc[UR16][R142.64], P5 ;  /* 0x000080008ed27fae */ /* 0x0003e2000a921850 */
[----:B------:R-:W-:Y:S02]  /*dbe0*/  ISETP.GE.AND P5, PT, R211, UR13, PT ;  /* 0x0000000dd3007c0c */ /* 0x000fe4000bfa6270 */
[----:B------:R-:W5:Y:S02]  /*dbf0*/  S2R R211, SR_TID.X ;  /* 0x0000000000d37919 */ /* 0x000f640000002100 */
[----:B-1----:R-:W-:-:S04]  /*dc00*/  SEL R142, RZ, 0x4, P5 ;  /* 0x00000004ff8e7807 */ /* 0x002fc80002800000 */
[----:B------:R-:W-:-:S04]  /*dc10*/  SEL R142, R142, RZ, !P4 ;  /* 0x000000ff8e8e7207 */ /* 0x000fc80006000000 */
[----:B------:R-:W-:Y:S01]  /*dc20*/  ISETP.NE.U32.AND P5, PT, R142, RZ, PT ;  /* 0x000000ff8e00720c */ /* 0x000fe20003fa5070 */
[----:B------:R-:W-:-:S12]  /*dc30*/  IMAD.WIDE R142, R170, 0x4, R140 ;  /* 0x00000004aa8e7825 */ /* 0x000fd800078e028c */
[----:B------:R1:W-:Y:S01]  /*dc40*/  LDGSTS.E [R210+0x2000], desc[UR16][R142.64], P5 ;  /* 0x020000008ed27fae */ /* 0x0003e2000a921850 */
[----:B-----5:R-:W-:-:S04]  /*dc50*/  LEA.HI R211, R211, 0x2e, RZ, 0x1a ;  /* 0x0000002ed3d37811 */ /* 0x020fc800078fd0ff */
[----:B------:R-:W-:-:S04]  /*dc60*/  ISETP.GE.AND P5, PT, R211, UR13, PT ;  /* 0x0000000dd3007c0c */ /* 0x000fc8000bfa6270 */
[----:B-1----:R-:W-:-:S04]  /*dc70*/  SEL R142, RZ, 0x4, P5 ;  /* 0x00000004ff8e7807 */ /* 0x002fc80002800000 */
[----:B------:R-:W-:-:S04]  /*dc80*/  SEL R142, R142, RZ, !P4 ;  /* 0x000000ff8e8e7207 */ /* 0x000fc80006000000 */
[----:B------:R-:W-:Y:S02]  /*dc90*/  ISETP.NE.U32.AND P5, PT, R142, RZ, PT ;  /* 0x000000ff8e00720c */ /* 0x000fe40003fa5070 */
[----:B--2---:R-:W-:Y:S02]  /*dca0*/  IADD3 R142, P6, R214, R140, RZ ;  /* 0x0000008cd68e7210 */ /* 0x004fe40007fde0ff */
[----:B------:R-:W-:Y:S01]  /*dcb0*/  LOP3.LUT R211, R3, 0x4c, RZ, 0xfc, !PT ;  /* 0x0000004c03d37812 */ /* 0x000fe200078efcff */
[----:B------:R-:W2:Y:S02]  /*dcc0*/  LDL R214, [R1+0x88] ;  /* 0x0000880001d67983 */ /* 0x000ea40000100800 */
        /* <DEDUP_REMOVED lines=14> */
[----:B---3--:R-:W-:Y:S02]  /*ddb0*/  IADD3 R142, P6, R213, R140, RZ ;  /* 0x0000008cd58e7210 */ /* 0x008fe40007fde0ff */
[----:B------:R-:W-:-:S03]  /*ddc0*/  LOP3.LUT R211, R3, 0x6c, RZ, 0xfc, !PT ;  /* 0x0000006c03d37812 */ /* 0x000fc600078efcff */
[----:B------:R-:W-:-:S06]  /*ddd0*/  IMAD.X R143, R141, 0x1, R145, P6 ;  /* 0x000000018d8f7824 */ /* 0x000fcc00030e0691 */
[----:B------:R1:W-:Y:S01]  /*dde0*/  LDGSTS.E [R210+0x4008], desc[UR16][R142.64], P5 ;  /* 0x040080008ed27fae */ /* 0x0003e2000a921850 */
[----:B------:R-:W-:Y:S02]  /*ddf0*/  ISETP.GE.AND P5, PT, R211, UR13, PT ;  /* 0x0000000dd3007c0c */ /* 0x000fe4000bfa6270 */
[----:B------:R-:W3:Y:S02]  /*de00*/  S2R R211, SR_TID.X ;  /* 0x0000000000d37919 */ /* 0x000ee40000002100 */
[----:B-1----:R-:W-:-:S04]  /*de10*/  SEL R142, RZ, 0x4, P5 ;  /* 0x00000004ff8e7807 */ /* 0x002fc80002800000 */
[----:B------:R-:W-:-:S04]  /*de20*/  SEL R142, R142, RZ, !P4 ;  /* 0x000000ff8e8e7207 */ /* 0x000fc80006000000 */
[----:B------:R-:W-:Y:S01]  /*de30*/  ISETP.NE.U32.AND P5, PT, R142, RZ, PT ;  /* 0x000000ff8e00720c */ /* 0x000fe20003fa5070 */
[----:B------:R-:W-:-:S12]  /*de40*/  IMAD.WIDE R142, R198, 0x4, R140 ;  /* 0x00000004c68e7825 */ /* 0x000fd800078e028c */
[----:B------:R1:W-:Y:S01]  /*de50*/  LDGSTS.E [R210+0x6000], desc[UR16][R142.64], P5 ;  /* 0x060000008ed27fae */ /* 0x0003e2000a921850 */
[----:B---3--:R-:W-:-:S04]  /*de60*/  LEA.HI R211, R211, 0x6e, RZ, 0x1a ;  /* 0x0000006ed3d37811 */ /* 0x008fc800078fd0ff */
[----:B------:R-:W-:-:S04]  /*de70*/  ISETP.GE.AND P5, PT, R211, UR13, PT ;  /* 0x0000000dd3007c0c */ /* 0x000fc8000bfa6270 */
[----:B-1----:R-:W-:-:S04]  /*de80*/  SEL R142, RZ, 0x4, P5 ;  /* 0x00000004ff8e7807 */ /* 0x002fc80002800000 */
[----:B------:R-:W-:-:S04]  /*de90*/  SEL R142, R142, RZ, !P4 ;  /* 0x000000ff8e8e7207 */ /* 0x000fc80006000000 */
[----:B------:R-:W-:Y:S02]  /*dea0*/  ISETP.NE.U32.AND P5, PT, R142, RZ, PT ;  /* 0x000000ff8e00720c */ /* 0x000fe40003fa5070 */
[----:B------:R-:W-:Y:S02]  /*deb0*/  LOP3.LUT R211, R3, 0x10, RZ, 0xfc, !PT ;  /* 0x0000001003d37812 */ /* 0x000fe400078efcff */
[----:B----4-:R-:W-:-:S05]  /*dec0*/  IADD3 R142, P6, R212, R140, RZ ;  /* 0x0000008cd48e7210 */ /* 0x010fca0007fde0ff */
[----:B------:R-:W-:-:S05]  /*ded0*/  IMAD.X R143, R141, 0x1, R17, P6 ;  /* 0x000000018d8f7824 */ /* 0x000fca00030e0611 */
[----:B------:R1:W-:Y:S01]  /*dee0*/  LDGSTS.E [R210+0x6008], desc[UR16][R142.64], P5 ;  /* 0x060080008ed27fae */ /* 0x0003e2000a921850 */
[----:B------:R-:W-:-:S04]  /*def0*/  ISETP.GE.AND P5, PT, R211, UR13, PT ;  /* 0x0000000dd3007c0c */ /* 0x000fc8000bfa6270 */
[----:B-1----:R-:W-:-:S04]  /*df00*/  SEL R142, RZ, 0x4, P5 ;  /* 0x00000004ff8e7807 */ /* 0x002fc80002800000 */
[----:B------:R-:W-:-:S04]  /*df10*/  SEL R142, R142, RZ, !P4 ;  /* 0x000000ff8e8e7207 */ /* 0x000fc80006000000 */
[----:B------:R-:W-:Y:S02]  /*df20*/  ISETP.NE.U32.AND P5, PT, R142, RZ, PT ;  /* 0x000000ff8e00720c */ /* 0x000fe40003fa5070 */
[----:B------:R-:W-:Y:S02]  /*df30*/  LOP3.LUT R212, R2, 0x40, RZ, 0x3c, !PT ;  /* 0x0000004002d47812 */ /* 0x000fe400078e3cff */
[----:B------:R-:W-:-:S03]  /*df40*/  LEA R142, P6, R11, R140, 0x2 ;  /* 0x0000008c0b8e7211 */ /* 0x000fc600078c10ff */
[----:B------:R-:W-:Y:S02]  /*df50*/  IMAD.IADD R210, R212, 0x1, R138 ;  /* 0x00000001d4d27824 */ /* 0x000fe400078e028a */
[----:B------:R-:W-:Y:S01]  /*df60*/  IMAD.X R143, R141, 0x1, R151, P6 ;  /* 0x000000018d8f7824 */ /* 0x000fe200030e0697 */
[----:B------:R-:W-:-:S04]  /*df70*/  LOP3.LUT R211, R3, 0x12, RZ, 0xfc, !PT ;  /* 0x0000001203d37812 */ /* 0x000fc800078efcff */
[----:B------:R1:W-:Y:S01]  /*df80*/  LDGSTS.E [R210], desc[UR16][R142.64], P5 ;  /* 0x000000008ed27fae */ /* 0x0003e2000a921850 */
[----:B------:R-:W-:-:S04]  /*df90*/  ISETP.GE.AND P5, PT, R211, UR13, PT ;  /* 0x0000000dd3007c0c */ /* 0x000fc8000bfa6270 */
[----:B-1----:R-:W-:-:S04]  /*dfa0*/  SEL R142, RZ, 0x4, P5 ;  /* 0x00000004ff8e7807 */ /* 0x002fc80002800000 */
[----:B------:R-:W-:-:S04]  /*dfb0*/  SEL R142, R142, RZ, !P4 ;  /* 0x000000ff8e8e7207 */ /* 0x000fc80006000000 */
[----:B------:R-:W-:Y:S02]  /*dfc0*/  ISETP.NE.U32.AND P5, PT, R142, RZ, PT ;  /* 0x000000ff8e00720c */ /* 0x000fe40003fa5070 */
[----:B------:R-:W-:Y:S02]  /*dfd0*/  LEA R142, P6, R12, R140, 0x2 ;  /* 0x0000008c0c8e7211 */ /* 0x000fe400078c10ff */
[----:B------:R-:W-:-:S03]  /*dfe0*/  LOP3.LUT R211, R3, 0x30, RZ, 0xfc, !PT ;  /* 0x0000003003d37812 */ /* 0x000fc600078efcff */
[----:B------:R-:W-:-:S06]  /*dff0*/  IMAD.X R143, R141, 0x1, R150, P6 ;  /* 0x000000018d8f7824 */ /* 0x000fcc00030e0696 */
[----:B------:R1:W-:Y:S01]  /*e000*/  LDGSTS.E [R210+0x8], desc[UR16][R142.64], P5 ;  /* 0x000080008ed27fae */ /* 0x0003e2000a921850 */
[----:B------:R-:W-:-:S04]  /*e010*/  ISETP.GE.AND P5, PT, R211, UR13, PT ;  /* 0x0000000dd3007c0c */ /* 0x000fc8000bfa6270 */
[----:B-1----:R-:W-:-:S04]  /*e020*/  SEL R142, RZ, 0x4, P5 ;  /* 0x00000004ff8e7807 */ /* 0x002fc80002800000 */
[----:B------:R-:W-:-:S04]  /*e030*/  SEL R142, R142, RZ, !P4 ;  /* 0x000000ff8e8e7207 */ /* 0x000fc80006000000 */
[----:B------:R-:W-:Y:S01]  /*e040*/  ISETP.NE.U32.AND P5, PT, R142, RZ, PT ;  /* 0x000000ff8e00720c */ /* 0x000fe20003fa5070 */
[----:B------:R-:W-:Y:S01]  /*e050*/  IMAD.WIDE R142, R171, 0x4, R140 ;  /* 0x00000004ab8e7825 */ /* 0x000fe200078e028c */
[----:B------:R-:W-:-:S11]  /*e060*/  LOP3.LUT R211, R3, 0x32, RZ, 0xfc, !PT ;  /* 0x0000003203d37812 */ /* 0x000fd600078efcff */
        /* <DEDUP_REMOVED lines=96> */
[----:B------:R-:W3:Y:S01]  /*e670*/  LDL R212, [R1+0x90] ;  /* 0x0000900001d47983 */ /* 0x000ee20000100800 */
[----:B------:R-:W-:-:S04]  /*e680*/  LOP3.LUT R211, R3, 0x18, RZ, 0xfc, !PT ;  /* 0x0000001803d37812 */ /* 0x000fc800078efcff */
[----:B------:R-:W-:-:S04]  /*e690*/  ISETP.GE.AND P5, PT, R211, UR13, PT ;  /* 0x0000000dd3007c0c */ /* 0x000fc8000bfa6270 */
[----:B------:R-:W-:-:S04]  /*e6a0*/  SEL R142, RZ, 0x4, P5 ;  /* 0x00000004ff8e7807 */ /* 0x000fc80002800000 */
[----:B------:R-:W-:-:S04]  /*e6b0*/  SEL R142, R142, RZ, !P4 ;  /* 0x000000ff8e8e7207 */ /* 0x000fc80006000000 */
[----:B------:R-:W-:Y:S01]  /*e6c0*/  ISETP.NE.U32.AND P5, PT, R142, RZ, PT ;  /* 0x000000ff8e00720c */ /* 0x000fe20003fa5070 */
[----:B------:R-:W-:Y:S01]  /*e6d0*/  IMAD.WIDE R142, R161, 0x4, R140 ;  /* 0x00000004a18e7825 */ /* 0x000fe200078e028c */
[----:B------:R-:W-:-:S11]  /*e6e0*/  LOP3.LUT R211, R3, 0x1a, RZ, 0xfc, !PT ;  /* 0x0000001a03d37812 */ /* 0x000fd600078efcff */
        /* <DEDUP_REMOVED lines=57> */
[----:B------:R-:W-:Y:S01]  /*ea80*/  ISETP.NE.U32.AND P5, PT, R142, RZ, PT ;  /* 0x000000ff8e00720c */ /* 0x000fe20003fa5070 */
[----:B------:R-:W-:-:S12]  /*ea90*/  IMAD.WIDE R142, R163, 0x4, R140 ;  /* 0x00000004a38e7825 */ /* 0x000fd800078e028c */
[----:B------:R5:W-:Y:S01]  /*eaa0*/  LDGSTS.E [R210], desc[UR16][R142.64], P5 ;  /* 0x000000008ed27fae */ /* 0x000be2000a921850 */
[----:B-1----:R-:W-:-:S04]  /*eab0*/  LEA.HI R211, R211, 0x1e, RZ, 0x1a ;  /* 0x0000001ed3d37811 */ /* 0x002fc800078fd0ff */
[----:B------:R-:W-:-:S04]  /*eac0*/  ISETP.GE.AND P5, PT, R211, UR13, PT ;  /* 0x0000000dd3007c0c */ /* 0x000fc8000bfa6270 */
[----:B-----5:R-:W-:-:S04]  /*ead0*/  SEL R142, RZ, 0x4, P5 ;  /* 0x00000004ff8e7807 */ /* 0x020fc80002800000 */
[----:B------:R-:W-:-:S04]  /*eae0*/  SEL R142, R142, RZ, !P4 ;  /* 0x000000ff8e8e7207 */ /* 0x000fc80006000000 */
[----:B------:R-:W-:Y:S02]  /*eaf0*/  ISETP.NE.U32.AND P5, PT, R142, RZ, PT ;  /* 0x000000ff8e00720c */ /* 0x000fe40003fa5070 */
[----:B---3--:R-:W-:Y:S02]  /*eb00*/  IADD3 R142, P6, R212, R140, RZ ;  /* 0x0000008cd48e7210 */ /* 0x008fe40007fde0ff */
[----:B------:R-:W3:Y:S01]  /*eb10*/  LDL R212, [R1+0x78] ;  /* 0x0000780001d47983 */ /* 0x000ee20000100800 */
[----:B------:R-:W-:Y:S02]  /*eb20*/  LOP3.LUT R211, R3, 0x3c, RZ, 0xfc, !PT ;  /* 0x0000003c03d37812 */ /* 0x000fe400078efcff */
        /* <DEDUP_REMOVED lines=15> */
[----:B------:R-:W-:-:S03]  /*ec20*/  LOP3.LUT R211, R3, 0x5c, RZ, 0xfc, !PT ;  /* 0x0000005c03d37812 */ /* 0x000fc600078efcff */
[----:B------:R-:W-:-:S06]  /*ec30*/  IMAD.X R143, R141, 0x1, R146, P6 ;  /* 0x000000018d8f7824 */ /* 0x000fcc00030e0692 */
[----:B------:R1:W-:Y:S01]  /*ec40*/  LDGSTS.E [R210+0x2008], desc[UR16][R142.64], P5 ;  /* 0x020080008ed27fae */ /* 0x0003e2000a921850 */
[----:B------:R-:W-:Y:S02]  /*ec50*/  ISETP.GE.AND P5, PT, R211, UR13, PT ;  /* 0x0000000dd3007c0c */ /* 0x000fe4000bfa6270 */
[----:B------:R-:W2:Y:S02]  /*ec60*/  S2R R211, SR_TID.X ;  /* 0x0000000000d37919 */ /* 0x000ea40000002100 */
[----:B-1----:R-:W-:-:S04]  /*ec70*/  SEL R142, RZ, 0x4, P5 ;  /* 0x00000004ff8e7807 */ /* 0x002fc80002800000 */
[----:B------:R-:W-:-:S04]  /*ec80*/  SEL R142, R142, RZ, !P4 ;  /* 0x000000ff8e8e7207 */ /* 0x000fc80006000000 */
[----:B------:R-:W-:Y:S01]  /*ec90*/  ISETP.NE.U32.AND P5, PT, R142, RZ, PT ;  /* 0x000000ff8e00720c */ /* 0x000fe20003fa5070 */
[----:B------:R-:W-:-:S12]  /*eca0*/  IMAD.WIDE R142, R191, 0x4, R140 ;  /* 0x00000004bf8e7825 */ /* 0x000fd800078e028c */
[----:B------:R1:W-:Y:S01]  /*ecb0*/  LDGSTS.E [R210+0x4000], desc[UR16][R142.64], P5 ;  /* 0x040000008ed27fae */ /* 0x0003e2000a921850 */
[----:B--2---:R-:W-:-:S04]  /*ecc0*/  LEA.HI R211, R211, 0x5e, RZ, 0x1a ;  /* 0x0000005ed3d37811 */ /* 0x004fc800078fd0ff */
        /* <DEDUP_REMOVED lines=16> */
[----:B------:R-:W-:Y:S02]  /*edd0*/  ISETP.GE.AND P5, PT, R211, UR13, PT ;  /* 0x0000000dd3007c0c */ /* 0x000fe4000bfa6270 */
[----:B------:R-:W2:Y:S02]  /*ede0*/  S2R R211, SR_TID.X ;  /* 0x0000000000d37919 */ /* 0x000ea40000002100 */
[----:B-1----:R-:W-:-:S04]  /*edf0*/  SEL R142, RZ, 0x4, P5 ;  /* 0x00000004ff8e7807 */ /* 0x002fc80002800000 */
[----:B------:R-:W-:-:S04]  /*ee00*/  SEL R142, R142, RZ, !P4 ;  /* 0x000000ff8e8e7207 */ /* 0x000fc80006000000 */
[----:B------:R-:W-:Y:S02]  /*ee10*/  ISETP.NE.U32.AND P5, PT, R142, RZ, PT ;  /* 0x000000ff8e00720c */ /* 0x000fe40003fa5070 */
[----:B---3--:R-:W-:-:S05]  /*ee20*/  IADD3 R142, P6, R212, R140, RZ ;  /* 0x0000008cd48e7210 */ /* 0x008fca0007fde0ff */
[----:B------:R-:W-:-:S06]  /*ee30*/  IMAD.X R143, R141, 0x1, R18, P6 ;  /* 0x000000018d8f7824 */ /* 0x000fcc00030e0612 */
[----:B------:R1:W-:Y:S04]  /*ee40*/  LDGSTS.E [R210+0x6008], desc[UR16][R142.64], P5 ;  /* 0x060080008ed27fae */ /* 0x0003e8000a921850 */
[----:B------:R-:W0:Y:S01]  /*ee50*/  LDGDEPBAR ;  /* 0x00000000000079af */ /* 0x000e220000000000 */
[----:B--2---:R-:W-:-:S04]  /*ee60*/  LOP3.LUT R211, R211, 0x7f, RZ, 0xc0, !PT ;  /* 0x0000007fd3d37812 */ /* 0x004fc800078ec0ff */
[----:B------:R-:W-:-:S04]  /*ee70*/  ISETP.GE.AND P5, PT, R211, UR13, PT ;  /* 0x0000000dd3007c0c */ /* 0x000fc8000bfa6270 */
[----:B-1----:R-:W-:-:S04]  /*ee80*/  SEL R142, RZ, 0x4, P5 ;  /* 0x00000004ff8e7807 */ /* 0x002fc80002800000 */
[----:B------:R-:W-:-:S04]  /*ee90*/  SEL R142, R142, RZ, !P4 ;  /* 0x000000ff8e8e7207 */ /* 0x000fc80006000000 */
[----:B------:R-:W-:Y:S02]  /*eea0*/  ISETP.NE.U32.AND P4, PT, R142, RZ, PT ;  /* 0x000000ff8e00720c */ /* 0x000fe40003f85070 */
[----:B------:R-:W-:Y:S01]  /*eeb0*/  IADD3 R142, P5, R14, R126, RZ ;  /* 0x0000007e0e8e7210 */ /* 0x000fe20007fbe0ff */
[----:B------:R-:W-:-:S04]  /*eec0*/  IMAD.IADD R210, R0, 0x1, R138 ;  /* 0x0000000100d27824 */ /* 0x000fc800078e028a */
[----:B------:R-:W-:-:S06]  /*eed0*/  IMAD.X R143, R129, 0x1, R19, P5 ;  /* 0x00000001818f7824 */ /* 0x000fcc00028e0613 */
[----:B------:R1:W-:Y:S02]  /*eee0*/  LDGSTS.E [R210+0x18000], desc[UR16][R142.64], P4 ;  /* 0x180000008ed27fae */ /* 0x0003e4000a121850 */
[----:B-1----:R-:W-:-:S04]  /*eef0*/  IADD3 R142, P5, R14, UR51, RZ ;  /* 0x000000330e8e7c10 */ /* 0x002fc8000ffbe0ff */
[----:B------:R-:W-:-:S05]  /*ef00*/  IADD3.X R143, R19, UR50, RZ, P5, !PT ;  /* 0x00000032138f7c10 */ /* 0x000fca000affe4ff */
[----:B------:R1:W-:Y:S02]  /*ef10*/  LDGSTS.E [R210+0x18400], desc[UR16][R142.64], P4 ;  /* 0x184000008ed27fae */ /* 0x0003e4000a121850 */
[----:B-1----:R-:W-:-:S04]  /*ef20*/  IADD3 R142, P5, R14, UR35, RZ ;  /* 0x000000230e8e7c10 */ /* 0x002fc8000ffbe0ff */
[----:B------:R-:W-:-:S05]  /*ef30*/  IADD3.X R143, R19, UR34, RZ, P5, !PT ;  /* 0x00000022138f7c10 */ /* 0x000fca000affe4ff */
[----:B------:R1:W-:Y:S02]  /*ef40*/  LDGSTS.E [R210+0x18800], desc[UR16][R142.64], P4 ;  /* 0x188000008ed27fae */ /* 0x0003e4000a121850 */
[----:B-1----:R-:W-:-:S04]  /*ef50*/  IADD3 R142, P5, R14, UR5, RZ ;  /* 0x000000050e8e7c10 */ /* 0x002fc8000ffbe0ff */
[----:B------:R-:W-:-:S05]  /*ef60*/  IADD3.X R143, R19, UR9, RZ, P5, !PT ;  /* 0x00000009138f7c10 */ /* 0x000fca000affe4ff */
[----:B------:R1:W-:Y:S02]  /*ef70*/  LDGSTS.E [R210+0x18c00], desc[UR16][R142.64], P4 ;  /* 0x18c000008ed27fae */ /* 0x0003e4000a121850 */
[----:B-1----:R-:W-:-:S05]  /*ef80*/  IADD3 R142, P5, R14, R110, RZ ;  /* 0x0000006e0e8e7210 */ /* 0x002fca0007fbe0ff */
[----:B------:R-:W-:-:S05]  /*ef90*/  IMAD.X R143, R117, 0x1, R19, P5 ;  /* 0x00000001758f7824 */ /* 0x000fca00028e0613 */
[----:B------:R1:W-:Y:S02]  /*efa0*/  LDGSTS.E [R210+0x19000], desc[UR16][R142.64], P4 ;  /* 0x190000008ed27fae */ /* 0x0003e4000a121850 */
[----:B-1----:R-:W-:-:S05]  /*efb0*/  IADD3 R142, P5, R14, R94, RZ ;  /* 0x0000005e0e8e7210 */ /* 0x002fca0007fbe0ff */
[----:B------:R-:W-:-:S05]  /*efc0*/  IMAD.X R143, R101, 0x1, R19, P5 ;  /* 0x00000001658f7824 */ /* 0x000fca00028e0613 */
[----:B------:R1:W-:Y:S02]  /*efd0*/  LDGSTS.E [R210+0x19400], desc[UR16][R142.64], P4 ;  /* 0x194000008ed27fae */ /* 0x0003e4000a121850 */
[----:B-1----:R-:W-:-:S05]  /*efe0*/  IADD3 R142, P5, R14, R78, RZ ;  /* 0x0000004e0e8e7210 */ /* 0x002fca0007fbe0ff */
[----:B------:R-:W-:-:S05]  /*eff0*/  IMAD.X R143, R85, 0x1, R19, P5 ;  /* 0x00000001558f7824 */ /* 0x000fca00028e0613 */
[----:B------:R1:W-:Y:S01]  /*f000*/  LDGSTS.E [R210+0x19800], desc[UR16][R142.64], P4 ;  /* 0x198000008ed27fae */ /* 0x0003e2000a121850 */
[----:B------:R-:W-:Y:S02]  /*f010*/  LOP3.LUT R211, R0, 0x10, RZ, 0x3c, !PT ;  /* 0x0000001000d37812 */ /* 0x000fe400078e3cff */
[----:B-1----:R-:W-:-:S05]  /*f020*/  IADD3 R142, P5, R14, R62, RZ ;  /* 0x0000003e0e8e7210 */ /* 0x002fca0007fbe0ff */
[----:B------:R-:W-:-:S05]  /*f030*/  IMAD.X R143, R69, 0x1, R19, P5 ;  /* 0x00000001458f7824 */ /* 0x000fca00028e0613 */
[----:B------:R1:W-:Y:S02]  /*f040*/  LDGSTS.E [R210+0x19c00], desc[UR16][R142.64], P4 ;  /* 0x19c000008ed27fae */ /* 0x0003e4000a121850 */
[----:B-1----:R-:W-:Y:S01]  /*f050*/  IADD3 R142, P5, R14, R124, RZ ;  /* 0x0000007c0e8e7210 */ /* 0x002fe20007fbe0ff */
[----:B------:R-:W-:-:S04]  /*f060*/  IMAD.IADD R210, R211, 0x1, R138 ;  /* 0x00000001d3d27824 */ /* 0x000fc800078e028a */
[----:B------:R-:W-:-:S05]  /*f070*/  IMAD.X R143, R128, 0x1, R19, P5 ;  /* 0x00000001808f7824 */ /* 0x000fca00028e0613 */
        /* <DEDUP_REMOVED lines=23> */
[----:B-1----:R-:W-:Y:S01]  /*f1f0*/  IADD3 R142, P5, R14, UR26, RZ ;  /* 0x0000001a0e8e7c10 */ /* 0x002fe2000ffbe0ff */
[----:B------:R-:W-:-:S03]  /*f200*/  IMAD.IADD R210, R211, 0x1, R138 ;  /* 0x00000001d3d27824 */ /* 0x000fc600078e028a */
        /* <DEDUP_REMOVED lines=127> */
[----:B------:R1:W-:Y:S01]  /*fa00*/  LDGSTS.E [R210+0x19f00], desc[UR16][R142.64], P4 ;  /* 0x19f000008ed27fae */ /* 0x0003e2000a121850 */
[----:B------:R-:W-:Y:S01]  /*fa10*/  IMAD.IADD R138, R211, 0x1, R138 ;  /* 0x00000001d38a7824 */ /* 0x000fe200078e028a */
        /* <DEDUP_REMOVED lines=21> */
[----:B------:R-:W-:Y:S02]  /*fb70*/  IADD3 R21, P6, R21, R134, RZ ;  /* 0x0000008615157210 */ /* 0x000fe40007fde0ff */
[----:B-1----:R-:W-:-:S05]  /*fb80*/  IADD3 R142, P5, R14, R132, RZ ;  /* 0x000000840e8e7210 */ /* 0x002fca0007fbe0ff */
[----:B------:R-:W-:Y:S02]  /*fb90*/  IMAD.X R143, R23, 0x1, R19, P5 ;  /* 0x00000001178f7824 */ /* 0x000fe400028e0613 */
[----:B------:R-:W-:-:S03]  /*fba0*/  IMAD.X R57, R57, 0x1, R133, P6 ;  /* 0x0000000139397824 */ /* 0x000fc600030e0685 */
[----:B------:R1:W-:Y:S01]  /*fbb0*/  LDGSTS.E [R138+0x19f80], desc[UR16][R142.64], P4 ;  /* 0x19f800008e8a7fae */ /* 0x0003e2000a121850 */
[----:B------:R-:W-:Y:S02]  /*fbc0*/  LEA R140, P4, R15, R140, 0x2 ;  /* 0x0000008c0f8c7211 */ /* 0x000fe400078810ff */
[-C--:B------:R-:W-:Y:S02]  /*fbd0*/  IADD3 R56, P6, R56, R134.reuse, RZ ;  /* 0x0000008638387210 */ /* 0x080fe40007fde0ff */
[----:B------:R-:W-:Y:S02]  /*fbe0*/  R2UR UR20, R134 ;  /* 0x00000000861472ca */ /* 0x000fe400000e0000 */
[----:B------:R-:W-:Y:S01]  /*fbf0*/  R2UR UR21, R133 ;  /* 0x00000000851572ca */ /* 0x000fe200000e0000 */
[----:B------:R-:W-:Y:S01]  /*fc00*/  IMAD.X R63, R63, 0x1, R133, P6 ;  /* 0x000000013f3f7824 */ /* 0x000fe200030e0685 */
[-C--:B------:R-:W-:Y:S01]  /*fc10*/  IADD3 R62, P6, R62, R134.reuse, RZ ;  /* 0x000000863e3e7210 */ /* 0x080fe20007fde0ff */
[----:B------:R-:W-:Y:S01]  /*fc20*/  UIADD3 UR4, UR4, 0x1, URZ ;  /* 0x0000000104047890 */ /* 0x000fe2000fffe03f */
[-C--:B------:R-:W-:Y:S01]  /*fc30*/  IADD3 R20, P5, R20, R134.reuse, RZ ;  /* 0x0000008614147210 */ /* 0x080fe20007fbe0ff */
[----:B-1----:R-:W-:Y:S01]  /*fc40*/  IMAD.X R142, R141, 0x1, R137, P4 ;  /* 0x000000018d8e7824 */ /* 0x002fe200020e0689 */
[-C--:B------:R-:W-:Y:S01]  /*fc50*/  IADD3 R132, P4, R132, R134.reuse, RZ ;  /* 0x0000008684847210 */ /* 0x080fe20007f9e0ff */
[--C-:B------:R-:W-:Y:S01]  /*fc60*/  IMAD.X R69, R69, 0x1, R133.reuse, P6 ;  /* 0x0000000145457824 */ /* 0x100fe200030e0685 */
[-C--:B------:R-:W-:Y:S01]  /*fc70*/  IADD3 R68, P6, R68, R134.reuse, RZ ;  /* 0x0000008644447210 */ /* 0x080fe20007fde0ff */
[----:B------:R-:W-:Y:S01]  /*fc80*/  UIADD3 UR13, UR13, -0x80, URZ ;  /* 0xffffff800d0d7890 */ /* 0x000fe2000fffe03f */
[----:B------:R-:W0:Y:S01]  /*fc90*/  LDGDEPBAR ;  /* 0x00000000000079af */ /* 0x000e220000000000 */
[--C-:B------:R-:W-:Y:S01]  /*fca0*/  IMAD.X R23, R23, 0x1, R133.reuse, P4 ;  /* 0x0000000117177824 */ /* 0x100fe200020e0685 */
[-C--:B------:R-:W-:Y:S01]  /*fcb0*/  IADD3 R22, P4, R22, R134.reuse, RZ ;  /* 0x0000008616167210 */ /* 0x080fe20007f9e0ff */
[--C-:B------:R-:W-:Y:S01]  /*fcc0*/  IMAD.X R59, R59, 0x1, R133.reuse, P5 ;  /* 0x000000013b3b7824 */ /* 0x100fe200028e0685 */
[----:B------:R-:W-:Y:S01]  /*fcd0*/  IADD3 R58, P5, R58, R134, RZ ;  /* 0x000000863a3a7210 */ /* 0x000fe20007fbe0ff */
[----:B------:R-:W-:-:S02]  /*fce0*/  IMAD.X R75, R75, 0x1, R133, P6 ;  /* 0x000000014b4b7824 */ /* 0x000fc400030e0685 */
[--C-:B------:R-:W-:Y:S01]  /*fcf0*/  IMAD.X R61, R61, 0x1, R133.reuse, P4 ;  /* 0x000000013d3d7824 */ /* 0x100fe200020e0685 */
[-C--:B------:R-:W-:Y:S02]  /*fd00*/  IADD3 R60, P4, R60, R134.reuse, RZ ;  /* 0x000000863c3c7210 */ /* 0x080fe40007f9e0ff */
[-C--:B------:R-:W-:Y:S01]  /*fd10*/  IADD3 R74, P6, R74, R134.reuse, RZ ;  /* 0x000000864a4a7210 */ /* 0x080fe20007fde0ff */
[--C-:B------:R-:W-:Y:S01]  /*fd20*/  IMAD.X R65, R65, 0x1, R133.reuse, P5 ;  /* 0x0000000141417824 */ /* 0x100fe200028e0685 */
        /* <DEDUP_REMOVED lines=39> */
[----:B------:R-:W-:Y:S01]  /*ffa0*/  UIADD3 UR6, UP5, UR6, UR20, URZ ;  /* 0x0000001406067290 */ /* 0x000fe2000ffbe03f */
[--C-:B------:R-:W-:Y:S01]  /*ffb0*/  IMAD.X R117, R117, 0x1, R133.reuse, P6 ;  /* 0x0000000175757824 */ /* 0x100fe200030e0685 */
[-C--:B------:R-:W-:Y:S01]  /*ffc0*/  IADD3 R116, P6, R116, R134.reuse, RZ ;  /* 0x0000008674747210 */ /* 0x080fe20007fde0ff */
[--C-:B------:R-:W-:Y:S01]  /*ffd0*/  IMAD.X R107, R107, 0x1, R133.reuse, P5 ;  /* 0x000000016b6b7824 */ /* 0x100fe200028e0685 */
[----:B------:R-:W-:Y:S01]  /*ffe0*/  UIADD3.X UR10, UR10, UR21, URZ, UP5, !UPT ;  /* 0x000000150a0a7290 */ /* 0x000fe2000affe43f */
[--C-:B------:R-:W-:Y:S01]  /*fff0*/  IMAD.X R109, R109, 0x1, R133.reuse, P4 ;  /* 0x000000016d6d7824 */ /* 0x100fe200020e0685 */
[----:B------:R-:W-:Y:S01]  /*10000*/  UIADD3 UR35, UP5, UR35, UR20, URZ ;  /* 0x0000001423237290 */ /* 0x000fe2000ffbe03f */
[-C--:B------:R-:W-:Y:S01]  /*10010*/  IADD3 R106, P5, R106, R134.reuse, RZ ;  /* 0x000000866a6a7210 */ /* 0x080fe20007fbe0ff */
[----:B------:R-:W-:Y:S01]  /*10020*/  UIADD3 UR14, UP2, UR14, UR20, URZ ;  /* 0x000000140e0e7290 */ /* 0x000fe2000ff5e03f */
[-C--:B------:R-:W-:Y:S01]  /*10030*/  IADD3 R108, P4, R108, R134.reuse, RZ ;  /* 0x000000866c6c7210 */ /* 0x080fe20007f9e0ff */
[----:B------:R-:W-:Y:S01]  /*10040*/  UIADD3 UR5, UP6, UR5, UR20, URZ ;  /* 0x0000001405057290 */ /* 0x000fe2000ffde03f */
[--C-:B------:R-:W-:Y:S01]  /*10050*/  IMAD.X R123, R123, 0x1, R133.reuse, P6 ;  /* 0x000000017b7b7824 */ /* 0x100fe200030e0685 */
[-C--:B------:R-:W-:Y:S01]  /*10060*/  IADD3 R122, P6, R122, R134.reuse, RZ ;  /* 0x000000867a7a7210 */ /* 0x080fe20007fde0ff */
[----:B------:R-:W-:Y:S01]  /*10070*/  UIADD3.X UR34, UR34, UR21, URZ, UP5, !UPT ;  /* 0x0000001522227290 */ /* 0x000fe2000affe43f */
[--C-:B------:R-:W-:Y:S01]  /*10080*/  IMAD.X R113, R113, 0x1, R133.reuse, P5 ;  /* 0x0000000171717824 */ /* 0x100fe200028e0685 */
[----:B------:R-:W-:Y:S01]  /*10090*/  UIADD3.X UR8, UR8, UR21, URZ, UP2, !UPT ;  /* 0x0000001508087290 */ /* 0x000fe200097fe43f */
[--C-:B------:R-:W-:Y:S01]  /*100a0*/  IMAD.X R115, R115, 0x1, R133.reuse, P4 ;  /* 0x0000000173737824 */ /* 0x100fe200020e0685 */
[----:B------:R-:W-:Y:S01]  /*100b0*/  UIADD3.X UR9, UR9, UR21, URZ, UP6, !UPT ;  /* 0x0000001509097290 */ /* 0x000fe2000b7fe43f */
[-C--:B------:R-:W-:Y:S01]  /*100c0*/  IADD3 R112, P5, R112, R134.reuse, RZ ;  /* 0x0000008670707210 */ /* 0x080fe20007fbe0ff */
[----:B------:R-:W-:Y:S01]  /*100d0*/  UIADD3 UR49, UP5, UR49, UR20, URZ ;  /* 0x0000001431317290 */ /* 0x000fe2000ffbe03f */
[----:B------:R-:W-:Y:S01]  /*100e0*/  IADD3 R114, P4, R114, R134, RZ ;  /* 0x0000008672727210 */ /* 0x000fe20007f9e0ff */
[----:B------:R-:W-:Y:S01]  /*100f0*/  UIADD3 UR7, UP1, UR7, UR20, URZ ;  /* 0x0000001407077290 */ /* 0x000fe2000ff3e03f */
[----:B------:R-:W-:Y:S01]  /*10100*/  IMAD.X R130, R130, 0x1, R133, P6 ;  /* 0x0000000182827824 */ /* 0x000fe200030e0685 */
[----:B------:R-:W-:-:S02]  /*10110*/  UIADD3 UR15, UP0, UR15, UR20, URZ ;  /* 0x000000140f0f7290 */ /* 0x000fc4000ff1e03f */
[----:B------:R-:W-:Y:S02]  /*10120*/  UIADD3 UR19, UP4, UR19, UR20, URZ ;  /* 0x0000001413137290 */ /* 0x000fe4000ff9e03f */
[----:B------:R-:W-:Y:S02]  /*10130*/  UIADD3 UR29, UP3, UR29, UR20, URZ ;  /* 0x000000141d1d7290 */ /* 0x000fe4000ff7e03f */
[----:B------:R-:W-:Y:S02]  /*10140*/  UIADD3 UR31, UP2, UR31, UR20, URZ ;  /* 0x000000141f1f7290 */ /* 0x000fe4000ff5e03f */
[----:B------:R-:W-:Y:S01]  /*10150*/  UIADD3 UR33, UP6, UR33, UR20, URZ ;  /* 0x0000001421217290 */ /* 0x000fe2000ffde03f */
[----:B------:R-:W-:Y:S01]  /*10160*/  ISETP.NE.U32.AND P6, PT, R131, UR4, PT ;  /* 0x0000000483007c0c */ /* 0x000fe2000bfc5070 */
[----:B------:R-:W-:Y:S01]  /*10170*/  UIADD3.X UR48, UR48, UR21, URZ, UP5, !UPT ;  /* 0x0000001530307290 */ /* 0x000fe2000affe43f */
[--C-:B------:R-:W-:Y:S01]  /*10180*/  IMAD.X R119, R119, 0x1, R133.reuse, P5 ;  /* 0x0000000177777824 */ /* 0x100fe200028e0685 */
[----:B------:R-:W-:Y:S01]  /*10190*/  UIADD3.X UR11, UR11, UR21, URZ, UP1, !UPT ;  /* 0x000000150b0b7290 */ /* 0x000fe20008ffe43f */
[----:B------:R-:W-:Y:S01]  /*101a0*/  IMAD.X R121, R121, 0x1, R133, P4 ;  /* 0x0000000179797824 */ /* 0x000fe200020e0685 */
[----:B------:R-:W-:-:S02]  /*101b0*/  UIADD3.X UR12, UR12, UR21, URZ, UP0, !UPT ;  /* 0x000000150c0c7290 */ /* 0x000fc400087fe43f */
[----:B------:R-:W-:Y:S02]  /*101c0*/  UIADD3.X UR18, UR18, UR21, URZ, UP4, !UPT ;  /* 0x0000001512127290 */ /* 0x000fe4000a7fe43f */
[----:B------:R-:W-:Y:S02]  /*101d0*/  UIADD3.X UR28, UR28, UR21, URZ, UP3, !UPT ;  /* 0x000000151c1c7290 */ /* 0x000fe40009ffe43f */
[----:B------:R-:W-:Y:S02]  /*101e0*/  UIADD3.X UR30, UR30, UR21, URZ, UP2, !UPT ;  /* 0x000000151e1e7290 */ /* 0x000fe400097fe43f */
[----:B------:R-:W-:Y:S02]  /*101f0*/  UIADD3.X UR32, UR32, UR21, URZ, UP6, !UPT ;  /* 0x0000001520207290 */ /* 0x000fe4000b7fe43f */
[----:B------:R-:W-:Y:S01]  /*10200*/  UIADD3 UR26, UP5, UR26, UR20, URZ ;  /* 0x000000141a1a7290 */ /* 0x000fe2000ffbe03f */
[-C--:B------:R-:W-:Y:S01]  /*10210*/  IADD3 R118, P5, R118, R134.reuse, RZ ;  /* 0x0000008676767210 */ /* 0x080fe20007fbe0ff */
[----:B------:R-:W-:Y:S01]  /*10220*/  UIADD3 UR37, UP1, UR37, UR20, URZ ;  /* 0x0000001425257290 */ /* 0x000fe2000ff3e03f */
[----:B------:R-:W-:Y:S01]  /*10230*/  IADD3 R120, P4, R120, R134, RZ ;  /* 0x0000008678787210 */ /* 0x000fe20007f9e0ff */
[----:B------:R-:W-:-:S02]  /*10240*/  UIADD3 UR39, UP0, UR39, UR20, URZ ;  /* 0x0000001427277290 */ /* 0x000fc4000ff1e03f */
[----:B------:R-:W-:Y:S02]  /*10250*/  UIADD3 UR41, UP4, UR41, UR20, URZ ;  /* 0x0000001429297290 */ /* 0x000fe4000ff9e03f */
[----:B------:R-:W-:Y:S02]  /*10260*/  UIADD3 UR43, UP3, UR43, UR20, URZ ;  /* 0x000000142b2b7290 */ /* 0x000fe4000ff7e03f */
[----:B------:R-:W-:Y:S02]  /*10270*/  UIADD3 UR45, UP2, UR45, UR20, URZ ;  /* 0x000000142d2d7290 */ /* 0x000fe4000ff5e03f */
[----:B------:R-:W-:Y:S02]  /*10280*/  UIADD3 UR47, UP6, UR47, UR20, URZ ;  /* 0x000000142f2f7290 */ /* 0x000fe4000ffde03f */
[----:B------:R-:W-:Y:S02]  /*10290*/  UIADD3.X UR27, UR27, UR21, URZ, UP5, !UPT ;  /* 0x000000151b1b7290 */ /* 0x000fe4000affe43f */
[----:B------:R-:W-:-:S02]  /*102a0*/  UIADD3.X UR36, UR36, UR21, URZ, UP1, !UPT ;  /* 0x0000001524247290 */ /* 0x000fc40008ffe43f */
[----:B------:R-:W-:Y:S02]  /*102b0*/  UIADD3.X UR38, UR38, UR21, URZ, UP0, !UPT ;  /* 0x0000001526267290 */ /* 0x000fe400087fe43f */
[----:B------:R-:W-:Y:S02]  /*102c0*/  UIADD3.X UR40, UR40, UR21, URZ, UP4, !UPT ;  /* 0x0000001528287290 */ /* 0x000fe4000a7fe43f */
[----:B------:R-:W-:Y:S02]  /*102d0*/  UIADD3.X UR42, UR42, UR21, URZ, UP3, !UPT ;  /* 0x000000152a2a7290 */ /* 0x000fe40009ffe43f */
[----:B------:R-:W-:Y:S02]  /*102e0*/  UIADD3.X UR44, UR44, UR21, URZ, UP2, !UPT ;  /* 0x000000152c2c7290 */ /* 0x000fe400097fe43f */
[----:B------:R-:W-:Y:S01]  /*102f0*/  UIADD3.X UR46, UR46, UR21, URZ, UP6, !UPT ;  /* 0x000000152e2e7290 */ /* 0x000fe2000b7fe43f */
[--C-:B------:R-:W-:Y:S01]  /*10300*/  IMAD.X R125, R125, 0x1, R133.reuse, P5 ;  /* 0x000000017d7d7824 */ /* 0x100fe200028e0685 */
[----:B------:R-:W-:Y:S01]  /*10310*/  UIADD3 UR51, UP1, UR51, UR20, URZ ;  /* 0x0000001433337290 */ /* 0x000fe2000ff3e03f */
[----:B------:R-:W-:Y:S01]  /*10320*/  IMAD.X R127, R127, 0x1, R133, P4 ;  /* 0x000000017f7f7824 */ /* 0x000fe200020e0685 */
[----:B------:R-:W-:-:S02]  /*10330*/  UIADD3 UR53, UP0, UR53, UR20, URZ ;  /* 0x0000001435357290 */ /* 0x000fc4000ff1e03f */
[----:B------:R-:W-:Y:S02]  /*10340*/  UIADD3 UR55, UP4, UR55, UR20, URZ ;  /* 0x0000001437377290 */ /* 0x000fe4000ff9e03f */
[----:B------:R-:W-:Y:S02]  /*10350*/  UIADD3 UR57, UP3, UR57, UR20, URZ ;  /* 0x0000001439397290 */ /* 0x000fe4000ff7e03f */
[----:B------:R-:W-:Y:S02]  /*10360*/  UIADD3 UR59, UP2, UR59, UR20, URZ ;  /* 0x000000143b3b7290 */ /* 0x000fe4000ff5e03f */
[----:B------:R-:W-:Y:S01]  /*10370*/  UIADD3 UR61, UP6, UR61, UR20, URZ ;  /* 0x000000143d3d7290 */ /* 0x000fe2000ffde03f */
[-C--:B------:R-:W-:Y:S02]  /*10380*/  IADD3 R124, P5, R124, R134.reuse, RZ ;  /* 0x000000867c7c7210 */ /* 0x080fe40007fbe0ff */
[----:B------:R-:W-:Y:S01]  /*10390*/  IADD3 R126, P4, R126, R134, RZ ;  /* 0x000000867e7e7210 */ /* 0x000fe20007f9e0ff */
[----:B------:R-:W-:Y:S01]  /*103a0*/  IMAD.U32 R138, RZ, RZ, UR26 ;  /* 0x0000001aff8a7e24 */ /* 0x000fe2000f8e00ff */
[----:B------:R-:W-:Y:S01]  /*103b0*/  UIADD3.X UR50, UR50, UR21, URZ, UP1, !UPT ;  /* 0x0000001532327290 */ /* 0x000fe20008ffe43f */
[----:B------:R-:W-:Y:S01]  /*103c0*/  IMAD.U32 R141, RZ, RZ, UR27 ;  /* 0x0000001bff8d7e24 */ /* 0x000fe2000f8e00ff */
[----:B------:R-:W-:-:S02]  /*103d0*/  UIADD3.X UR52, UR52, UR21, URZ, UP0, !UPT ;  /* 0x0000001534347290 */ /* 0x000fc400087fe43f */
[----:B------:R-:W-:Y:S02]  /*103e0*/  UIADD3.X UR54, UR54, UR21, URZ, UP4, !UPT ;  /* 0x0000001536367290 */ /* 0x000fe4000a7fe43f */
[----:B------:R-:W-:Y:S02]  /*103f0*/  UIADD3.X UR56, UR56, UR21, URZ, UP3, !UPT ;  /* 0x0000001538387290 */ /* 0x000fe40009ffe43f */
[----:B------:R-:W-:Y:S02]  /*10400*/  UIADD3.X UR58, UR58, UR21, URZ, UP2, !UPT ;  /* 0x000000153a3a7290 */ /* 0x000fe400097fe43f */
[----:B------:R-:W-:Y:S01]  /*10410*/  UIADD3.X UR60, UR60, UR21, URZ, UP6, !UPT ;  /* 0x000000153c3c7290 */ /* 0x000fe2000b7fe43f */
[--C-:B------:R-:W-:Y:S02]  /*10420*/  IMAD.X R128, R128, 0x1, R133.reuse, P5 ;  /* 0x0000000180807824 */ /* 0x100fe400028e0685 */
[----:B------:R-:W-:Y:S01]  /*10430*/  IMAD.X R129, R129, 0x1, R133, P4 ;  /* 0x0000000181817824 */ /* 0x000fe200020e0685 */
[----:B------:R-:W-:Y:S08]  /*10440*/  @P6 BRA `(.L_x_1) ;  /* 0xffffffc400686947 */ /* 0x000ff0000383ffff */
.L_x_0:
[----:B------:R-:W-:Y:S02]  /*10450*/  WARPGROUP.DEPBAR.LE gsb0, 0x0 ;  /* 0x00008000000079c5 */ /* 0x000fe40000010000 */
[----:B------:R-:W-:-:S04]  /*10460*/  DEPBAR.LE SB0, 0x0 ;  /* 0x000080000000791a */ /* 0x000fc80000000000 */
[----:B------:R-:W-:Y:S08]  /*10470*/  BAR.SYNC.DEFER_BLOCKING 0x0 ;  /* 0x0000000000007b1d */ /* 0x000ff00000010000 */
[----:B------:R-:W1:Y:S01]  /*10480*/  LDC R68, c[0x0][0x248] ;  /* 0x00009200ff447b82 */ /* 0x000e620000000800 */
[----:B------:R-:W-:Y:S01]  /*10490*/  ULDC UR4, c[0x0][0x244] ;  /* 0x0000910000047ab9 */ /* 0x000fe20000000800 */
[----:B------:R-:W2:Y:S01]  /*104a0*/  LDL.LU R143, [R1+0x158] ;  /* 0x00015800018f7983 */ /* 0x000ea20000300800 */
[----:B------:R-:W-:-:S03]  /*104b0*/  ISETP.LT.AND P4, PT, R207, R139, !P2 ;  /* 0x0000008bcf00720c */ /* 0x000fc60005781270 */
[----:B------:R-:W-:Y:S02]  /*104c0*/  STSM.16.M88.4 [R208], R24 ;  /* 0x00000018d0007844 */ /* 0x000fe40000000200 */
[----:B------:R-:W-:Y:S01]  /*104d0*/  BAR.SYNC.DEFER_BLOCKING 0x0 ;  /* 0x0000000000007b1d */ /* 0x000fe20000010000 */
[----:B-1----:R-:W-:-:S05]  /*104e0*/  IMAD R3, R16, R68, RZ ;  /* 0x0000004410037224 */ /* 0x002fca00078e02ff */
[----:B------:R-:W1:Y:S02]  /*104f0*/  LDS.128 R56, [R206] ;  /* 0x00000000ce387984 */ /* 0x000e640000000c00 */
[----:B------:R-:W-:Y:S06]  /*10500*/  BAR.SYNC.DEFER_BLOCKING 0x0 ;  /* 0x0000000000007b1d */ /* 0x000fec0000010000 */
[----:B------:R3:W-:Y:S02]  /*10510*/  STSM.16.M88.4 [R208], R28 ;  /* 0x0000001cd0007844 */ /* 0x0007e40000000200 */
[----:B------:R-:W-:Y:S01]  /*10520*/  BAR.SYNC.DEFER_BLOCKING 0x0 ;  /* 0x0000000000007b1d */ /* 0x000fe20000010000 */
[----:B---3--:R-:W-:-:S05]  /*10530*/  LOP3.LUT R28, R16, 0x8, RZ, 0xfc, !PT ;  /* 0x00000008101c7812 */ /* 0x008fca00078efcff */
[----:B------:R-:W3:Y:S02]  /*10540*/  LDS.128 R60, [R206] ;  /* 0x00000000ce3c7984 */ /* 0x000ee40000000c00 */
[----:B------:R-:W-:Y:S06]  /*10550*/  BAR.SYNC.DEFER_BLOCKING 0x0 ;  /* 0x0000000000007b1d */ /* 0x000fec0000010000 */
[----:B------:R4:W-:Y:S02]  /*10560*/  STSM.16.M88.4 [R208], R32 ;  /* 0x00000020d0007844 */ /* 0x0009e40000000200 */
[----:B------:R-:W-:Y:S06]  /*10570*/  BAR.SYNC.DEFER_BLOCKING 0x0 ;  /* 0x0000000000007b1d */ /* 0x000fec0000010000 */
[----:B------:R-:W3:Y:S02]  /*10580*/  LDS.128 R64, [R206] ;  /* 0x00000000ce407984 */ /* 0x000ee40000000c00 */
[----:B------:R-:W-:Y:S06]  /*10590*/  BAR.SYNC.DEFER_BLOCKING 0x0 ;  /* 0x0000000000007b1d */ /* 0x000fec0000010000 */
[----:B------:R-:W-:Y:S02]  /*105a0*/  STSM.16.M88.4 [R208], R36 ;  /* 0x00000024d0007844 */ /* 0x000fe40000000200 */
[----:B------:R-:W-:Y:S06]  /*105b0*/  BAR.SYNC.DEFER_BLOCKING 0x0 ;  /* 0x0000000000007b1d */ /* 0x000fec0000010000 */
[----:B------:R-:W3:Y:S02]  /*105c0*/  LDS.128 R20, [R206] ;  /* 0x00000000ce147984 */ /* 0x000ee40000000c00 */
[----:B------:R-:W-:Y:S06]  /*105d0*/  BAR.SYNC.DEFER_BLOCKING 0x0 ;  /* 0x0000000000007b1d */ /* 0x000fec0000010000 */
[----:B------:R-:W-:Y:S02]  /*105e0*/  STSM.16.M88.4 [R208], R40 ;  /* 0x00000028d0007844 */ /* 0x000fe40000000200 */
[----:B------:R-:W-:Y:S06]  /*105f0*/  BAR.SYNC.DEFER_BLOCKING 0x0 ;  /* 0x0000000000007b1d */ /* 0x000fec0000010000 */
[----:B-----5:R-:W3:Y:S02]  /*10600*/  LDS.128 R12, [R206] ;  /* 0x00000000ce0c7984 */ /* 0x020ee40000000c00 */
[----:B------:R-:W-:Y:S06]  /*10610*/  BAR.SYNC.DEFER_BLOCKING 0x0 ;  /* 0x0000000000007b1d */ /* 0x000fec0000010000 */
[----:B------:R-:W-:Y:S02]  /*10620*/  STSM.16.M88.4 [R208], R44 ;  /* 0x0000002cd0007844 */ /* 0x000fe40000000200 */
[----:B------:R-:W-:Y:S01]  /*10630*/  BAR.SYNC.DEFER_BLOCKING 0x0 ;  /* 0x0000000000007b1d */ /* 0x000fe20000010000 */
[----:B--2---:R-:W-:-:S05]  /*10640*/  IMAD R0, R143, UR4, RZ ;  /* 0x000000048f007c24 */ /* 0x004fca000f8e02ff */
[----:B------:R-:W-:Y:S02]  /*10650*/  ULDC.64 UR4, c[0x0][0x220] ;  /* 0x0000880000047ab9 */ /* 0x000fe40000000a00 */
[----:B------:R-:W-:-:S04]  /*10660*/  LEA R30, P5, R0, UR4, 0x2 ;  /* 0x00000004001e7c11 */ /* 0x000fc8000f8a10ff */
[----:B----4-:R-:W-:Y:S01]  /*10670*/  LEA.HI.X.SX32 R32, R0, UR5, 0x2, P5 ;  /* 0x0000000500207c11 */ /* 0x010fe2000a8f16ff */
[----:B------:R-:W-:Y:S01]  /*10680*/  IMAD R0, R68, 0x2, R3 ;  /* 0x0000000244007824 */ /* 0x000fe200078e0203 */
[----:B------:R-:W-:Y:S02]  /*10690*/  ISETP.LT.AND P5, PT, R16, R139, !P2 ;  /* 0x0000008b1000720c */ /* 0x000fe400057a1270 */
[----:B------:R-:W-:Y:S01]  /*106a0*/  LEA R2, P6, R3, R30, 0x2 ;  /* 0x0000001e03027211 */ /* 0x000fe200078c10ff */
[----:B------:R-:W-:-:S03]  /*106b0*/  IMAD R17, R68, 0x2, R0 ;  /* 0x0000000244117824 */ /* 0x000fc600078e0200 */
[----:B------:R-:W-:Y:S01]  /*106c0*/  LEA.HI.X.SX32 R3, R3, R32, 0x2, P6 ;  /* 0x0000002003037211 */ /* 0x000fe200030f16ff */
[----:B------:R-:W-:Y:S01]  /*106d0*/  IMAD R27, R68, 0x2, R17 ;  /* 0x00000002441b7824 */ /* 0x000fe200078e0211 */
[C---:B------:R-:W-:Y:S01]  /*106e0*/  LEA R18, P6, R0.reuse, R30, 0x2 ;  /* 0x0000001e00127211 */ /* 0x040fe200078c10ff */
[----:B------:R-:W2:Y:S03]  /*106f0*/  LDS.128 R8, [R206] ;  /* 0x00000000ce087984 */ /* 0x000ea60000000c00 */
[----:B------:R-:W-:Y:S01]  /*10700*/  LEA.HI.X.SX32 R19, R0, R32, 0x2, P6 ;  /* 0x0000002000137211 */ /* 0x000fe200030f16ff */
[----:B------:R-:W-:Y:S01]  /*10710*/  BAR.SYNC.DEFER_BLOCKING 0x0 ;  /* 0x0000000000007b1d */ /* 0x000fe20000010000 */
[----:B------:R-:W-:-:S05]  /*10720*/  LOP3.LUT R0, R16, 0xa, RZ, 0xfc, !PT ;  /* 0x0000000a10007812 */ /* 0x000fca00078efcff */
[----:B------:R-:W-:Y:S02]  /*10730*/  STSM.16.M88.4 [R208], R48 ;  /* 0x00000030d0007844 */ /* 0x000fe40000000200 */
[----:B------:R-:W-:Y:S06]  /*10740*/  BAR.SYNC.DEFER_BLOCKING 0x0 ;  /* 0x0000000000007b1d */ /* 0x000fec0000010000 */
[----:B------:R-:W4:Y:S02]  /*10750*/  LDS.128 R4, [R206] ;  /* 0x00000000ce047984 */ /* 0x000f240000000c00 */
[----:B------:R-:W-:Y:S06]  /*10760*/  BAR.SYNC.DEFER_BLOCKING 0x0 ;  /* 0x0000000000007b1d */ /* 0x000fec0000010000 */
[----:B------:R-:W-:Y:S02]  /*10770*/  STSM.16.M88.4 [R208], R52 ;  /* 0x00000034d0007844 */ /* 0x000fe40000000200 */
[----:B------:R-:W-:Y:S06]  /*10780*/  BAR.SYNC.DEFER_BLOCKING 0x0 ;  /* 0x0000000000007b1d */ /* 0x000fec0000010000 */
[----:B-1----:R1:W-:Y:S01]  /*10790*/  @P5 STG.E desc[UR16][R2.64], R56 ;  /* 0x0000003802005986 */ /* 0x0023e2000c101910 */
[----:B------:R-:W-:-:S03]  /*107a0*/  LEA R26, P5, R27, R30, 0x2 ;  /* 0x0000001e1b1a7211 */ /* 0x000fc600078a10ff */
[----:B------:R3:W-:Y:S01]  /*107b0*/  @P4 STG.E desc[UR16][R18.64], R57 ;  /* 0x0000003912004986 */ /* 0x0007e2000c101910 */
[----:B------:R-:W-:-:S03]  /*107c0*/  LEA R24, P4, R17, R30, 0x2 ;  /* 0x0000001e11187211 */ /* 0x000fc600078810ff */
[----:B------:R-:W4:Y:S01]  /*107d0*/  LDS.128 R204, [R206] ;  /* 0x00000000cecc7984 */ /* 0x000f220000000c00 */
[-C--:B------:R-:W-:Y:S01]  /*107e0*/  LEA.HI.X.SX32 R25, R17, R32.reuse, 0x2, P4 ;  /* 0x0000002011197211 */ /* 0x080fe200020f16ff */
[----:B------:R-:W-:Y:S01]  /*107f0*/  IMAD R17, R68, 0x2, R27 ;  /* 0x0000000244117824 */ /* 0x000fe200078e021b */
[----:B------:R-:W-:Y:S02]  /*10800*/  LEA.HI.X.SX32 R27, R27, R32, 0x2, P5 ;  /* 0x000000201b1b7211 */ /* 0x000fe400028f16ff */
[-C--:B------:R-:W-:Y:S01]  /*10810*/  ISETP.LT.AND P5, PT, R28, R139.reuse, !P2 ;  /* 0x0000008b1c00720c */ /* 0x080fe200057a1270 */
[----:B------:R-:W-:Y:S01]  /*10820*/  IMAD R29, R68, 0x2, R17 ;  /* 0x00000002441d7824 */ /* 0x000fe200078e0211 */
[----:B------:R-:W-:Y:S01]  /*10830*/  ISETP.LT.AND P4, PT, R0, R139, !P2 ;  /* 0x0000008b0000720c */ /* 0x000fe20005781270 */
[----:B------:R2:W-:Y:S01]  /*10840*/  @P0 STG.E desc[UR16][R24.64], R58 ;  /* 0x0000003a18000986 */ /* 0x0005e2000c101910 */
[-C--:B-1----:R-:W-:Y:S02]  /*10850*/  LEA R2, P0, R17, R30.reuse, 0x2 ;  /* 0x0000001e11027211 */ /* 0x082fe400078010ff */
[----:B------:R-:W-:Y:S01]  /*10860*/  LOP3.LUT R28, R16, 0xc, RZ, 0xfc, !PT ;  /* 0x0000000c101c7812 */ /* 0x000fe200078efcff */
[----:B------:R1:W-:Y:S01]  /*10870*/  @P1 STG.E desc[UR16][R26.64], R59 ;  /* 0x0000003b1a001986 */ /* 0x0003e2000c101910 */
[----:B---3--:R-:W-:-:S02]  /*10880*/  LEA R18, P1, R29, R30, 0x2 ;  /* 0x0000001e1d127211 */ /* 0x008fc400078210ff */
[-C--:B------:R-:W-:Y:S02]  /*10890*/  LEA.HI.X.SX32 R3, R17, R32.reuse, 0x2, P0 ;  /* 0x0000002011037211 */ /* 0x080fe400000f16ff */
[----:B------:R-:W-:Y:S01]  /*108a0*/  LEA.HI.X.SX32 R19, R29, R32, 0x2, P1 ;  /* 0x000000201d137211 */ /* 0x000fe200008f16ff */
[----:B------:R-:W-:Y:S01]  /*108b0*/  IMAD R29, R68, 0x2, R29 ;  /* 0x00000002441d7824 */ /* 0x000fe200078e021d */
[----:B------:R-:W-:Y:S01]  /*108c0*/  LOP3.LUT R0, R16, 0xe, RZ, 0xfc, !PT ;  /* 0x0000000e10007812 */ /* 0x000fe200078efcff */
[----:B------:R3:W-:Y:S01]  /*108d0*/  @P5 STG.E desc[UR16][R2.64], R60 ;  /* 0x0000003c02005986 */ /* 0x0007e2000c101910 */
[-C--:B------:R-:W-:Y:S01]  /*108e0*/  ISETP.LT.AND P1, PT, R28, R139.reuse, !P2 ;  /* 0x0000008b1c00720c */ /* 0x080fe20005721270 */
[----:B------:R-:W-:Y:S01]  /*108f0*/  IMAD R17, R68, 0x2, R29 ;  /* 0x0000000244117824 */ /* 0x000fe200078e021d */
[----:B------:R-:W-:Y:S01]  /*10900*/  ISETP.LT.AND P0, PT, R0, R139, !P2 ;  /* 0x0000008b0000720c */ /* 0x000fe20005701270 */
[----:B------:R3:W-:Y:S01]  /*10910*/  @P4 STG.E desc[UR16][R18.64], R61 ;  /* 0x0000003d12004986 */ /* 0x0007e2000c101910 */
[----:B--2---:R-:W-:-:S02]  /*10920*/  LEA R24, P4, R29, R30, 0x2 ;  /* 0x0000001e1d187211 */ /* 0x004fc400078810ff */
[----:B-1----:R-:W-:Y:S02]  /*10930*/  LEA R26, P5, R17, R30, 0x2 ;  /* 0x0000001e111a7211 */ /* 0x002fe400078a10ff */
[-C--:B------:R-:W-:Y:S01]  /*10940*/  LEA.HI.X.SX32 R25, R29, R32.reuse, 0x2, P4 ;  /* 0x000000201d197211 */ /* 0x080fe200020f16ff */
[----:B------:R-:W-:Y:S01]  /*10950*/  IMAD R29, R68, 0x2, R17 ;  /* 0x00000002441d7824 */ /* 0x000fe200078e0211 */
[C---:B------:R-:W-:Y:S02]  /*10960*/  LOP3.LUT R28, R16.reuse, 0x10, RZ, 0xfc, !PT ;  /* 0x00000010101c7812 */ /* 0x040fe400078efcff */
[----:B------:R-:W-:Y:S01]  /*10970*/  LOP3.LUT R0, R16, 0x12, RZ, 0xfc, !PT ;  /* 0x0000001210007812 */ /* 0x000fe200078efcff */
[----:B------:R-:W-:Y:S01]  /*10980*/  @P1 STG.E desc[UR16][R24.64], R62 ;  /* 0x0000003e18001986 */ /* 0x000fe2000c101910 */
[----:B------:R-:W-:Y:S01]  /*10990*/  LEA.HI.X.SX32 R27, R17, R32, 0x2, P5 ;  /* 0x00000020111b7211 */ /* 0x000fe200028f16ff */
[----:B------:R-:W-:Y:S01]  /*109a0*/  IMAD R17, R68, 0x2, R29 ;  /* 0x0000000244117824 */ /* 0x000fe200078e021d */
[----:B------:R-:W-:-:S02]  /*109b0*/  ISETP.LT.AND P5, PT, R28, R139, !P2 ;  /* 0x0000008b1c00720c */ /* 0x000fc400057a1270 */
[-C--:B------:R-:W-:Y:S01]  /*109c0*/  ISETP.LT.AND P4, PT, R0, R139.reuse, !P2 ;  /* 0x0000008b0000720c */ /* 0x080fe20005781270 */
[----:B------:R1:W-:Y:S01]  /*109d0*/  @P0 STG.E desc[UR16][R26.64], R63 ;  /* 0x0000003f1a000986 */ /* 0x0003e2000c101910 */
[-C--:B---3--:R-:W-:Y:S02]  /*109e0*/  LEA R2, P0, R29, R30.reuse, 0x2 ;  /* 0x0000001e1d027211 */ /* 0x088fe400078010ff */
[----:B------:R-:W-:Y:S02]  /*109f0*/  LEA R18, P1, R17, R30, 0x2 ;  /* 0x0000001e11127211 */ /* 0x000fe400078210ff */
[-C--:B------:R-:W-:Y:S02]  /*10a00*/  LEA.HI.X.SX32 R3, R29, R32.reuse, 0x2, P0 ;  /* 0x000000201d037211 */ /* 0x080fe400000f16ff */
[----:B------:R-:W-:Y:S01]  /*10a10*/  LEA.HI.X.SX32 R19, R17, R32, 0x2, P1 ;  /* 0x0000002011137211 */ /* 0x000fe200008f16ff */
[----:B------:R-:W-:Y:S01]  /*10a20*/  IMAD R17, R68, 0x2, R17 ;  /* 0x0000000244117824 */ /* 0x000fe200078e0211 */
[C---:B------:R-:W-:Y:S01]  /*10a30*/  LOP3.LUT R28, R16.reuse, 0x14, RZ, 0xfc, !PT ;  /* 0x00000014101c7812 */ /* 0x040fe200078efcff */
[----:B------:R2:W-:Y:S01]  /*10a40*/  @P5 STG.E desc[UR16][R2.64], R64 ;  /* 0x0000004002005986 */ /* 0x0005e2000c101910 */
[----:B------:R-:W-:Y:S01]  /*10a50*/  LOP3.LUT R0, R16, 0x16, RZ, 0xfc, !PT ;  /* 0x0000001610007812 */ /* 0x000fe200078efcff */
[----:B-1----:R-:W-:Y:S01]  /*10a60*/  IMAD R27, R68, 0x2, R17 ;  /* 0x00000002441b7824 */ /* 0x002fe200078e0211 */
[-C--:B------:R-:W-:Y:S01]  /*10a70*/  ISETP.LT.AND P1, PT, R28, R139.reuse, !P2 ;  /* 0x0000008b1c00720c */ /* 0x080fe20005721270 */
[----:B------:R1:W-:Y:S01]  /*10a80*/  @P4 STG.E desc[UR16][R18.64], R65 ;  /* 0x0000004112004986 */ /* 0x0003e2000c101910 */
[----:B------:R-:W-:-:S02]  /*10a90*/  ISETP.LT.AND P0, PT, R0, R139, !P2 ;  /* 0x0000008b0000720c */ /* 0x000fc40005701270 */
[-C--:B------:R-:W-:Y:S02]  /*10aa0*/  LEA R24, P4, R17, R30.reuse, 0x2 ;  /* 0x0000001e11187211 */ /* 0x080fe400078810ff */
[----:B------:R-:W-:Y:S02]  /*10ab0*/  LEA R26, P5, R27, R30, 0x2 ;  /* 0x0000001e1b1a7211 */ /* 0x000fe400078a10ff */
[-C--:B------:R-:W-:Y:S01]  /*10ac0*/  LEA.HI.X.SX32 R25, R17, R32.reuse, 0x2, P4 ;  /* 0x0000002011197211 */ /* 0x080fe200020f16ff */
[----:B------:R-:W-:Y:S01]  /*10ad0*/  IMAD R17, R68, 0x2, R27 ;  /* 0x0000000244117824 */ /* 0x000fe200078e021b */
[C---:B------:R-:W-:Y:S02]  /*10ae0*/  LOP3.LUT R28, R16.reuse, 0x18, RZ, 0xfc, !PT ;  /* 0x00000018101c7812 */ /* 0x040fe400078efcff */
[----:B------:R-:W-:Y:S01]  /*10af0*/  LOP3.LUT R0, R16, 0x1a, RZ, 0xfc, !PT ;  /* 0x0000001a10007812 */ /* 0x000fe200078efcff */
[----:B------:R-:W-:Y:S01]  /*10b00*/  IMAD R29, R68, 0x2, R17 ;  /* 0x00000002441d7824 */ /* 0x000fe200078e0211 */
[----:B------:R-:W-:Y:S01]  /*10b10*/  LEA.HI.X.SX32 R27, R27, R32, 0x2, P5 ;  /* 0x000000201b1b7211 */ /* 0x000fe200028f16ff */
[----:B------:R3:W-:Y:S01]  /*10b20*/  @P1 STG.E desc[UR16][R24.64], R66 ;  /* 0x0000004218001986 */ /* 0x0007e2000c101910 */
[----:B------:R-:W-:-:S02]  /*10b30*/  ISETP.LT.AND P5, PT, R28, R139, !P2 ;  /* 0x0000008b1c00720c */ /* 0x000fc400057a1270 */
[-C--:B------:R-:W-:Y:S01]  /*10b40*/  ISETP.LT.AND P4, PT, R0, R139.reuse, !P2 ;  /* 0x0000008b0000720c */ /* 0x080fe20005781270 */
[----:B------:R4:W-:Y:S01]  /*10b50*/  @P0 STG.E desc[UR16][R26.64], R67 ;  /* 0x000000431a000986 */ /* 0x0009e2000c101910 */
[-C--:B--2---:R-:W-:Y:S02]  /*10b60*/  LEA R2, P0, R17, R30.reuse, 0x2 ;  /* 0x0000001e11027211 */ /* 0x084fe400078010ff */
[----:B-1----:R-:W-:Y:S02]  /*10b70*/  LEA R18, P1, R29, R30, 0x2 ;  /* 0x0000001e1d127211 */ /* 0x002fe400078210ff */
[-C--:B------:R-:W-:Y:S02]  /*10b80*/  LEA.HI.X.SX32 R3, R17, R32.reuse, 0x2, P0 ;  /* 0x0000002011037211 */ /* 0x080fe400000f16ff */
[----:B------:R-:W-:Y:S01]  /*10b90*/  LEA.HI.X.SX32 R19, R29, R32, 0x2, P1 ;  /* 0x000000201d137211 */ /* 0x000fe200008f16ff */
[----:B------:R-:W-:Y:S01]  /*10ba0*/  IMAD R29, R68, 0x2, R29 ;  /* 0x00000002441d7824 */ /* 0x000fe200078e021d */
[C---:B------:R-:W-:Y:S01]  /*10bb0*/  LOP3.LUT R28, R16.reuse, 0x1c, RZ, 0xfc, !PT ;  /* 0x0000001c101c7812 */ /* 0x040fe200078efcff */
[----:B------:R1:W-:Y:S01]  /*10bc0*/  @P5 STG.E desc[UR16][R2.64], R20 ;  /* 0x0000001402005986 */ /* 0x0003e2000c101910 */
[----:B------:R-:W-:Y:S01]  /*10bd0*/  LOP3.LUT R0, R16, 0x1e, RZ, 0xfc, !PT ;  /* 0x0000001e10007812 */ /* 0x000fe200078efcff */
[----:B------:R-:W-:Y:S01]  /*10be0*/  IMAD R17, R68, 0x2, R29 ;  /* 0x0000000244117824 */ /* 0x000fe200078e021d */
[-C--:B------:R-:W-:Y:S01]  /*10bf0*/  ISETP.LT.AND P1, PT, R28, R139.reuse, !P2 ;  /* 0x0000008b1c00720c */ /* 0x080fe20005721270 */
[----:B------:R2:W-:Y:S01]  /*10c00*/  @P4 STG.E desc[UR16][R18.64], R21 ;  /* 0x0000001512004986 */ /* 0x0005e2000c101910 */
[----:B------:R-:W-:-:S02]  /*10c10*/  ISETP.LT.AND P0, PT, R0, R139, !P2 ;  /* 0x0000008b0000720c */ /* 0x000fc40005701270 */
[-C--:B---3--:R-:W-:Y:S02]  /*10c20*/  LEA R24, P4, R29, R30.reuse, 0x2 ;  /* 0x0000001e1d187211 */ /* 0x088fe400078810ff */
[----:B----4-:R-:W-:Y:S02]  /*10c30*/  LEA R26, P5, R17, R30, 0x2 ;  /* 0x0000001e111a7211 */ /* 0x010fe400078a10ff */
        /* <DEDUP_REMOVED lines=10> */
[-C--:B-1----:R-:W-:Y:S02]  /*10ce0*/  LEA R2, P0, R29, R30.reuse, 0x2 ;  /* 0x0000001e1d027211 */ /* 0x082fe400078010ff */
[----:B--2---:R-:W-:Y:S02]  /*10cf0*/  LEA R18, P1, R17, R30, 0x2 ;  /* 0x0000001e11127211 */ /* 0x004fe400078210ff */
[-C--:B------:R-:W-:Y:S02]  /*10d00*/  LEA.HI.X.SX32 R3, R29, R32.reuse, 0x2, P0 ;  /* 0x000000201d037211 */ /* 0x080fe400000f16ff */
[----:B------:R-:W-:Y:S01]  /*10d10*/  LEA.HI.X.SX32 R19, R17, R32, 0x2, P1 ;  /* 0x0000002011137211 */ /* 0x000fe200008f16ff */
[----:B------:R-:W-:Y:S01]  /*10d20*/  IMAD R17, R68, 0x2, R17 ;  /* 0x0000000244117824 */ /* 0x000fe200078e0211 */
[C---:B------:R-:W-:Y:S01]  /*10d30*/  LOP3.LUT R20, R16.reuse, 0x24, RZ, 0xfc, !PT ;  /* 0x0000002410147812 */ /* 0x040fe200078efcff */
[----:B------:R-:W-:Y:S01]  /*10d40*/  @P5 STG.E desc[UR16][R2.64], R12 ;  /* 0x0000000c02005986 */ /* 0x000fe2000c101910 */
[----:B------:R-:W-:Y:S01]  /*10d50*/  LOP3.LUT R0, R16, 0x26, RZ, 0xfc, !PT ;  /* 0x0000002610007812 */ /* 0x000fe200078efcff */
[----:B---3--:R-:W-:Y:S01]  /*10d60*/  IMAD R23, R68, 0x2, R17 ;  /* 0x0000000244177824 */ /* 0x008fe200078e0211 */
[----:B------:R-:W-:Y:S01]  /*10d70*/  ISETP.LT.AND P1, PT, R20, R139, !P2 ;  /* 0x0000008b1400720c */ /* 0x000fe20005721270 */
[----:B------:R1:W-:Y:S01]  /*10d80*/  @P4 STG.E desc[UR16][R18.64], R13 ;  /* 0x0000000d12004986 */ /* 0x0003e2000c101910 */
[----:B------:R-:W-:-:S02]  /*10d90*/  LEA R20, P4, R17, R30, 0x2 ;  /* 0x0000001e11147211 */ /* 0x000fc400078810ff */
[-C--:B------:R-:W-:Y:S02]  /*10da0*/  ISETP.LT.AND P0, PT, R0, R139.reuse, !P2 ;  /* 0x0000008b0000720c */ /* 0x080fe40005701270 */
[----:B------:R-:W-:Y:S01]  /*10db0*/  LEA.HI.X.SX32 R21, R17, R32, 0x2, P4 ;  /* 0x0000002011157211 */ /* 0x000fe200020f16ff */
[----:B------:R-:W-:Y:S01]  /*10dc0*/  IMAD R17, R68, 0x2, R23 ;  /* 0x0000000244117824 */ /* 0x000fe200078e0217 */
[C---:B------:R-:W-:Y:S02]  /*10dd0*/  LEA R22, P5, R23.reuse, R30, 0x2 ;  /* 0x0000001e17167211 */ /* 0x040fe400078a10ff */
[C---:B------:R-:W-:Y:S02]  /*10de0*/  LOP3.LUT R24, R16.reuse, 0x28, RZ, 0xfc, !PT ;  /* 0x0000002810187812 */ /* 0x040fe400078efcff */
[----:B------:R-:W-:Y:S01]  /*10df0*/  LOP3.LUT R0, R16, 0x2a, RZ, 0xfc, !PT ;  /* 0x0000002a10007812 */ /* 0x000fe200078efcff */
[----:B-1----:R-:W-:Y:S01]  /*10e00*/  IMAD R19, R68, 0x2, R17 ;  /* 0x0000000244137824 */ /* 0x002fe200078e0211 */
[----:B------:R-:W-:Y:S01]  /*10e10*/  LEA.HI.X.SX32 R23, R23, R32, 0x2, P5 ;  /* 0x0000002017177211 */ /* 0x000fe200028f16ff */
[----:B------:R1:W-:Y:S01]  /*10e20*/  @P1 STG.E desc[UR16][R20.64], R14 ;  /* 0x0000000e14001986 */ /* 0x0003e2000c101910 */
[----:B------:R-:W-:-:S02]  /*10e30*/  ISETP.LT.AND P5, PT, R24, R139, !P2 ;  /* 0x0000008b1800720c */ /* 0x000fc400057a1270 */
[----:B------:R-:W-:Y:S01]  /*10e40*/  ISETP.LT.AND P4, PT, R0, R139, !P2 ;  /* 0x0000008b0000720c */ /* 0x000fe20005781270 */
[----:B------:R2:W-:Y:S01]  /*10e50*/  @P0 STG.E desc[UR16][R22.64], R15 ;  /* 0x0000000f16000986 */ /* 0x0005e2000c101910 */
[-C--:B------:R-:W-:Y:S02]  /*10e60*/  LEA R12, P1, R19, R30.reuse, 0x2 ;  /* 0x0000001e130c7211 */ /* 0x080fe400078210ff */
[----:B------:R-:W-:Y:S02]  /*10e70*/  LEA R2, P0, R17, R30, 0x2 ;  /* 0x0000001e11027211 */ /* 0x000fe400078010ff */
[-C--:B------:R-:W-:Y:S01]  /*10e80*/  LEA.HI.X.SX32 R13, R19, R32.reuse, 0x2, P1 ;  /* 0x00000020130d7211 */ /* 0x080fe200008f16ff */
[----:B------:R-:W-:Y:S01]  /*10e90*/  IMAD R19, R68, 0x2, R19 ;  /* 0x0000000244137824 */ /* 0x000fe200078e0213 */
[----:B------:R-:W-:Y:S02]  /*10ea0*/  LOP3.LUT R18, R16, 0x2c, RZ, 0xfc, !PT ;  /* 0x0000002c10127812 */ /* 0x000fe400078efcff */
[----:B------:R-:W-:Y:S01]  /*10eb0*/  LEA.HI.X.SX32 R3, R17, R32, 0x2, P0 ;  /* 0x0000002011037211 */ /* 0x000fe200000f16ff */
[----:B------:R-:W-:Y:S01]  /*10ec0*/  IMAD R17, R68, 0x2, R19 ;  /* 0x0000000244117824 */ /* 0x000fe200078e0213 */
[----:B------:R-:W-:-:S02]  /*10ed0*/  LOP3.LUT R0, R16, 0x2e, RZ, 0xfc, !PT ;  /* 0x0000002e10007812 */ /* 0x000fc400078efcff */
[-C--:B------:R-:W-:Y:S01]  /*10ee0*/  ISETP.LT.AND P1, PT, R18, R139.reuse, !P2 ;  /* 0x0000008b1200720c */ /* 0x080fe20005721270 */
[----:B------:R-:W-:Y:S01]  /*10ef0*/  @P5 STG.E desc[UR16][R2.64], R8 ;  /* 0x0000000802005986 */ /* 0x000fe2000c101910 */
[----:B------:R-:W-:Y:S02]  /*10f00*/  ISETP.LT.AND P0, PT, R0, R139, !P2 ;  /* 0x0000008b0000720c */ /* 0x000fe40005701270 */
[-C--:B------:R-:W-:Y:S01]  /*10f10*/  LEA R18, P6, R17, R30.reuse, 0x2 ;  /* 0x0000001e11127211 */ /* 0x080fe200078c10ff */
[----:B------:R3:W-:Y:S01]  /*10f20*/  @P4 STG.E desc[UR16][R12.64], R9 ;  /* 0x000000090c004986 */ /* 0x0007e2000c101910 */
[C---:B-1----:R-:W-:Y:S02]  /*10f30*/  LEA R14, P4, R19.reuse, R30, 0x2 ;  /* 0x0000001e130e7211 */ /* 0x042fe400078810ff */
[----:B------:R-:W-:Y:S02]  /*10f40*/  LOP3.LUT R0, R16, 0x38, RZ, 0xfc, !PT ;  /* 0x0000003810007812 */ /* 0x000fe400078efcff */
[----:B--2---:R-:W-:-:S02]  /*10f50*/  LEA.HI.X.SX32 R15, R19, R32, 0x2, P4 ;  /* 0x00000020130f7211 */ /* 0x004fc400020f16ff */
[----:B------:R-:W-:Y:S01]  /*10f60*/  LEA.HI.X.SX32 R19, R17, R32, 0x2, P6 ;  /* 0x0000002011137211 */ /* 0x000fe200030f16ff */
[----:B------:R-:W-:Y:S01]  /*10f70*/  IMAD R17, R68, 0x2, R17 ;  /* 0x0000000244117824 */ /* 0x000fe200078e0211 */
[-C--:B------:R-:W-:Y:S01]  /*10f80*/  ISETP.LT.AND P4, PT, R0, R139.reuse, !P2 ;  /* 0x0000008b0000720c */ /* 0x080fe20005781270 */
[----:B------:R1:W-:Y:S01]  /*10f90*/  @P1 STG.E desc[UR16][R14.64], R10 ;  /* 0x0000000a0e001986 */ /* 0x0003e2000c101910 */
[----:B------:R-:W-:Y:S01]  /*10fa0*/  LOP3.LUT R0, R16, 0x30, RZ, 0xfc, !PT ;  /* 0x0000003010007812 */ /* 0x000fe200078efcff */
[----:B---3--:R-:W-:Y:S01]  /*10fb0*/  IMAD R9, R68, 0x2, R17 ;  /* 0x0000000244097824 */ /* 0x008fe200078e0211 */
[----:B------:R-:W-:Y:S01]  /*10fc0*/  LOP3.LUT R20, R16, 0x32, RZ, 0xfc, !PT ;  /* 0x0000003210147812 */ /* 0x000fe200078efcff */
[----:B------:R2:W-:Y:S01]  /*10fd0*/  @P0 STG.E desc[UR16][R18.64], R11 ;  /* 0x0000000b12000986 */ /* 0x0005e2000c101910 */
[-C--:B------:R-:W-:Y:S01]  /*10fe0*/  ISETP.LT.AND P1, PT, R0, R139.reuse, !P2 ;  /* 0x0000008b0000720c */ /* 0x080fe20005721270 */
[----:B------:R-:W-:Y:S01]  /*10ff0*/  IMAD R13, R68, 0x2, R9 ;  /* 0x00000002440d7824 */ /* 0x000fe200078e0209 */
[----:B------:R-:W-:-:S02]  /*11000*/  ISETP.LT.AND P5, PT, R20, R139, !P2 ;  /* 0x0000008b1400720c */ /* 0x000fc400057a1270 */
[-C--:B------:R-:W-:Y:S02]  /*11010*/  LEA R2, P0, R17, R30.reuse, 0x2 ;  /* 0x0000001e11027211 */ /* 0x080fe400078010ff */
[----:B------:R-:W-:Y:S01]  /*11020*/  LEA R8, P6, R9, R30, 0x2 ;  /* 0x0000001e09087211 */ /* 0x000fe200078c10ff */
[C---:B-1----:R-:W-:Y:S01]  /*11030*/  IMAD R15, R68.reuse, 0x2, R13 ;  /* 0x00000002440f7824 */ /* 0x042fe200078e020d */
[-C--:B------:R-:W-:Y:S02]  /*11040*/  LEA.HI.X.SX32 R3, R17, R32.reuse, 0x2, P0 ;  /* 0x0000002011037211 */ /* 0x080fe400000f16ff */
[----:B------:R-:W-:Y:S01]  /*11050*/  LEA.HI.X.SX32 R9, R9, R32, 0x2, P6 ;  /* 0x0000002009097211 */ /* 0x000fe200030f16ff */
[----:B------:R-:W-:Y:S01]  /*11060*/  IMAD R17, R68, 0x2, R15 ;  /* 0x0000000244117824 */ /* 0x000fe200078e020f */
[----:B------:R-:W-:Y:S01]  /*11070*/  LOP3.LUT R0, R16, 0x36, RZ, 0xfc, !PT ;  /* 0x0000003610007812 */ /* 0x000fe200078efcff */
[----:B------:R1:W-:Y:S01]  /*11080*/  @P1 STG.E desc[UR16][R2.64], R4 ;  /* 0x0000000402001986 */ /* 0x0003e2000c101910 */
[-C--:B------:R-:W-:Y:S01]  /*11090*/  LEA R10, P6, R13, R30.reuse, 0x2 ;  /* 0x0000001e0d0a7211 */ /* 0x080fe200078c10ff */
[----:B--2---:R-:W-:Y:S01]  /*110a0*/  IMAD R18, R68, 0x2, R17 ;  /* 0x0000000244127824 */ /* 0x004fe200078e0211 */
[----:B------:R-:W-:Y:S01]  /*110b0*/  ISETP.LT.AND P0, PT, R0, R139, !P2 ;  /* 0x0000008b0000720c */ /* 0x000fe20005701270 */
[----:B------:R2:W-:Y:S01]  /*110c0*/  @P5 STG.E desc[UR16][R8.64], R5 ;  /* 0x0000000508005986 */ /* 0x0005e2000c101910 */
[----:B------:R-:W-:Y:S01]  /*110d0*/  LEA R12, P5, R15, R30, 0x2 ;  /* 0x0000001e0f0c7211 */ /* 0x000fe200078a10ff */
[----:B------:R-:W-:Y:S01]  /*110e0*/  IMAD R19, R68, 0x2, R18 ;  /* 0x0000000244137824 */ /* 0x000fe200078e0212 */
[----:B------:R-:W-:-:S02]  /*110f0*/  LOP3.LUT R0, R16, 0x34, RZ, 0xfc, !PT ;  /* 0x0000003410007812 */ /* 0x000fc400078efcff */
[-C--:B------:R-:W-:Y:S01]  /*11100*/  LEA.HI.X.SX32 R11, R13, R32.reuse, 0x2, P6 ;  /* 0x000000200d0b7211 */ /* 0x080fe200030f16ff */
[----:B------:R-:W-:Y:S01]  /*11110*/  IMAD R20, R68, 0x2, R19 ;  /* 0x0000000244147824 */ /* 0x000fe200078e0213 */
[----:B------:R-:W-:Y:S02]  /*11120*/  LEA.HI.X.SX32 R13, R15, R32, 0x2, P5 ;  /* 0x000000200f0d7211 */ /* 0x000fe400028f16ff */
[----:B------:R-:W-:Y:S02]  /*11130*/  ISETP.LT.AND P1, PT, R0, R139, !P2 ;  /* 0x0000008b0000720c */ /* 0x000fe40005721270 */
[----:B-1----:R-:W-:Y:S02]  /*11140*/  LEA R2, P5, R18, R30, 0x2 ;  /* 0x0000001e12027211 */ /* 0x002fe400078a10ff */
[C---:B------:R-:W-:Y:S02]  /*11150*/  LOP3.LUT R0, R16.reuse, 0x3a, RZ, 0xfc, !PT ;  /* 0x0000003a10007812 */ /* 0x040fe400078efcff */
[----:B------:R-:W-:-:S02]  /*11160*/  LOP3.LUT R16, R16, 0x3e, RZ, 0xfc, !PT ;  /* 0x0000003e10107812 */ /* 0x000fc400078efcff */
[----:B------:R-:W-:Y:S02]  /*11170*/  LEA.HI.X.SX32 R3, R18, R32, 0x2, P5 ;  /* 0x0000002012037211 */ /* 0x000fe400028f16ff */
[C---:B------:R-:W-:Y:S02]  /*11180*/  LEA R14, P6, R17.reuse, R30, 0x2 ;  /* 0x0000001e110e7211 */ /* 0x040fe400078c10ff */
[-C--:B------:R-:W-:Y:S01]  /*11190*/  ISETP.LT.AND P5, PT, R0, R139.reuse, !P2 ;  /* 0x0000008b0000720c */ /* 0x080fe200057a1270 */
[----:B------:R1:W-:Y:S01]  /*111a0*/  @P1 STG.E desc[UR16][R10.64], R6 ;  /* 0x000000060a001986 */ /* 0x0003e2000c101910 */
[----:B------:R-:W-:Y:S02]  /*111b0*/  ISETP.LT.AND P2, PT, R16, R139, !P2 ;  /* 0x0000008b1000720c */ /* 0x000fe40005741270 */
[----:B------:R-:W-:Y:S01]  /*111c0*/  LEA.HI.X.SX32 R15, R17, R32, 0x2, P6 ;  /* 0x00000020110f7211 */ /* 0x000fe200030f16ff */
[----:B------:R1:W-:Y:S01]  /*111d0*/  @P0 STG.E desc[UR16][R12.64], R7 ;  /* 0x000000070c000986 */ /* 0x0003e2000c101910 */
[----:B------:R-:W-:-:S03]  /*111e0*/  LEA R4, P6, R19, R30, 0x2 ;  /* 0x0000001e13047211 */ /* 0x000fc600078c10ff */
[----:B------:R1:W-:Y:S01]  /*111f0*/  @P4 STG.E desc[UR16][R14.64], R204 ;  /* 0x000000cc0e004986 */ /* 0x0003e2000c101910 */
[----:B--2---:R-:W-:Y:S02]  /*11200*/  LEA.HI.X.SX32 R5, R19, R32, 0x2, P6 ;  /* 0x0000002013057211 */ /* 0x004fe400030f16ff */
[C---:B------:R-:W-:Y:S01]  /*11210*/  LEA R8, P6, R20.reuse, R30, 0x2 ;  /* 0x0000001e14087211 */ /* 0x040fe200078c10ff */
[----:B------:R1:W-:Y:S03]  /*11220*/  @P5 STG.E desc[UR16][R2.64], R205 ;  /* 0x000000cd02005986 */ /* 0x0003e6000c101910 */
[----:B------:R-:W-:Y:S01]  /*11230*/  LEA.HI.X.SX32 R9, R20, R32, 0x2, P6 ;  /* 0x0000002014097211 */ /* 0x000fe200030f16ff */
[----:B------:R1:W-:Y:S01]  /*11240*/  @P3 STG.E desc[UR16][R4.64], R206 ;  /* 0x000000ce04003986 */ /* 0x0003e2000c101910 */
[----:B------:R-:W-:Y:S07]  /*11250*/  @!P2 EXIT ;  /* 0x000000000000a94d */ /* 0x000fee0003800000 */
[----:B------:R-:W-:Y:S01]  /*11260*/  STG.E desc[UR16][R8.64], R207 ;  /* 0x000000cf08007986 */ /* 0x000fe2000c101910 */
[----:B------:R-:W-:Y:S05]  /*11270*/  EXIT ;  /* 0x000000000000794d */ /* 0x000fea0003800000 */
.L_x_2:
[----:B------:R-:W-:-:S00]  /*11280*/  BRA `(.L_x_2) ;  /* 0xfffffffc00fc7947 */ /* 0x000fc0000383ffff */
[----:B------:R-:W-:-:S00]  /*11290*/  NOP ;  /* 0x0000000000007918 */ /* 0x000fc00000000000 */
        /* <DEDUP_REMOVED lines=14> */
.L_x_3:


//--------------------- .nv.shared.matmul_kernel  --------------------------
	.section	.nv.shared.matmul_kernel,"aw",@nobits
	.sectionflags	@""
	.align	16
	.zero		1024


//--------------------- .nv.shared.reserved.0     --------------------------
	.section	.nv.shared.reserved.0,"aw",@nobits
	.weak		__nv_reservedSMEM_offset_0_alias
	.size		__nv_reservedSMEM_offset_0_alias, 0, 0
	.other		__nv_reservedSMEM_offset_0_alias,@"STO_CUDA_RESERVED_SHARED STV_DEFAULT"
__nv_reservedSMEM_offset_0_alias:
	.zero		0


//--------------------- .nv.constant0.matmul_kernel --------------------------
	.section	.nv.constant0.matmul_kernel,"a",@progbits
	.sectionflags	@""
	.align	4
.nv.constant0.matmul_kernel:
	.zero		608


//--------------------- SYMBOLS --------------------------

	.type		.nv.reservedSmem.offset0,@object
	.size		.nv.reservedSmem.offset0,0x4
